	.target	sm_90a

	.elftype	@"ET_EXEC"


//--------------------- .note.nv.tkinfo           --------------------------
	.section	.note.nv.tkinfo,"",@"SHT_NOTE"
	.sectionflags	@"SHF_NOTE_NV_TKINFO"
	.tkinfo
        /*0018*/ 	.word	0x00000002
        /*0030*/ 	.string	""
        /*0030*/ 	.string	"ptxas"
        /*0030*/ 	.string	"Cuda compilation tools, release 13.0, V13.0.88"
        /*0030*/ 	.string	"Build cuda_13.0.r13.0/compiler.36424714_0"
        /*0030*/ 	.string	"-v  -suppress-debug-info  -lineinfo  -arch sm_90a "



//--------------------- .note.nv.cuinfo           --------------------------
	.section	.note.nv.cuinfo,"",@"SHT_NOTE"
	.sectionflags	@"SHF_NOTE_NV_CUINFO"
        /*0018*/ 	.short	0x0002
        /*001a*/ 	.short	0x005a
        /*001c*/ 	.short	0x0082
	.zero		2


//--------------------- .nv.info                  --------------------------
	.section	.nv.info,"",@"SHT_CUDA_INFO"
	.align	4


	//----- nvinfo : EIATTR_REGCOUNT
	.align		4
        /*0000*/ 	.byte	0x04, 0x2f
        /*0002*/ 	.short	(.L_1 - .L_0)
	.align		4
.L_0:
        /*0004*/ 	.word	index@(matmul_kernel)
        /*0008*/ 	.word	0x000000ff


	//----- nvinfo : EIATTR_FRAME_SIZE
	.align		4
.L_1:
        /*000c*/ 	.byte	0x04, 0x11
        /*000e*/ 	.short	(.L_3 - .L_2)
	.align		4
.L_2:
        /*0010*/ 	.word	index@(matmul_kernel)
        /*0014*/ 	.word	0x00001c68


	//----- nvinfo : EIATTR_MIN_STACK_SIZE
	.align		4
.L_3:
        /*0018*/ 	.byte	0x04, 0x12
        /*001a*/ 	.short	(.L_5 - .L_4)
	.align		4
.L_4:
        /*001c*/ 	.word	index@(matmul_kernel)
        /*0020*/ 	.word	0x00001c68
.L_5:


//--------------------- .nv.compat                --------------------------
	.section	.nv.compat,"",@"SHT_CUDA_COMPAT_INFO"
	.align	4
        /*0000*/ 	.byte	0x02, 0x09, 0x01, 0x00, 0x02, 0x02, 0x04, 0x00, 0x02, 0x05, 0x05, 0x00, 0x03, 0x07, 0x01, 0x01
        /*0010*/ 	.byte	0x02, 0x03, 0x00, 0x00, 0x02, 0x06, 0x01, 0x00, 0x04, 0x0b, 0x08, 0x00, 0x00, 0x00, 0x00, 0x00
        /*0020*/ 	.byte	0x00, 0x00, 0x00, 0x00


//--------------------- .nv.info.matmul_kernel    --------------------------
	.section	.nv.info.matmul_kernel,"",@"SHT_CUDA_INFO"
	.sectionflags	@""
	.align	4


	//----- nvinfo : EIATTR_CUDA_API_VERSION
	.align		4
        /*0000*/ 	.byte	0x04, 0x37
        /*0002*/ 	.short	(.L_7 - .L_6)
.L_6:
        /*0004*/ 	.word	0x00000082


	//----- nvinfo : EIATTR_KPARAM_INFO
	.align		4
.L_7:
        /*0008*/ 	.byte	0x04, 0x17
        /*000a*/ 	.short	(.L_9 - .L_8)
.L_8:
        /*000c*/ 	.word	0x00000000
        /*0010*/ 	.short	0x000d
        /*0012*/ 	.short	0x0048
        /*0014*/ 	.byte	0x00, 0xf4, 0x21, 0x00


	//----- nvinfo : EIATTR_KPARAM_INFO
	.align		4
.L_9:
        /*0018*/ 	.byte	0x04, 0x17
        /*001a*/ 	.short	(.L_11 - .L_10)
.L_10:
        /*001c*/ 	.word	0x00000000
        /*0020*/ 	.short	0x000c
        /*0022*/ 	.short	0x0040
        /*0024*/ 	.byte	0x00, 0xf4, 0x21, 0x00


	//----- nvinfo : EIATTR_KPARAM_INFO
	.align		4
.L_11:
        /*0028*/ 	.byte	0x04, 0x17
        /*002a*/ 	.short	(.L_13 - .L_12)
.L_12:
        /*002c*/ 	.word	0x00000000
        /*0030*/ 	.short	0x000b
        /*0032*/ 	.short	0x0038
        /*0034*/ 	.byte	0x00, 0xf0, 0x11, 0x00


	//----- nvinfo : EIATTR_KPARAM_INFO
	.align		4
.L_13:
        /*0038*/ 	.byte	0x04, 0x17
        /*003a*/ 	.short	(.L_15 - .L_14)
.L_14:
        /*003c*/ 	.word	0x00000000
        /*0040*/ 	.short	0x000a
        /*0042*/ 	.short	0x0034
        /*0044*/ 	.byte	0x00, 0xf0, 0x11, 0x00


	//----- nvinfo : EIATTR_KPARAM_INFO
	.align		4
.L_15:
        /*0048*/ 	.byte	0x04, 0x17
        /*004a*/ 	.short	(.L_17 - .L_16)
.L_16:
        /*004c*/ 	.word	0x00000000
        /*0050*/ 	.short	0x0009
        /*0052*/ 	.short	0x0030
        /*0054*/ 	.byte	0x00, 0xf0, 0x11, 0x00


	//----- nvinfo : EIATTR_KPARAM_INFO
	.align		4
.L_17:
        /*0058*/ 	.byte	0x04, 0x17
        /*005a*/ 	.short	(.L_19 - .L_18)
.L_18:
        /*005c*/ 	.word	0x00000000
        /*0060*/ 	.short	0x0008
        /*0062*/ 	.short	0x002c
        /*0064*/ 	.byte	0x00, 0xf0, 0x11, 0x00


	//----- nvinfo : EIATTR_KPARAM_INFO
	.align		4
.L_19:
        /*0068*/ 	.byte	0x04, 0x17
        /*006a*/ 	.short	(.L_21 - .L_20)
.L_20:
        /*006c*/ 	.word	0x00000000
        /*0070*/ 	.short	0x0007
        /*0072*/ 	.short	0x0028
        /*0074*/ 	.byte	0x00, 0xf0, 0x11, 0x00


	//----- nvinfo : EIATTR_KPARAM_INFO
	.align		4
.L_21:
        /*0078*/ 	.byte	0x04, 0x17
        /*007a*/ 	.short	(.L_23 - .L_22)
.L_22:
        /*007c*/ 	.word	0x00000000
        /*0080*/ 	.short	0x0006
        /*0082*/ 	.short	0x0024
        /*0084*/ 	.byte	0x00, 0xf0, 0x11, 0x00


	//----- nvinfo : EIATTR_KPARAM_INFO
	.align		4
.L_23:
        /*0088*/ 	.byte	0x04, 0x17
        /*008a*/ 	.short	(.L_25 - .L_24)
.L_24:
        /*008c*/ 	.word	0x00000000
        /*0090*/ 	.short	0x0005
        /*0092*/ 	.short	0x0020
        /*0094*/ 	.byte	0x00, 0xf0, 0x11, 0x00


	//----- nvinfo : EIATTR_KPARAM_INFO
	.align		4
.L_25:
        /*0098*/ 	.byte	0x04, 0x17
        /*009a*/ 	.short	(.L_27 - .L_26)
.L_26:
        /*009c*/ 	.word	0x00000000
        /*00a0*/ 	.short	0x0004
        /*00a2*/ 	.short	0x001c
        /*00a4*/ 	.byte	0x00, 0xf0, 0x11, 0x00


	//----- nvinfo : EIATTR_KPARAM_INFO
	.align		4
.L_27:
        /*00a8*/ 	.byte	0x04, 0x17
        /*00aa*/ 	.short	(.L_29 - .L_28)
.L_28:
        /*00ac*/ 	.word	0x00000000
        /*00b0*/ 	.short	0x0003
        /*00b2*/ 	.short	0x0018
        /*00b4*/ 	.byte	0x00, 0xf0, 0x11, 0x00


	//----- nvinfo : EIATTR_KPARAM_INFO
	.align		4
.L_29:
        /*00b8*/ 	.byte	0x04, 0x17
        /*00ba*/ 	.short	(.L_31 - .L_30)
.L_30:
        /*00bc*/ 	.word	0x00000000
        /*00c0*/ 	.short	0x0002
        /*00c2*/ 	.short	0x0010
        /*00c4*/ 	.byte	0x00, 0xf4, 0x21, 0x00


	//----- nvinfo : EIATTR_KPARAM_INFO
	.align		4
.L_31:
        /*00c8*/ 	.byte	0x04, 0x17
        /*00ca*/ 	.short	(.L_33 - .L_32)
.L_32:
        /*00cc*/ 	.word	0x00000000
        /*00d0*/ 	.short	0x0001
        /*00d2*/ 	.short	0x0008
        /*00d4*/ 	.byte	0x00, 0xf4, 0x21, 0x00


	//----- nvinfo : EIATTR_KPARAM_INFO
	.align		4
.L_33:
        /*00d8*/ 	.byte	0x04, 0x17
        /*00da*/ 	.short	(.L_35 - .L_34)
.L_34:
        /*00dc*/ 	.word	0x00000000
        /*00e0*/ 	.short	0x0000
        /*00e2*/ 	.short	0x0000
        /*00e4*/ 	.byte	0x00, 0xf4, 0x21, 0x00


	//----- nvinfo : EIATTR_SPARSE_MMA_MASK
	.align		4
.L_35:
        /*00e8*/ 	.byte	0x03, 0x50
        /*00ea*/ 	.short	0x0000


	//----- nvinfo : EIATTR_MAXREG_COUNT
	.align		4
        /*00ec*/ 	.byte	0x03, 0x1b
        /*00ee*/ 	.short	0x00ff


	//----- nvinfo : EIATTR_NUM_BARRIERS
	.align		4
        /*00f0*/ 	.byte	0x02, 0x4c
        /*00f2*/ 	.byte	0x01
	.zero		1


	//----- nvinfo : EIATTR_ANNOTATIONS
	.align		4
        /*00f4*/ 	.byte	0x04, 0x55
        /*00f6*/ 	.short	(.L_37 - .L_36)


	//   ....[0]....
.L_36:
        /*00f8*/ 	.word	0x00000001
        /*00fc*/ 	.byte	0x90, 0x00, 0x00, 0x00, 0x01, 0x00, 0x00, 0x00, 0xf0, 0x05, 0x00, 0x00, 0x01, 0x00, 0x00, 0x00
        /* <DEDUP_REMOVED lines=3255> */
        /*cc7c*/ 	.byte	0xe0, 0xaf, 0x05, 0x00, 0x01, 0x00, 0x00, 0x00, 0x90, 0xb2, 0x05, 0x00


	//----- nvinfo : EIATTR_MERCURY_ISA_VERSION
	.align		4
.L_37:
        /*cc88*/ 	.byte	0x03, 0x5f
        /*cc8a*/ 	.short	0x0101


	//----- nvinfo : EIATTR_EXIT_INSTR_OFFSETS
	.align		4
        /*cc8c*/ 	.byte	0x04, 0x1c
        /*cc8e*/ 	.short	(.L_39 - .L_38)


	//   ....[0]....
.L_38:
        /*cc90*/ 	.word	0x0005b280


	//   ....[1]....
        /*cc94*/ 	.word	0x0005b2b0


	//----- nvinfo : EIATTR_REQNTID
	.align		4
.L_39:
        /*cc98*/ 	.byte	0x04, 0x10
        /*cc9a*/ 	.short	(.L_41 - .L_40)
.L_40:
        /*cc9c*/ 	.word	0x00000080
        /*cca0*/ 	.word	0x00000001
        /*cca4*/ 	.word	0x00000001


	//----- nvinfo : EIATTR_CBANK_PARAM_SIZE
	.align		4
.L_41:
        /*cca8*/ 	.byte	0x03, 0x19
        /*ccaa*/ 	.short	0x0050


	//----- nvinfo : EIATTR_PARAM_CBANK
	.align		4
        /*ccac*/ 	.byte	0x04, 0x0a
        /*ccae*/ 	.short	(.L_43 - .L_42)
	.align		4
.L_42:
        /*ccb0*/ 	.word	index@(.nv.constant0.matmul_kernel)
        /*ccb4*/ 	.short	0x0210
        /*ccb6*/ 	.short	0x0050


	//----- nvinfo : EIATTR_SW_WAR
	.align		4
.L_43:
        /*ccb8*/ 	.byte	0x04, 0x36
        /*ccba*/ 	.short	(.L_45 - .L_44)
.L_44:
        /*ccbc*/ 	.word	0x00000008
.L_45:


//--------------------- .nv.callgraph             --------------------------
	.section	.nv.callgraph,"",@"SHT_CUDA_CALLGRAPH"
	.align	4
	.sectionentsize	8
	.align		4
        /*0000*/ 	.word	0x00000000
	.align		4
        /*0004*/ 	.word	0xffffffff
	.align		4
        /*0008*/ 	.word	0x00000000
	.align		4
        /*000c*/ 	.word	0xfffffffe
	.align		4
        /*0010*/ 	.word	0x00000000
	.align		4
        /*0014*/ 	.word	0xfffffffd
	.align		4
        /*0018*/ 	.word	0x00000000
	.align		4
        /*001c*/ 	.word	0xfffffffc


//--------------------- .text.matmul_kernel       --------------------------
	.section	.text.matmul_kernel,"ax",@progbits
	.align	128
        .global         matmul_kernel
        .type           matmul_kernel,@function
        .size           matmul_kernel,(.L_x_3 - matmul_kernel)
        .other          matmul_kernel,@"STO_CUDA_ENTRY STV_DEFAULT"
matmul_kernel:
.text.matmul_kernel:
[----:B------:R-:W1:Y:S08]  /*0000*/  LDC R1, c[0x0][0x28] ;  /* 0x00000a00ff017b82 */ /* 0x000e700000000800 */
[----:B------:R-:W2:Y:S01]  /*0010*/  LDC.64 R2, c[0x0][0x228] ;  /* 0x00008a00ff027b82 */ /* 0x000ea20000000a00 */
[----:B-1----:R-:W-:Y:S01]  /*0020*/  VIADD R1, R1, 0xffffe398 ;  /* 0xffffe39801017836 */ /* 0x002fe20000000000 */
[----:B------:R-:W1:Y:S01]  /*0030*/  S2R R5, SR_CTAID.X ;  /* 0x0000000000057919 */ /* 0x000e620000002500 */
[----:B------:R-:W-:Y:S01]  /*0040*/  ULDC.64 UR8, c[0x0][0x218] ;  /* 0x0000860000087ab9 */ /* 0x000fe20000000a00 */
[----:B------:R-:W-:Y:S01]  /*0050*/  ULDC UR4, c[0x0][0x234] ;  /* 0x00008d0000047ab9 */ /* 0x000fe20000000800 */
[----:B------:R-:W-:Y:S01]  /*0060*/  ULDC.64 UR6, c[0x0][0x210] ;  /* 0x0000840000067ab9 */ /* 0x000fe20000000a00 */
[----:B------:R-:W3:Y:S01]  /*0070*/  S2R R14, SR_TID.X ;  /* 0x00000000000e7919 */ /* 0x000ee20000002100 */
[----:B--2---:R-:W-:Y:S01]  /*0080*/  IMAD.MOV.U32 R12, RZ, RZ, R3 ;  /* 0x000000ffff0c7224 */ /* 0x004fe200078e0003 */
[----:B------:R2:W-:Y:S01]  /*0090*/  STL.64 [R1+0x10e0], R2 ;  /* 0x0010e00201007387 */ /* 0x0005e20000100a00 */
[----:B------:R-:W-:-:S02]  /*00a0*/  IMAD.MOV.U32 R11, RZ, RZ, R2 ;  /* 0x000000ffff0b7224 */ /* 0x000fc400078e0002 */
[----:B------:R-:W-:-:S03]  /*00b0*/  VIADD R0, R12, 0x1ff ;  /* 0x000001ff0c007836 */ /* 0x000fc60000000000 */
[----:B------:R-:W-:Y:S02]  /*00c0*/  IABS R13, R11 ;  /* 0x0000000b000d7213 */ /* 0x000fe40000000000 */
[----:B-1----:R-:W-:Y:S02]  /*00d0*/  IABS R8, R5 ;  /* 0x0000000500087213 */ /* 0x002fe40000000000 */
[----:B--2---:R-:W-:-:S04]  /*00e0*/  SHF.R.S32.HI R3, RZ, 0x1f, R0 ;  /* 0x0000001fff037819 */ /* 0x004fc80000011400 */
[----:B------:R-:W-:-:S04]  /*00f0*/  LEA.HI R3, R3, R0, RZ, 0x9 ;  /* 0x0000000003037211 */ /* 0x000fc800078f48ff */
[----:B------:R-:W-:-:S05]  /*0100*/  SHF.R.S32.HI R3, RZ, 0x9, R3 ;  /* 0x00000009ff037819 */ /* 0x000fca0000011403 */
[----:B------:R-:W-:-:S05]  /*0110*/  IMAD.SHL.U32 R4, R3, 0x4, RZ ;  /* 0x0000000403047824 */ /* 0x000fca00078e00ff */
[-C--:B------:R-:W-:Y:S02]  /*0120*/  IABS R7, R4.reuse ;  /* 0x0000000400077213 */ /* 0x080fe40000000000 */
[----:B------:R-:W-:Y:S02]  /*0130*/  IABS R10, R4 ;  /* 0x00000004000a7213 */ /* 0x000fe40000000000 */
[----:B------:R-:W1:Y:S08]  /*0140*/  I2F.RP R0, R7 ;  /* 0x0000000700007306 */ /* 0x000e700000209400 */
[----:B-1----:R-:W1:Y:S02]  /*0150*/  MUFU.RCP R0, R0 ;  /* 0x0000000000007308 */ /* 0x002e640000001000 */
[----:B-1----:R-:W-:-:S02]  /*0160*/  VIADD R2, R0, 0xffffffe ;  /* 0x0ffffffe00027836 */ /* 0x002fc40000000000 */
[----:B------:R-:W-:-:S04]  /*0170*/  IMAD.MOV R0, RZ, RZ, -R10 ;  /* 0x000000ffff007224 */ /* 0x000fc800078e0a0a */
[----:B------:R1:W2:Y:S02]  /*0180*/  F2I.FTZ.U32.TRUNC.NTZ R3, R2 ;  /* 0x0000000200037305 */ /* 0x0002a4000021f000 */
[----:B-1----:R-:W-:Y:S02]  /*0190*/  IMAD.MOV.U32 R2, RZ, RZ, RZ ;  /* 0x000000ffff027224 */ /* 0x002fe400078e00ff */
[----:B--2---:R-:W-:-:S04]  /*01a0*/  IMAD.MOV R6, RZ, RZ, -R3 ;  /* 0x000000ffff067224 */ /* 0x004fc800078e0a03 */
[----:B------:R-:W-:Y:S02]  /*01b0*/  IMAD R9, R6, R7, RZ ;  /* 0x0000000706097224 */ /* 0x000fe400078e02ff */
[----:B------:R-:W-:Y:S02]  /*01c0*/  IMAD.MOV.U32 R6, RZ, RZ, R8 ;  /* 0x000000ffff067224 */ /* 0x000fe400078e0008 */
[----:B------:R-:W-:-:S06]  /*01d0*/  IMAD.HI.U32 R3, R3, R9, R2 ;  /* 0x0000000903037227 */ /* 0x000fcc00078e0002 */
[----:B------:R-:W-:-:S04]  /*01e0*/  IMAD.HI.U32 R3, R3, R6, RZ ;  /* 0x0000000603037227 */ /* 0x000fc800078e00ff */
[----:B------:R-:W-:-:S05]  /*01f0*/  IMAD R0, R3, R0, R6 ;  /* 0x0000000003007224 */ /* 0x000fca00078e0206 */
[----:B------:R-:W-:-:S13]  /*0200*/  ISETP.GT.U32.AND P1, PT, R7, R0, PT ;  /* 0x000000000700720c */ /* 0x000fda0003f24070 */
[----:B------:R-:W-:Y:S02]  /*0210*/  @!P1 IMAD.IADD R0, R0, 0x1, -R7 ;  /* 0x0000000100009824 */ /* 0x000fe400078e0a07 */
[----:B------:R-:W-:Y:S01]  /*0220*/  @!P1 VIADD R3, R3, 0x1 ;  /* 0x0000000103039836 */ /* 0x000fe20000000000 */
[----:B------:R-:W-:Y:S02]  /*0230*/  ISETP.NE.AND P1, PT, R4, RZ, PT ;  /* 0x000000ff0400720c */ /* 0x000fe40003f25270 */
[----:B------:R-:W-:Y:S02]  /*0240*/  ISETP.GE.U32.AND P0, PT, R0, R7, PT ;  /* 0x000000070000720c */ /* 0x000fe40003f06070 */
[----:B------:R-:W-:-:S04]  /*0250*/  LOP3.LUT R0, R5, R4, RZ, 0x3c, !PT ;  /* 0x0000000405007212 */ /* 0x000fc800078e3cff */
[----:B------:R-:W-:Y:S01]  /*0260*/  ISETP.GE.AND P2, PT, R0, RZ, PT ;  /* 0x000000ff0000720c */ /* 0x000fe20003f46270 */
[----:B------:R-:W-:-:S06]  /*0270*/  VIADD R0, R11, 0x7f ;  /* 0x0000007f0b007836 */ /* 0x000fcc0000000000 */
[----:B------:R-:W-:-:S04]  /*0280*/  @P0 VIADD R3, R3, 0x1 ;  /* 0x0000000103030836 */ /* 0x000fc80000000000 */
[----:B------:R-:W-:Y:S01]  /*0290*/  IMAD.MOV.U32 R2, RZ, RZ, R3 ;  /* 0x000000ffff027224 */ /* 0x000fe200078e0003 */
[----:B------:R-:W-:-:S03]  /*02a0*/  SHF.R.S32.HI R3, RZ, 0x1f, R0 ;  /* 0x0000001fff037819 */ /* 0x000fc60000011400 */
[----:B------:R-:W-:Y:S01]  /*02b0*/  @!P2 IMAD.MOV R2, RZ, RZ, -R2 ;  /* 0x000000ffff02a224 */ /* 0x000fe200078e0a02 */
[----:B------:R-:W-:Y:S02]  /*02c0*/  @!P1 LOP3.LUT R2, RZ, R4, RZ, 0x33, !PT ;  /* 0x00000004ff029212 */ /* 0x000fe400078e33ff */
[----:B------:R-:W-:-:S03]  /*02d0*/  LEA.HI R3, R3, R0, RZ, 0x7 ;  /* 0x0000000003037211 */ /* 0x000fc600078f38ff */
[----:B------:R-:W-:Y:S02]  /*02e0*/  IMAD.SHL.U32 R8, R2, 0x4, RZ ;  /* 0x0000000402087824 */ /* 0x000fe400078e00ff */
[----:B------:R-:W-:-:S03]  /*02f0*/  IMAD.MOV R2, RZ, RZ, -R2 ;  /* 0x000000ffff027224 */ /* 0x000fc600078e0a02 */
[----:B------:R-:W-:Y:S01]  /*0300*/  LEA.HI.SX32 R3, R3, -R8, 0x19 ;  /* 0x8000000803037211 */ /* 0x000fe200078fcaff */
[----:B------:R-:W-:Y:S02]  /*0310*/  IMAD R10, R4, R2, R5 ;  /* 0x00000002040a7224 */ /* 0x000fe400078e0205 */
[----:B------:R-:W-:Y:S01]  /*0320*/  IMAD.MOV.U32 R2, RZ, RZ, RZ ;  /* 0x000000ffff027224 */ /* 0x000fe200078e00ff */
[----:B------:R-:W-:Y:S02]  /*0330*/  VIMNMX R7, R3, 0x4, PT ;  /* 0x0000000403077848 */ /* 0x000fe40003fe0100 */
[----:B------:R-:W-:Y:S02]  /*0340*/  IABS R4, R10 ;  /* 0x0000000a00047213 */ /* 0x000fe40000000000 */
[----:B------:R-:W-:-:S04]  /*0350*/  IABS R6, R7 ;  /* 0x0000000700067213 */ /* 0x000fc80000000000 */
[----:B------:R-:W1:Y:S08]  /*0360*/  I2F.RP R0, R6 ;  /* 0x0000000600007306 */ /* 0x000e700000209400 */
[----:B-1----:R-:W1:Y:S02]  /*0370*/  MUFU.RCP R0, R0 ;  /* 0x0000000000007308 */ /* 0x002e640000001000 */
[----:B-1----:R-:W-:Y:S01]  /*0380*/  VIADD R3, R0, 0xffffffe ;  /* 0x0ffffffe00037836 */ /* 0x002fe20000000000 */
[----:B------:R-:W-:-:S02]  /*0390*/  IABS R0, R12 ;  /* 0x0000000c00007213 */ /* 0x000fc40000000000 */
[----:B---3--:R-:W-:-:S03]  /*03a0*/  LOP3.LUT R12, R14, 0x7f, RZ, 0xc0, !PT ;  /* 0x0000007f0e0c7812 */ /* 0x008fc600078ec0ff */
[----:B------:R-:W1:Y:S02]  /*03b0*/  F2I.FTZ.U32.TRUNC.NTZ R3, R3 ;  /* 0x0000000300037305 */ /* 0x000e64000021f000 */
[----:B-1----:R-:W-:-:S04]  /*03c0*/  IMAD.MOV R9, RZ, RZ, -R3 ;  /* 0x000000ffff097224 */ /* 0x002fc800078e0a03 */
[----:B------:R-:W-:Y:S01]  /*03d0*/  IMAD R5, R9, R6, RZ ;  /* 0x0000000609057224 */ /* 0x000fe200078e02ff */
[----:B------:R-:W-:-:S03]  /*03e0*/  IABS R9, R7 ;  /* 0x0000000700097213 */ /* 0x000fc60000000000 */
[----:B------:R-:W-:Y:S02]  /*03f0*/  IMAD.HI.U32 R2, R3, R5, R2 ;  /* 0x0000000503027227 */ /* 0x000fe400078e0002 */
[----:B------:R-:W1:Y:S02]  /*0400*/  I2F.RP R5, R0 ;  /* 0x0000000000057306 */ /* 0x000e640000209400 */
[----:B------:R-:W-:Y:S02]  /*0410*/  IMAD.MOV.U32 R3, RZ, RZ, R4 ;  /* 0x000000ffff037224 */ /* 0x000fe400078e0004 */
[----:B------:R-:W-:Y:S01]  /*0420*/  IMAD.MOV R4, RZ, RZ, -R9 ;  /* 0x000000ffff047224 */ /* 0x000fe200078e0a09 */
[----:B------:R-:W-:Y:S01]  /*0430*/  SHF.R.U32.HI R9, RZ, 0x6, R14 ;  /* 0x00000006ff097819 */ /* 0x000fe2000001160e */
[----:B------:R-:W-:-:S03]  /*0440*/  IMAD.HI.U32 R2, R2, R3, RZ ;  /* 0x0000000302027227 */ /* 0x000fc600078e00ff */
[----:B------:R-:W-:Y:S01]  /*0450*/  SGXT.U32 R9, R9, 0x1 ;  /* 0x000000010909781a */ /* 0x000fe20000000000 */
[----:B------:R-:W-:Y:S02]  /*0460*/  IMAD R3, R2, R4, R3 ;  /* 0x0000000402037224 */ /* 0x000fe400078e0203 */
[----:B------:R-:W2:Y:S03]  /*0470*/  I2F.RP R4, R13 ;  /* 0x0000000d00047306 */ /* 0x000ea60000209400 */
[----:B------:R-:W-:-:S05]  /*0480*/  ISETP.GT.U32.AND P1, PT, R6, R3, PT ;  /* 0x000000030600720c */ /* 0x000fca0003f24070 */
[----:B-1----:R-:W1:Y:S08]  /*0490*/  MUFU.RCP R5, R5 ;  /* 0x0000000500057308 */ /* 0x002e700000001000 */
[----:B------:R-:W-:Y:S01]  /*04a0*/  @!P1 IMAD.IADD R3, R3, 0x1, -R6 ;  /* 0x0000000103039824 */ /* 0x000fe200078e0a06 */
[----:B--2---:R-:W2:Y:S01]  /*04b0*/  MUFU.RCP R4, R4 ;  /* 0x0000000400047308 */ /* 0x004ea20000001000 */
[----:B------:R-:W-:Y:S01]  /*04c0*/  @!P1 VIADD R2, R2, 0x1 ;  /* 0x0000000102029836 */ /* 0x000fe20000000000 */
[----:B------:R-:W-:-:S02]  /*04d0*/  ISETP.NE.AND P1, PT, R7, RZ, PT ;  /* 0x000000ff0700720c */ /* 0x000fc40003f25270 */
[----:B------:R-:W-:Y:S02]  /*04e0*/  ISETP.GE.U32.AND P0, PT, R3, R6, PT ;  /* 0x000000060300720c */ /* 0x000fe40003f06070 */
[----:B------:R-:W-:Y:S01]  /*04f0*/  LOP3.LUT R3, R10, R7, RZ, 0x3c, !PT ;  /* 0x000000070a037212 */ /* 0x000fe200078e3cff */
[----:B-1----:R-:W-:-:S03]  /*0500*/  VIADD R6, R5, 0xffffffe ;  /* 0x0ffffffe05067836 */ /* 0x002fc60000000000 */
[----:B------:R-:W-:Y:S02]  /*0510*/  ISETP.GE.AND P2, PT, R3, RZ, PT ;  /* 0x000000ff0300720c */ /* 0x000fe40003f46270 */
[----:B------:R-:W1:Y:S05]  /*0520*/  F2I.FTZ.U32.TRUNC.NTZ R3, R6 ;  /* 0x0000000600037305 */ /* 0x000e6a000021f000 */
[----:B------:R-:W-:Y:S02]  /*0530*/  @P0 VIADD R2, R2, 0x1 ;  /* 0x0000000102020836 */ /* 0x000fe40000000000 */
[----:B--2---:R-:W-:Y:S02]  /*0540*/  VIADD R5, R4, 0xffffffe ;  /* 0x0ffffffe04057836 */ /* 0x004fe40000000000 */
[----:B------:R-:W-:-:S02]  /*0550*/  IMAD.MOV.U32 R11, RZ, RZ, R2 ;  /* 0x000000ffff0b7224 */ /* 0x000fc400078e0002 */
[----:B------:R-:W-:Y:S02]  /*0560*/  IMAD.MOV.U32 R2, RZ, RZ, RZ ;  /* 0x000000ffff027224 */ /* 0x000fe400078e00ff */
[----:B------:R-:W2:Y:S01]  /*0570*/  F2I.FTZ.U32.TRUNC.NTZ R5, R5 ;  /* 0x0000000500057305 */ /* 0x000ea2000021f000 */
[----:B------:R-:W-:Y:S01]  /*0580*/  @!P2 IMAD.MOV R11, RZ, RZ, -R11 ;  /* 0x000000ffff0ba224 */ /* 0x000fe200078e0a0b */
[----:B------:R-:W-:Y:S01]  /*0590*/  @!P1 LOP3.LUT R11, RZ, R7, RZ, 0x33, !PT ;  /* 0x00000007ff0b9212 */ /* 0x000fe200078e33ff */
[----:B-1----:R-:W-:-:S04]  /*05a0*/  IMAD.MOV R15, RZ, RZ, -R3 ;  /* 0x000000ffff0f7224 */ /* 0x002fc800078e0a03 */
[----:B------:R-:W-:Y:S02]  /*05b0*/  IMAD.MOV R4, RZ, RZ, -R11 ;  /* 0x000000ffff047224 */ /* 0x000fe400078e0a0b */
[----:B------:R-:W-:Y:S02]  /*05c0*/  IMAD.SHL.U32 R6, R11, 0x200, RZ ;  /* 0x000002000b067824 */ /* 0x000fe400078e00ff */
[----:B------:R-:W-:Y:S02]  /*05d0*/  IMAD R4, R7, R4, R10 ;  /* 0x0000000407047224 */ /* 0x000fe400078e020a */
[----:B------:R-:W-:Y:S01]  /*05e0*/  IMAD R7, R15, R0, RZ ;  /* 0x000000000f077224 */ /* 0x000fe200078e02ff */
[----:B------:R1:W-:Y:S01]  /*05f0*/  STL [R1+0x1864], R6 ;  /* 0x0018640601007387 */ /* 0x0003e20000100800 */
[----:B--2---:R-:W-:Y:S02]  /*0600*/  IMAD.MOV R10, RZ, RZ, -R5 ;  /* 0x000000ffff0a7224 */ /* 0x004fe400078e0a05 */
[----:B------:R-:W-:Y:S01]  /*0610*/  IMAD.HI.U32 R2, R3, R7, R2 ;  /* 0x0000000703027227 */ /* 0x000fe200078e0002 */
[----:B------:R-:W-:-:S03]  /*0620*/  LOP3.LUT R3, R6, R9, RZ, 0xfc, !PT ;  /* 0x0000000906037212 */ /* 0x000fc600078efcff */
[----:B------:R-:W-:Y:S01]  /*0630*/  IMAD.IADD R7, R8, 0x1, R4 ;  /* 0x0000000108077824 */ /* 0x000fe200078e0204 */
[----:B------:R-:W-:Y:S01]  /*0640*/  IABS R11, R3 ;  /* 0x00000003000b7213 */ /* 0x000fe20000000000 */
[----:B------:R-:W-:Y:S01]  /*0650*/  IMAD R9, R10, R13, RZ ;  /* 0x0000000d0a097224 */ /* 0x000fe200078e02ff */
[C---:B------:R-:W-:Y:S01]  /*0660*/  LOP3.LUT R17, R3.reuse, 0x1fe, RZ, 0xfc, !PT ;  /* 0x000001fe03117812 */ /* 0x040fe200078efcff */
[----:B------:R-:W-:Y:S01]  /*0670*/  IMAD.MOV.U32 R4, RZ, RZ, RZ ;  /* 0x000000ffff047224 */ /* 0x000fe200078e00ff */
[----:B------:R-:W-:Y:S01]  /*0680*/  LOP3.LUT R16, R3, 0x6, RZ, 0xfc, !PT ;  /* 0x0000000603107812 */ /* 0x000fe200078efcff */
[----:B-1----:R-:W-:Y:S01]  /*0690*/  IMAD R6, R7, 0x80, R12 ;  /* 0x0000008007067824 */ /* 0x002fe200078e020c */
[----:B------:R-:W-:Y:S01]  /*06a0*/  IABS R15, R17 ;  /* 0x00000011000f7213 */ /* 0x000fe20000000000 */
[----:B------:R-:W-:Y:S01]  /*06b0*/  IMAD.HI.U32 R4, R5, R9, R4 ;  /* 0x0000000905047227 */ /* 0x000fe200078e0004 */
[----:B------:R-:W-:Y:S02]  /*06c0*/  SHF.R.S32.HI R5, RZ, 0x6, R14 ;  /* 0x00000006ff057819 */ /* 0x000fe4000001140e */
[----:B------:R-:W-:Y:S01]  /*06d0*/  IABS R178, R6 ;  /* 0x0000000600b27213 */ /* 0x000fe20000000000 */
[----:B------:R-:W-:Y:S01]  /*06e0*/  IMAD.HI.U32 R7, R2, R11, RZ ;  /* 0x0000000b02077227 */ /* 0x000fe200078e00ff */
[----:B------:R-:W-:Y:S01]  /*06f0*/  SGXT R5, R5, 0x1 ;  /* 0x000000010505781a */ /* 0x000fe20000000200 */
[----:B------:R1:W-:Y:S01]  /*0700*/  STL [R1+0xf60], R6 ;  /* 0x000f600601007387 */ /* 0x0003e20000100800 */
[----:B------:R-:W-:Y:S01]  /*0710*/  LOP3.LUT R12, R3, 0x2, RZ, 0xfc, !PT ;  /* 0x00000002030c7812 */ /* 0x000fe200078efcff */
[----:B------:R-:W-:Y:S01]  /*0720*/  IMAD.MOV R7, RZ, RZ, -R7 ;  /* 0x000000ffff077224 */ /* 0x000fe200078e0a07 */
[----:B------:R-:W-:Y:S01]  /*0730*/  LOP3.LUT R10, R5, 0x90, RZ, 0xc0, !PT ;  /* 0x00000090050a7812 */ /* 0x000fe200078ec0ff */
[----:B------:R-:W-:Y:S01]  /*0740*/  IMAD.SHL.U32 R9, R14, 0x4, RZ ;  /* 0x000000040e097824 */ /* 0x000fe200078e00ff */
[----:B------:R-:W-:Y:S01]  /*0750*/  ISETP.GE.AND P1, PT, R12, RZ, PT ;  /* 0x000000ff0c00720c */ /* 0x000fe20003f26270 */
[----:B------:R-:W-:Y:S01]  /*0760*/  IMAD R5, R0, R7, R11 ;  /* 0x0000000700057224 */ /* 0x000fe200078e020b */
[----:B------:R-:W-:Y:S01]  /*0770*/  ISETP.GE.AND P2, PT, R17, RZ, PT ;  /* 0x000000ff1100720c */ /* 0x000fe20003f46270 */
[----:B------:R-:W-:Y:S01]  /*0780*/  IMAD.HI.U32 R8, R2, R15, RZ ;  /* 0x0000000f02087227 */ /* 0x000fe200078e00ff */
[----:B------:R-:W-:-:S02]  /*0790*/  LOP3.LUT R10, R10, 0x7c, R9, 0x78, !PT ;  /* 0x0000007c0a0a7812 */ /* 0x000fc400078e7809 */
[----:B------:R-:W-:Y:S01]  /*07a0*/  ISETP.GT.U32.AND P4, PT, R0, R5, PT ;  /* 0x000000050000720c */ /* 0x000fe20003f84070 */
[----:B------:R-:W-:Y:S01]  /*07b0*/  IMAD.HI.U32 R4, R4, R178, RZ ;  /* 0x000000b204047227 */ /* 0x000fe200078e00ff */
[----:B------:R-:W-:Y:S02]  /*07c0*/  IABS R9, R12 ;  /* 0x0000000c00097213 */ /* 0x000fe40000000000 */
[C---:B------:R-:W-:Y:S01]  /*07d0*/  LOP3.LUT R12, R3.reuse, 0x8, RZ, 0xfc, !PT ;  /* 0x00000008030c7812 */ /* 0x040fe200078efcff */
[----:B------:R-:W-:Y:S01]  /*07e0*/  IMAD.MOV R8, RZ, RZ, -R8 ;  /* 0x000000ffff087224 */ /* 0x000fe200078e0a08 */
[C---:B------:R-:W-:Y:S01]  /*07f0*/  LOP3.LUT R18, R3.reuse, 0xa8, RZ, 0xfc, !PT ;  /* 0x000000a803127812 */ /* 0x040fe200078efcff */
[----:B------:R-:W-:Y:S01]  /*0800*/  IMAD.MOV R4, RZ, RZ, -R4 ;  /* 0x000000ffff047224 */ /* 0x000fe200078e0a04 */
[----:B------:R-:W-:Y:S01]  /*0810*/  LOP3.LUT R19, R3, 0xac, RZ, 0xfc, !PT ;  /* 0x000000ac03137812 */ /* 0x000fe200078efcff */
[----:B------:R-:W-:Y:S01]  /*0820*/  IMAD R180, R0, R8, R15 ;  /* 0x0000000800b47224 */ /* 0x000fe200078e020f */
[----:B------:R-:W-:Y:S01]  /*0830*/  IABS R15, R16 ;  /* 0x00000010000f7213 */ /* 0x000fe20000000000 */
[----:B------:R-:W-:Y:S01]  /*0840*/  IMAD R178, R13, R4, R178 ;  /* 0x000000040db27224 */ /* 0x000fe200078e02b2 */
[C---:B------:R-:W-:Y:S01]  /*0850*/  LOP3.LUT R20, R3.reuse, 0xb2, RZ, 0xfc, !PT ;  /* 0x000000b203147812 */ /* 0x040fe200078efcff */
[----:B------:R-:W-:Y:S01]  /*0860*/  IMAD.SHL.U32 R7, R14, 0x400, RZ ;  /* 0x000004000e077824 */ /* 0x000fe200078e00ff */
[----:B------:R-:W-:Y:S01]  /*0870*/  LOP3.LUT R14, R3, 0x4, RZ, 0xfc, !PT ;  /* 0x00000004030e7812 */ /* 0x000fe200078efcff */
[----:B------:R-:W-:Y:S01]  /*0880*/  IMAD.HI.U32 R4, R2, R9, RZ ;  /* 0x0000000902047227 */ /* 0x000fe200078e00ff */
[----:B------:R-:W-:-:S02]  /*0890*/  ISETP.GT.U32.AND P3, PT, R0, R180, PT ;  /* 0x000000b40000720c */ /* 0x000fc40003f64070 */
[----:B------:R-:W-:Y:S01]  /*08a0*/  IABS R11, R14 ;  /* 0x0000000e000b7213 */ /* 0x000fe20000000000 */
[----:B------:R-:W-:Y:S01]  /*08b0*/  IMAD.MOV R4, RZ, RZ, -R4 ;  /* 0x000000ffff047224 */ /* 0x000fe200078e0a04 */
[----:B-1----:R-:W-:Y:S01]  /*08c0*/  LOP3.LUT R6, R10, 0x8000, R7, 0xf8, !PT ;  /* 0x000080000a067812 */ /* 0x002fe200078ef807 */
[----:B------:R-:W-:Y:S01]  /*08d0*/  @!P4 IMAD.IADD R5, R5, 0x1, -R0 ;  /* 0x000000010505c824 */ /* 0x000fe200078e0a00 */
[----:B------:R-:W-:Y:S01]  /*08e0*/  ISETP.GT.U32.AND P0, PT, R13, R178, PT ;  /* 0x000000b20d00720c */ /* 0x000fe20003f04070 */
[----:B------:R-:W-:Y:S01]  /*08f0*/  IMAD R7, R0, R4, R9 ;  /* 0x0000000400077224 */ /* 0x000fe200078e0209 */
[----:B------:R-:W-:Y:S01]  /*0900*/  IABS R10, R12 ;  /* 0x0000000c000a7213 */ /* 0x000fe20000000000 */
[----:B------:R-:W-:Y:S01]  /*0910*/  IMAD.HI.U32 R4, R2, R11, RZ ;  /* 0x0000000b02047227 */ /* 0x000fe200078e00ff */
[C---:B------:R-:W-:Y:S01]  /*0920*/  ISETP.GT.U32.AND P5, PT, R0.reuse, R5, PT ;  /* 0x000000050000720c */ /* 0x040fe20003fa4070 */
[----:B------:R1:W-:Y:S01]  /*0930*/  STL [R1+0xe3c], R6 ;  /* 0x000e3c0601007387 */ /* 0x0003e20000100800 */
[----:B------:R-:W-:Y:S01]  /*0940*/  ISETP.GT.U32.AND P6, PT, R0, R7, PT ;  /* 0x000000070000720c */ /* 0x000fe20003fc4070 */
[----:B------:R-:W-:Y:S01]  /*0950*/  IMAD.HI.U32 R8, R2, R15, RZ ;  /* 0x0000000f02087227 */ /* 0x000fe200078e00ff */
[----:B------:R-:W-:-:S02]  /*0960*/  ISETP.GE.AND P4, PT, R14, RZ, PT ;  /* 0x000000ff0e00720c */ /* 0x000fc40003f86270 */
[C---:B------:R-:W-:Y:S01]  /*0970*/  LOP3.LUT R14, R3.reuse, 0x10, RZ, 0xfc, !PT ;  /* 0x00000010030e7812 */ /* 0x040fe200078efcff */
[----:B------:R-:W-:Y:S01]  /*0980*/  IMAD.MOV R4, RZ, RZ, -R4 ;  /* 0x000000ffff047224 */ /* 0x000fe200078e0a04 */
[C---:B------:R-:W-:Y:S01]  /*0990*/  LOP3.LUT R22, R3.reuse, 0xb8, RZ, 0xfc, !PT ;  /* 0x000000b803167812 */ /* 0x040fe200078efcff */
[----:B------:R-:W-:Y:S01]  /*09a0*/  IMAD.MOV R8, RZ, RZ, -R8 ;  /* 0x000000ffff087224 */ /* 0x000fe200078e0a08 */
[C---:B------:R-:W-:Y:S01]  /*09b0*/  LOP3.LUT R28, R3.reuse, 0xbe, RZ, 0xfc, !PT ;  /* 0x000000be031c7812 */ /* 0x040fe200078efcff */
[--C-:B------:R-:W-:Y:S01]  /*09c0*/  @!P3 IMAD.IADD R180, R180, 0x1, -R0.reuse ;  /* 0x00000001b4b4b824 */ /* 0x100fe200078e0a00 */
[----:B------:R-:W-:Y:S01]  /*09d0*/  IABS R23, R22 ;  /* 0x0000001600177213 */ /* 0x000fe20000000000 */
[C---:B------:R-:W-:Y:S01]  /*09e0*/  IMAD R9, R0.reuse, R4, R11 ;  /* 0x0000000400097224 */ /* 0x040fe200078e020b */
[----:B------:R-:W-:Y:S01]  /*09f0*/  IABS R27, R28 ;  /* 0x0000001c001b7213 */ /* 0x000fe20000000000 */
[C---:B------:R-:W-:Y:S01]  /*0a00*/  IMAD R11, R0.reuse, R8, R15 ;  /* 0x00000008000b7224 */ /* 0x040fe200078e020f */
[----:B------:R-:W-:Y:S01]  /*0a10*/  ISETP.GT.U32.AND P3, PT, R0, R180, PT ;  /* 0x000000b40000720c */ /* 0x000fe20003f64070 */
[----:B------:R-:W-:Y:S01]  /*0a20*/  @!P0 IMAD.IADD R178, R178, 0x1, -R13 ;  /* 0x00000001b2b28824 */ /* 0x000fe200078e0a0d */
[----:B------:R-:W-:Y:S01]  /*0a30*/  LOP3.LUT R8, R3, 0xa, RZ, 0xfc, !PT ;  /* 0x0000000a03087812 */ /* 0x000fe200078efcff */
[----:B------:R-:W-:Y:S01]  /*0a40*/  @!P5 IMAD.IADD R5, R5, 0x1, -R0 ;  /* 0x000000010505d824 */ /* 0x000fe200078e0a00 */
[----:B------:R-:W-:Y:S01]  /*0a50*/  ISETP.GT.U32.AND P5, PT, R0, R11, PT ;  /* 0x0000000b0000720c */ /* 0x000fe20003fa4070 */
[----:B------:R-:W-:Y:S01]  /*0a60*/  IMAD.MOV.U32 R15, RZ, RZ, R10 ;  /* 0x000000ffff0f7224 */ /* 0x000fe200078e000a */
[----:B------:R-:W-:Y:S01]  /*0a70*/  ISETP.GT.U32.AND P0, PT, R13, R178, PT ;  /* 0x000000b20d00720c */ /* 0x000fe20003f04070 */
[----:B------:R-:W-:Y:S01]  /*0a80*/  @!P6 IMAD.IADD R7, R7, 0x1, -R0 ;  /* 0x000000010707e824 */ /* 0x000fe200078e0a00 */
[----:B------:R-:W-:Y:S01]  /*0a90*/  IABS R17, R8 ;  /* 0x0000000800117213 */ /* 0x000fe20000000000 */
[----:B------:R-:W-:Y:S01]  /*0aa0*/  IMAD.HI.U32 R4, R2, R15, RZ ;  /* 0x0000000f02047227 */ /* 0x000fe200078e00ff */
[----:B------:R-:W-:-:S02]  /*0ab0*/  ISETP.GE.AND P6, PT, R3, RZ, PT ;  /* 0x000000ff0300720c */ /* 0x000fc40003fc6270 */
[C---:B------:R-:W-:Y:S01]  /*0ac0*/  LOP3.LUT R10, R3.reuse, 0xc, RZ, 0xfc, !PT ;  /* 0x0000000c030a7812 */ /* 0x040fe200078efcff */
[----:B------:R-:W-:Y:S01]  /*0ad0*/  @!P3 IMAD.IADD R180, R180, 0x1, -R0 ;  /* 0x00000001b4b4b824 */ /* 0x000fe200078e0a00 */
[C---:B------:R-:W-:Y:S01]  /*0ae0*/  ISETP.GT.U32.AND P3, PT, R0.reuse, R9, PT ;  /* 0x000000090000720c */ /* 0x040fe20003f64070 */
[----:B------:R-:W-:Y:S01]  /*0af0*/  IMAD.MOV R4, RZ, RZ, -R4 ;  /* 0x000000ffff047224 */ /* 0x000fe200078e0a04 */
[----:B------:R-:W-:Y:S01]  /*0b00*/  LOP3.LUT R26, R3, 0xbc, RZ, 0xfc, !PT ;  /* 0x000000bc031a7812 */ /* 0x000fe200078efcff */
[----:B------:R-:W-:Y:S01]  /*0b10*/  @!P5 IMAD.IADD R11, R11, 0x1, -R0 ;  /* 0x000000010b0bd824 */ /* 0x000fe200078e0a00 */
[----:B------:R-:W-:Y:S01]  /*0b20*/  LOP3.LUT R30, R3, 0xc0, RZ, 0xfc, !PT ;  /* 0x000000c0031e7812 */ /* 0x000fe200078efcff */
[----:B------:R-:W-:Y:S01]  /*0b30*/  @!P2 IMAD.MOV R180, RZ, RZ, -R180 ;  /* 0x000000ffffb4a224 */ /* 0x000fe200078e0ab4 */
[----:B------:R-:W-:Y:S01]  /*0b40*/  ISETP.GT.U32.AND P2, PT, R0, R7, PT ;  /* 0x000000070000720c */ /* 0x000fe20003f44070 */
[----:B------:R-:W-:Y:S01]  /*0b50*/  @!P0 IMAD.IADD R178, R178, 0x1, -R13 ;  /* 0x00000001b2b28824 */ /* 0x000fe200078e0a0d */
[C---:B------:R-:W-:Y:S01]  /*0b60*/  ISETP.GT.U32.AND P5, PT, R0.reuse, R11, PT ;  /* 0x0000000b0000720c */ /* 0x040fe20003fa4070 */
[----:B------:R-:W-:Y:S01]  /*0b70*/  IMAD R13, R0, R4, R15 ;  /* 0x00000004000d7224 */ /* 0x000fe200078e020f */
[----:B------:R-:W-:Y:S01]  /*0b80*/  IABS R15, R10 ;  /* 0x0000000a000f7213 */ /* 0x000fe20000000000 */
[----:B------:R-:W-:Y:S01]  /*0b90*/  IMAD.HI.U32 R4, R2, R17, RZ ;  /* 0x0000001102047227 */ /* 0x000fe200078e00ff */
[----:B------:R-:W-:Y:S01]  /*0ba0*/  STL [R1+0x1884], R178 ;  /* 0x001884b201007387 */ /* 0x000fe20000100800 */
[----:B------:R-:W-:-:S02]  /*0bb0*/  ISETP.GE.AND P0, PT, R16, RZ, PT ;  /* 0x000000ff1000720c */ /* 0x000fc40003f06270 */
[----:B------:R-:W-:Y:S01]  /*0bc0*/  IMAD.MOV R4, RZ, RZ, -R4 ;  /* 0x000000ffff047224 */ /* 0x000fe200078e0a04 */
[----:B------:R2:W-:Y:S01]  /*0bd0*/  STL [R1+0x1880], R180 ;  /* 0x001880b401007387 */ /* 0x0005e20000100800 */
[--C-:B------:R-:W-:Y:S01]  /*0be0*/  @!P3 IMAD.IADD R9, R9, 0x1, -R0.reuse ;  /* 0x000000010909b824 */ /* 0x100fe200078e0a00 */
[----:B------:R-:W-:Y:S01]  /*0bf0*/  IABS R25, R26 ;  /* 0x0000001a00197213 */ /* 0x000fe20000000000 */
[--C-:B------:R-:W-:Y:S01]  /*0c00*/  @!P2 IMAD.IADD R7, R7, 0x1, -R0.reuse ;  /* 0x000000010707a824 */ /* 0x100fe200078e0a00 */
[C---:B------:R-:W-:Y:S01]  /*0c10*/  ISETP.GT.U32.AND P2, PT, R0.reuse, R13, PT ;  /* 0x0000000d0000720c */ /* 0x040fe20003f44070 */
[----:B------:R-:W-:Y:S01]  /*0c20*/  @!P5 IMAD.IADD R11, R11, 0x1, -R0 ;  /* 0x000000010b0bd824 */ /* 0x000fe200078e0a00 */
[C---:B------:R-:W-:Y:S01]  /*0c30*/  ISETP.GT.U32.AND P3, PT, R0.reuse, R9, PT ;  /* 0x000000090000720c */ /* 0x040fe20003f64070 */
[----:B-1----:R-:W-:Y:S01]  /*0c40*/  IMAD.MOV.U32 R6, RZ, RZ, R7 ;  /* 0x000000ffff067224 */ /* 0x002fe200078e0007 */
[----:B------:R-:W-:Y:S01]  /*0c50*/  IABS R29, R30 ;  /* 0x0000001e001d7213 */ /* 0x000fe20000000000 */
[----:B--2---:R-:W-:Y:S01]  /*0c60*/  IMAD.MOV.U32 R180, RZ, RZ, R5 ;  /* 0x000000ffffb47224 */ /* 0x004fe200078e0005 */
[C---:B------:R-:W-:Y:S01]  /*0c70*/  LOP3.LUT R32, R3.reuse, 0xc2, RZ, 0xfc, !PT ;  /* 0x000000c203207812 */ /* 0x040fe200078efcff */
[----:B------:R-:W-:Y:S01]  /*0c80*/  IMAD R5, R0, R4, R17 ;  /* 0x0000000400057224 */ /* 0x000fe200078e0211 */
[----:B------:R-:W-:Y:S01]  /*0c90*/  LOP3.LUT R33, R3, 0xc4, RZ, 0xfc, !PT ;  /* 0x000000c403217812 */ /* 0x000fe200078efcff */
[----:B------:R-:W-:Y:S01]  /*0ca0*/  @!P6 IMAD.MOV R180, RZ, RZ, -R180 ;  /* 0x000000ffffb4e224 */ /* 0x000fe200078e0ab4 */
[----:B------:R-:W-:Y:S01]  /*0cb0*/  ISETP.GE.AND P6, PT, R12, RZ, PT ;  /* 0x000000ff0c00720c */ /* 0x000fe20003fc6270 */
[----:B------:R-:W-:Y:S01]  /*0cc0*/  IMAD.HI.U32 R4, R2, R15, RZ ;  /* 0x0000000f02047227 */ /* 0x000fe200078e00ff */
[----:B------:R-:W-:-:S02]  /*0cd0*/  ISETP.GT.U32.AND P5, PT, R0, R5, PT ;  /* 0x000000050000720c */ /* 0x000fc40003fa4070 */
[----:B------:R-:W-:Y:S01]  /*0ce0*/  LOP3.LUT R12, R3, 0xe, RZ, 0xfc, !PT ;  /* 0x0000000e030c7812 */ /* 0x000fe200078efcff */
[--C-:B------:R-:W-:Y:S01]  /*0cf0*/  @!P2 IMAD.IADD R13, R13, 0x1, -R0.reuse ;  /* 0x000000010d0da824 */ /* 0x100fe200078e0a00 */
[----:B------:R-:W-:Y:S01]  /*0d00*/  STL [R1+0x1888], R180 ;  /* 0x001888b401007387 */ /* 0x000fe20000100800 */
[----:B------:R-:W-:Y:S01]  /*0d10*/  @!P3 IMAD.IADD R9, R9, 0x1, -R0 ;  /* 0x000000010909b824 */ /* 0x000fe200078e0a00 */
[----:B------:R-:W-:Y:S01]  /*0d20*/  IABS R17, R12 ;  /* 0x0000000c00117213 */ /* 0x000fe20000000000 */
[----:B------:R-:W-:Y:S01]  /*0d30*/  IMAD.MOV R4, RZ, RZ, -R4 ;  /* 0x000000ffff047224 */ /* 0x000fe200078e0a04 */
[----:B------:R-:W-:Y:S01]  /*0d40*/  ISETP.GE.AND P3, PT, R8, RZ, PT ;  /* 0x000000ff0800720c */ /* 0x000fe20003f66270 */
[----:B------:R-:W-:Y:S01]  /*0d50*/  @!P1 IMAD.MOV R6, RZ, RZ, -R6 ;  /* 0x000000ffff069224 */ /* 0x000fe200078e0a06 */
[----:B------:R-:W-:Y:S01]  /*0d60*/  IABS R8, R14 ;  /* 0x0000000e00087213 */ /* 0x000fe20000000000 */
[C---:B------:R-:W-:Y:S01]  /*0d70*/  IMAD R7, R0.reuse, R4, R15 ;  /* 0x0000000400077224 */ /* 0x040fe200078e020f */
[----:B------:R-:W-:Y:S01]  /*0d80*/  ISETP.GT.U32.AND P1, PT, R0, R13, PT ;  /* 0x0000000d0000720c */ /* 0x000fe20003f24070 */
[----:B------:R-:W-:Y:S01]  /*0d90*/  @!P5 IMAD.IADD R5, R5, 0x1, -R0 ;  /* 0x000000010505d824 */ /* 0x000fe200078e0a00 */
[----:B------:R1:W-:Y:S01]  /*0da0*/  STL [R1+0x20], R6 ;  /* 0x0000200601007387 */ /* 0x0003e20000100800 */
[----:B------:R-:W-:Y:S01]  /*0db0*/  IMAD.HI.U32 R4, R2, R17, RZ ;  /* 0x0000001102047227 */ /* 0x000fe200078e00ff */
[----:B------:R-:W-:-:S02]  /*0dc0*/  ISETP.GE.AND P2, PT, R10, RZ, PT ;  /* 0x000000ff0a00720c */ /* 0x000fc40003f46270 */
[C---:B------:R-:W-:Y:S01]  /*0dd0*/  ISETP.GT.U32.AND P5, PT, R0.reuse, R5, PT ;  /* 0x000000050000720c */ /* 0x040fe20003fa4070 */
[----:B------:R-:W-:Y:S01]  /*0de0*/  IMAD.MOV.U32 R15, RZ, RZ, R8 ;  /* 0x000000ffff0f7224 */ /* 0x000fe200078e0008 */
[C---:B------:R-:W-:Y:S01]  /*0df0*/  LOP3.LUT R10, R3.reuse, 0x12, RZ, 0xfc, !PT ;  /* 0x00000012030a7812 */ /* 0x040fe200078efcff */
[----:B------:R-:W-:Y:S01]  /*0e00*/  @!P4 IMAD.MOV R9, RZ, RZ, -R9 ;  /* 0x000000ffff09c224 */ /* 0x000fe200078e0a09 */
[----:B------:R-:W-:Y:S01]  /*0e10*/  ISETP.GT.U32.AND P4, PT, R0, R7, PT ;  /* 0x000000070000720c */ /* 0x000fe20003f84070 */
[----:B------:R-:W-:Y:S01]  /*0e20*/  IMAD.MOV R4, RZ, RZ, -R4 ;  /* 0x000000ffff047224 */ /* 0x000fe200078e0a04 */
[C---:B------:R-:W-:Y:S01]  /*0e30*/  LOP3.LUT R35, R3.reuse, 0xc8, RZ, 0xfc, !PT ;  /* 0x000000c803237812 */ /* 0x040fe200078efcff */
[----:B------:R-:W-:Y:S01]  /*0e40*/  IMAD.HI.U32 R8, R2, R15, RZ ;  /* 0x0000000f02087227 */ /* 0x000fe200078e00ff */
[----:B------:R2:W-:Y:S01]  /*0e50*/  STL [R1+0x1c], R9 ;  /* 0x00001c0901007387 */ /* 0x0005e20000100800 */
[----:B------:R-:W-:Y:S02]  /*0e60*/  LOP3.LUT R34, R3, 0xc6, RZ, 0xfc, !PT ;  /* 0x000000c603227812 */ /* 0x000fe400078efcff */
[----:B------:R-:W-:Y:S01]  /*0e70*/  IMAD.MOV R8, RZ, RZ, -R8 ;  /* 0x000000ffff087224 */ /* 0x000fe200078e0a08 */
[----:B------:R-:W-:Y:S01]  /*0e80*/  IABS R31, R35 ;  /* 0x00000023001f7213 */ /* 0x000fe20000000000 */
[--C-:B------:R-:W-:Y:S01]  /*0e90*/  @!P1 IMAD.IADD R13, R13, 0x1, -R0.reuse ;  /* 0x000000010d0d9824 */ /* 0x100fe200078e0a00 */
[----:B------:R-:W-:Y:S01]  /*0ea0*/  ISETP.GE.AND P1, PT, R14, RZ, PT ;  /* 0x000000ff0e00720c */ /* 0x000fe20003f26270 */
[--C-:B------:R-:W-:Y:S01]  /*0eb0*/  @!P5 IMAD.IADD R5, R5, 0x1, -R0.reuse ;  /* 0x000000010505d824 */ /* 0x100fe200078e0a00 */
[C---:B------:R-:W-:Y:S01]  /*0ec0*/  LOP3.LUT R38, R3.reuse, 0xd8, RZ, 0xfc, !PT ;  /* 0x000000d803267812 */ /* 0x040fe200078efcff */
[----:B-1----:R-:W-:Y:S01]  /*0ed0*/  IMAD.MOV.U32 R6, RZ, RZ, R11 ;  /* 0x000000ffff067224 */ /* 0x002fe200078e000b */
[C---:B------:R-:W-:Y:S01]  /*0ee0*/  LOP3.LUT R40, R3.reuse, 0xda, RZ, 0xfc, !PT ;  /* 0x000000da03287812 */ /* 0x040fe200078efcff */
[C---:B--2---:R-:W-:Y:S01]  /*0ef0*/  IMAD R9, R0.reuse, R4, R17 ;  /* 0x0000000400097224 */ /* 0x044fe200078e0211 */
[----:B------:R-:W-:Y:S01]  /*0f00*/  LOP3.LUT R17, R3, 0xa6, RZ, 0xfc, !PT ;  /* 0x000000a603117812 */ /* 0x000fe200078efcff */
[C---:B------:R-:W-:Y:S01]  /*0f10*/  IMAD R11, R0.reuse, R8, R15 ;  /* 0x00000008000b7224 */ /* 0x040fe200078e020f */
[----:B------:R-:W-:Y:S01]  /*0f20*/  IABS R15, R10 ;  /* 0x0000000a000f7213 */ /* 0x000fe20000000000 */
[----:B------:R-:W-:Y:S01]  /*0f30*/  IMAD.MOV.U32 R16, RZ, RZ, R13 ;  /* 0x000000ffff107224 */ /* 0x000fe200078e000d */
[C---:B------:R-:W-:Y:S01]  /*0f40*/  ISETP.GT.U32.AND P5, PT, R0.reuse, R9, PT ;  /* 0x000000090000720c */ /* 0x040fe20003fa4070 */
[----:B------:R-:W-:Y:S01]  /*0f50*/  @!P4 IMAD.IADD R7, R7, 0x1, -R0 ;  /* 0x000000010707c824 */ /* 0x000fe200078e0a00 */
[----:B------:R-:W-:Y:S01]  /*0f60*/  LOP3.LUT R8, R3, 0x14, RZ, 0xfc, !PT ;  /* 0x0000001403087812 */ /* 0x000fe200078efcff */
[----:B------:R-:W-:Y:S01]  /*0f70*/  @!P6 IMAD.MOV R16, RZ, RZ, -R16 ;  /* 0x000000ffff10e224 */ /* 0x000fe200078e0a10 */
[C---:B------:R-:W-:Y:S01]  /*0f80*/  ISETP.GT.U32.AND P6, PT, R0.reuse, R11, PT ;  /* 0x0000000b0000720c */ /* 0x040fe20003fc4070 */
[----:B------:R-:W-:Y:S01]  /*0f90*/  @!P0 IMAD.MOV R6, RZ, RZ, -R6 ;  /* 0x000000ffff068224 */ /* 0x000fe200078e0a06 */
[----:B------:R-:W-:Y:S01]  /*0fa0*/  ISETP.GT.U32.AND P4, PT, R0, R7, PT ;  /* 0x000000070000720c */ /* 0x000fe20003f84070 */
[----:B------:R-:W-:Y:S01]  /*0fb0*/  IMAD.HI.U32 R4, R2, R15, RZ ;  /* 0x0000000f02047227 */ /* 0x000fe200078e00ff */
[----:B------:R-:W-:-:S02]  /*0fc0*/  ISETP.GE.AND P0, PT, R12, RZ, PT ;  /* 0x000000ff0c00720c */ /* 0x000fc40003f06270 */
[----:B------:R1:W-:Y:S01]  /*0fd0*/  STL [R1+0x18], R6 ;  /* 0x0000180601007387 */ /* 0x0003e20000100800 */
[----:B------:R-:W-:Y:S02]  /*0fe0*/  LOP3.LUT R12, R3, 0x16, RZ, 0xfc, !PT ;  /* 0x00000016030c7812 */ /* 0x000fe400078efcff */
[--C-:B------:R-:W-:Y:S01]  /*0ff0*/  @!P5 IMAD.IADD R9, R9, 0x1, -R0.reuse ;  /* 0x000000010909d824 */ /* 0x100fe200078e0a00 */
[----:B------:R-:W-:Y:S01]  /*1000*/  IABS R187, R8 ;  /* 0x0000000800bb7213 */ /* 0x000fe20000000000 */
[----:B------:R2:W-:Y:S01]  /*1010*/  STL [R1+0x14], R16 ;  /* 0x0000141001007387 */ /* 0x0005e20000100800 */
[----:B------:R-:W-:Y:S01]  /*1020*/  IABS R13, R12 ;  /* 0x0000000c000d7213 */ /* 0x000fe20000000000 */
[--C-:B------:R-:W-:Y:S01]  /*1030*/  @!P6 IMAD.IADD R11, R11, 0x1, -R0.reuse ;  /* 0x000000010b0be824 */ /* 0x100fe200078e0a00 */
[----:B------:R-:W-:Y:S01]  /*1040*/  ISETP.GT.U32.AND P5, PT, R0, R9, PT ;  /* 0x000000090000720c */ /* 0x000fe20003fa4070 */
[----:B------:R-:W-:Y:S01]  /*1050*/  @!P4 IMAD.IADD R7, R7, 0x1, -R0 ;  /* 0x000000010707c824 */ /* 0x000fe200078e0a00 */
[----:B------:R-:W-:Y:S01]  /*1060*/  ISETP.GE.AND P4, PT, R8, RZ, PT ;  /* 0x000000ff0800720c */ /* 0x000fe20003f86270 */
[----:B-1----:R-:W-:Y:S01]  /*1070*/  IMAD.MOV.U32 R6, RZ, RZ, R5 ;  /* 0x000000ffff067224 */ /* 0x002fe200078e0005 */
[----:B------:R-:W-:Y:S01]  /*1080*/  ISETP.GT.U32.AND P6, PT, R0, R11, PT ;  /* 0x0000000b0000720c */ /* 0x000fe20003fc4070 */
[----:B------:R-:W-:Y:S01]  /*1090*/  IMAD.MOV R5, RZ, RZ, -R4 ;  /* 0x000000ffff057224 */ /* 0x000fe200078e0a04 */
[----:B------:R-:W-:Y:S01]  /*10a0*/  IABS R37, R38 ;  /* 0x0000002600257213 */ /* 0x000fe20000000000 */
[----:B------:R-:W-:Y:S01]  /*10b0*/  IMAD.HI.U32 R8, R2, R13, RZ ;  /* 0x0000000d02087227 */ /* 0x000fe200078e00ff */
[----:B--2---:R-:W-:-:S02]  /*10c0*/  LOP3.LUT R16, R3, 0xa4, RZ, 0xfc, !PT ;  /* 0x000000a403107812 */ /* 0x004fc400078efcff */
[----:B------:R-:W-:Y:S01]  /*10d0*/  IABS R39, R40 ;  /* 0x0000002800277213 */ /* 0x000fe20000000000 */
[C---:B------:R-:W-:Y:S01]  /*10e0*/  IMAD R5, R0.reuse, R5, R15 ;  /* 0x0000000500057224 */ /* 0x040fe200078e020f */
[----:B------:R-:W-:Y:S01]  /*10f0*/  LOP3.LUT R15, R3, 0x36, RZ, 0xfc, !PT ;  /* 0x00000036030f7812 */ /* 0x000fe200078efcff */
[----:B------:R-:W-:Y:S01]  /*1100*/  @!P5 IMAD.IADD R9, R9, 0x1, -R0 ;  /* 0x000000010909d824 */ /* 0x000fe200078e0a00 */
[----:B------:R-:W-:Y:S01]  /*1110*/  LOP3.LUT R42, R3, 0xdc, RZ, 0xfc, !PT ;  /* 0x000000dc032a7812 */ /* 0x000fe200078efcff */
[----:B------:R-:W-:Y:S01]  /*1120*/  @!P3 IMAD.MOV R6, RZ, RZ, -R6 ;  /* 0x000000ffff06b224 */ /* 0x000fe200078e0a06 */
[----:B------:R-:W-:Y:S01]  /*1130*/  ISETP.GT.U32.AND P5, PT, R0, R5, PT ;  /* 0x000000050000720c */ /* 0x000fe20003fa4070 */
[----:B------:R-:W-:Y:S01]  /*1140*/  IMAD.MOV R8, RZ, RZ, -R8 ;  /* 0x000000ffff087224 */ /* 0x000fe200078e0a08 */
[----:B------:R-:W-:Y:S01]  /*1150*/  ISETP.GE.AND P3, PT, R10, RZ, PT ;  /* 0x000000ff0a00720c */ /* 0x000fe20003f66270 */
[----:B------:R-:W-:Y:S01]  /*1160*/  @!P6 IMAD.IADD R11, R11, 0x1, -R0 ;  /* 0x000000010b0be824 */ /* 0x000fe200078e0a00 */
[----:B------:R1:W-:Y:S01]  /*1170*/  STL [R1+0x10], R6 ;  /* 0x0000100601007387 */ /* 0x0003e20000100800 */
[----:B------:R-:W-:Y:S01]  /*1180*/  IMAD R188, R0, R8, R13 ;  /* 0x0000000800bc7224 */ /* 0x000fe200078e020d */
[C---:B------:R-:W-:Y:S01]  /*1190*/  LOP3.LUT R10, R3.reuse, 0x1a, RZ, 0xfc, !PT ;  /* 0x0000001a030a7812 */ /* 0x040fe200078efcff */
[----:B------:R-:W-:Y:S01]  /*11a0*/  IMAD.MOV.U32 R14, RZ, RZ, R11 ;  /* 0x000000ffff0e7224 */ /* 0x000fe200078e000b */
[C---:B------:R-:W-:Y:S01]  /*11b0*/  LOP3.LUT R13, R3.reuse, 0x1e, RZ, 0xfc, !PT ;  /* 0x0000001e030d7812 */ /* 0x040fe200078efcff */
[----:B------:R-:W-:Y:S01]  /*11c0*/  IMAD.HI.U32 R4, R2, R187, RZ ;  /* 0x000000bb02047227 */ /* 0x000fe200078e00ff */
[----:B------:R-:W-:-:S02]  /*11d0*/  LOP3.LUT R44, R3, 0xde, RZ, 0xfc, !PT ;  /* 0x000000de032c7812 */ /* 0x000fc400078efcff */
[----:B------:R-:W-:Y:S01]  /*11e0*/  IABS R8, R13 ;  /* 0x0000000d00087213 */ /* 0x000fe20000000000 */
[----:B------:R-:W-:Y:S01]  /*11f0*/  @!P5 IMAD.IADD R5, R5, 0x1, -R0 ;  /* 0x000000010505d824 */ /* 0x000fe200078e0a00 */
[C---:B------:R-:W-:Y:S01]  /*1200*/  LOP3.LUT R45, R3.reuse, 0xe0, RZ, 0xfc, !PT ;  /* 0x000000e0032d7812 */ /* 0x040fe200078efcff */
[----:B-1----:R-:W-:Y:S01]  /*1210*/  IMAD.MOV.U32 R6, RZ, RZ, R7 ;  /* 0x000000ffff067224 */ /* 0x002fe200078e0007 */
[C---:B------:R-:W-:Y:S01]  /*1220*/  LOP3.LUT R46, R3.reuse, 0xe2, RZ, 0xfc, !PT ;  /* 0x000000e2032e7812 */ /* 0x040fe200078efcff */
[----:B------:R-:W-:Y:S01]  /*1230*/  @!P1 IMAD.MOV R14, RZ, RZ, -R14 ;  /* 0x000000ffff0e9224 */ /* 0x000fe200078e0a0e */
[C---:B------:R-:W-:Y:S01]  /*1240*/  ISETP.GT.U32.AND P1, PT, R0.reuse, R188, PT ;  /* 0x000000bc0000720c */ /* 0x040fe20003f24070 */
[----:B------:R-:W-:Y:S01]  /*1250*/  @!P2 IMAD.MOV R6, RZ, RZ, -R6 ;  /* 0x000000ffff06a224 */ /* 0x000fe200078e0a06 */
[----:B------:R-:W-:Y:S01]  /*1260*/  ISETP.GT.U32.AND P5, PT, R0, R5, PT ;  /* 0x000000050000720c */ /* 0x000fe20003fa4070 */
[----:B------:R-:W-:Y:S01]  /*1270*/  IMAD.MOV R4, RZ, RZ, -R4 ;  /* 0x000000ffff047224 */ /* 0x000fe200078e0a04 */
[----:B------:R-:W-:Y:S01]  /*1280*/  ISETP.GE.AND P2, PT, R12, RZ, PT ;  /* 0x000000ff0c00720c */ /* 0x000fe20003f46270 */
[----:B------:R-:W-:Y:S01]  /*1290*/  IMAD.MOV.U32 R11, RZ, RZ, R8 ;  /* 0x000000ffff0b7224 */ /* 0x000fe200078e0008 */
[----:B------:R1:W-:Y:S01]  /*12a0*/  STL [R1+0xc], R6 ;  /* 0x00000c0601007387 */ /* 0x0003e20000100800 */
[----:B------:R-:W-:Y:S01]  /*12b0*/  IMAD R187, R0, R4, R187 ;  /* 0x0000000400bb7224 */ /* 0x000fe200078e02bb */
[----:B------:R-:W-:-:S02]  /*12c0*/  LOP3.LUT R4, R3, 0x18, RZ, 0xfc, !PT ;  /* 0x0000001803047812 */ /* 0x000fc400078efcff */
[----:B------:R-:W-:Y:S02]  /*12d0*/  LOP3.LUT R12, R3, 0x1c, RZ, 0xfc, !PT ;  /* 0x0000001c030c7812 */ /* 0x000fe400078efcff */
[----:B------:R-:W-:Y:S01]  /*12e0*/  IABS R189, R4 ;  /* 0x0000000400bd7213 */ /* 0x000fe20000000000 */
[--C-:B------:R-:W-:Y:S01]  /*12f0*/  @!P1 IMAD.IADD R188, R188, 0x1, -R0.reuse ;  /* 0x00000001bcbc9824 */ /* 0x100fe200078e0a00 */
[----:B------:R-:W-:Y:S01]  /*1300*/  ISETP.GE.AND P6, PT, R4, RZ, PT ;  /* 0x000000ff0400720c */ /* 0x000fe20003fc6270 */
[----:B------:R-:W-:Y:S01]  /*1310*/  @!P5 IMAD.IADD R5, R5, 0x1, -R0 ;  /* 0x000000010505d824 */ /* 0x000fe200078e0a00 */
[----:B------:R-:W-:Y:S01]  /*1320*/  IABS R191, R12 ;  /* 0x0000000c00bf7213 */ /* 0x000fe20000000000 */
[----:B-1----:R-:W-:Y:S01]  /*1330*/  IMAD.MOV.U32 R6, RZ, RZ, R9 ;  /* 0x000000ffff067224 */ /* 0x002fe200078e0009 */
[----:B------:R-:W-:Y:S01]  /*1340*/  IABS R9, R10 ;  /* 0x0000000a00097213 */ /* 0x000fe20000000000 */
[----:B------:R-:W-:Y:S01]  /*1350*/  IMAD.HI.U32 R4, R2, R189, RZ ;  /* 0x000000bd02047227 */ /* 0x000fe200078e00ff */
[----:B------:R-:W-:-:S02]  /*1360*/  ISETP.GT.U32.AND P1, PT, R0, R188, PT ;  /* 0x000000bc0000720c */ /* 0x000fc40003f24070 */
[----:B------:R-:W-:Y:S01]  /*1370*/  ISETP.GE.AND P5, PT, R10, RZ, PT ;  /* 0x000000ff0a00720c */ /* 0x000fe20003fa6270 */
[----:B------:R-:W-:Y:S01]  /*1380*/  @!P0 IMAD.MOV R6, RZ, RZ, -R6 ;  /* 0x000000ffff068224 */ /* 0x000fe200078e0a06 */
[----:B------:R-:W-:Y:S01]  /*1390*/  ISETP.GT.U32.AND P0, PT, R0, R187, PT ;  /* 0x000000bb0000720c */ /* 0x000fe20003f04070 */
[----:B------:R-:W-:Y:S01]  /*13a0*/  IMAD.HI.U32 R7, R2, R9, RZ ;  /* 0x0000000902077227 */ /* 0x000fe200078e00ff */
[C---:B------:R-:W-:Y:S02]  /*13b0*/  LOP3.LUT R10, R3.reuse, 0x24, RZ, 0xfc, !PT ;  /* 0x00000024030a7812 */ /* 0x040fe400078efcff */
[----:B------:R1:W-:Y:S01]  /*13c0*/  STL [R1+0x1870], R6 ;  /* 0x0018700601007387 */ /* 0x0003e20000100800 */
[----:B------:R-:W-:Y:S01]  /*13d0*/  IMAD.MOV R7, RZ, RZ, -R7 ;  /* 0x000000ffff077224 */ /* 0x000fe200078e0a07 */
[----:B------:R-:W-:Y:S01]  /*13e0*/  IABS R195, R10 ;  /* 0x0000000a00c37213 */ /* 0x000fe20000000000 */
[----:B------:R-:W-:Y:S01]  /*13f0*/  IMAD.MOV R8, RZ, RZ, -R4 ;  /* 0x000000ffff087224 */ /* 0x000fe200078e0a04 */
[----:B------:R2:W-:Y:S01]  /*1400*/  STL [R1+0x4], R14 ;  /* 0x0000040e01007387 */ /* 0x0005e20000100800 */
[----:B------:R-:W-:Y:S01]  /*1410*/  IMAD R190, R0, R7, R9 ;  /* 0x0000000700be7224 */ /* 0x000fe200078e0209 */
[----:B------:R-:W-:Y:S01]  /*1420*/  LOP3.LUT R9, R3, 0x22, RZ, 0xfc, !PT ;  /* 0x0000002203097812 */ /* 0x000fe200078efcff */
[----:B------:R-:W-:Y:S01]  /*1430*/  IMAD.HI.U32 R7, R2, R11, RZ ;  /* 0x0000000b02077227 */ /* 0x000fe200078e00ff */
[----:B------:R-:W-:-:S02]  /*1440*/  IABS R41, R45 ;  /* 0x0000002d00297213 */ /* 0x000fc40000000000 */
[----:B------:R-:W-:Y:S01]  /*1450*/  IABS R43, R46 ;  /* 0x0000002e002b7213 */ /* 0x000fe20000000000 */
[----:B-1----:R-:W-:Y:S01]  /*1460*/  IMAD.MOV.U32 R6, RZ, RZ, R5 ;  /* 0x000000ffff067224 */ /* 0x002fe200078e0005 */
[----:B------:R-:W-:Y:S01]  /*1470*/  LOP3.LUT R48, R3, 0xea, RZ, 0xfc, !PT ;  /* 0x000000ea03307812 */ /* 0x000fe200078efcff */
[----:B------:R-:W-:Y:S01]  /*1480*/  @!P0 IMAD.IADD R187, R187, 0x1, -R0 ;  /* 0x00000001bbbb8824 */ /* 0x000fe200078e0a00 */
[C---:B--2---:R-:W-:Y:S01]  /*1490*/  LOP3.LUT R14, R3.reuse, 0x34, RZ, 0xfc, !PT ;  /* 0x00000034030e7812 */ /* 0x044fe200078efcff */
[----:B------:R-:W-:Y:S01]  /*14a0*/  @!P3 IMAD.MOV R6, RZ, RZ, -R6 ;  /* 0x000000ffff06b224 */ /* 0x000fe200078e0a06 */
[C---:B------:R-:W-:Y:S01]  /*14b0*/  ISETP.GT.U32.AND P3, PT, R0.reuse, R190, PT ;  /* 0x000000be0000720c */ /* 0x040fe20003f64070 */
[----:B------:R-:W-:Y:S01]  /*14c0*/  IMAD.MOV R7, RZ, RZ, -R7 ;  /* 0x000000ffff077224 */ /* 0x000fe200078e0a07 */
[----:B------:R-:W-:Y:S01]  /*14d0*/  ISETP.GT.U32.AND P0, PT, R0, R187, PT ;  /* 0x000000bb0000720c */ /* 0x000fe20003f04070 */
[----:B------:R-:W-:Y:S01]  /*14e0*/  @!P1 IMAD.IADD R188, R188, 0x1, -R0 ;  /* 0x00000001bcbc9824 */ /* 0x000fe200078e0a00 */
[----:B------:R-:W-:Y:S01]  /*14f0*/  IABS R203, R14 ;  /* 0x0000000e00cb7213 */ /* 0x000fe20000000000 */
[C---:B------:R-:W-:Y:S01]  /*1500*/  IMAD R192, R0.reuse, R7, R11 ;  /* 0x0000000700c07224 */ /* 0x040fe200078e020b */
[----:B------:R-:W-:Y:S01]  /*1510*/  IABS R7, R9 ;  /* 0x0000000900077213 */ /* 0x000fe20000000000 */
[C---:B------:R-:W-:Y:S01]  /*1520*/  IMAD R189, R0.reuse, R8, R189 ;  /* 0x0000000800bd7224 */ /* 0x040fe200078e02bd */
[----:B------:R-:W-:Y:S01]  /*1530*/  LOP3.LUT R8, R3, 0x20, RZ, 0xfc, !PT ;  /* 0x0000002003087812 */ /* 0x000fe200078efcff */
[----:B------:R-:W-:Y:S01]  /*1540*/  @!P2 IMAD.MOV R188, RZ, RZ, -R188 ;  /* 0x000000ffffbca224 */ /* 0x000fe200078e0abc */
[----:B------:R-:W-:Y:S01]  /*1550*/  ISETP.GT.U32.AND P2, PT, R0, R192, PT ;  /* 0x000000c00000720c */ /* 0x000fe20003f44070 */
[----:B------:R-:W-:Y:S01]  /*1560*/  IMAD.HI.U32 R4, R2, R191, RZ ;  /* 0x000000bf02047227 */ /* 0x000fe200078e00ff */
[----:B------:R-:W-:-:S02]  /*1570*/  IABS R193, R8 ;  /* 0x0000000800c17213 */ /* 0x000fc40000000000 */
[----:B------:R-:W-:Y:S01]  /*1580*/  IABS R11, R15 ;  /* 0x0000000f000b7213 */ /* 0x000fe20000000000 */
[----:B------:R-:W-:Y:S01]  /*1590*/  @!P3 IMAD.IADD R190, R190, 0x1, -R0 ;  /* 0x00000001bebeb824 */ /* 0x000fe200078e0a00 */
[----:B------:R-:W-:Y:S01]  /*15a0*/  IABS R47, R48 ;  /* 0x00000030002f7213 */ /* 0x000fe20000000000 */
[----:B------:R-:W-:Y:S01]  /*15b0*/  IMAD.MOV R4, RZ, RZ, -R4 ;  /* 0x000000ffff047224 */ /* 0x000fe200078e0a04 */
[----:B------:R-:W-:Y:S01]  /*15c0*/  LOP3.LUT R50, R3, 0xec, RZ, 0xfc, !PT ;  /* 0x000000ec03327812 */ /* 0x000fe200078efcff */
[----:B------:R-:W-:Y:S01]  /*15d0*/  @!P0 IMAD.IADD R187, R187, 0x1, -R0 ;  /* 0x00000001bbbb8824 */ /* 0x000fe200078e0a00 */
[C---:B------:R-:W-:Y:S01]  /*15e0*/  ISETP.GT.U32.AND P0, PT, R0.reuse, R189, PT ;  /* 0x000000bd0000720c */ /* 0x040fe20003f04070 */
[C---:B------:R-:W-:Y:S01]  /*15f0*/  IMAD R191, R0.reuse, R4, R191 ;  /* 0x0000000400bf7224 */ /* 0x040fe200078e02bf */
[----:B------:R-:W-:Y:S01]  /*1600*/  ISETP.GT.U32.AND P3, PT, R0, R190, PT ;  /* 0x000000be0000720c */ /* 0x000fe20003f64070 */
[----:B------:R-:W-:Y:S01]  /*1610*/  IMAD.HI.U32 R4, R2, R193, RZ ;  /* 0x000000c102047227 */ /* 0x000fe200078e00ff */
[----:B------:R-:W-:-:S02]  /*1620*/  IABS R49, R50 ;  /* 0x0000003200317213 */ /* 0x000fc40000000000 */
[----:B------:R-:W-:Y:S01]  /*1630*/  ISETP.GT.U32.AND P1, PT, R0, R191, PT ;  /* 0x000000bf0000720c */ /* 0x000fe20003f24070 */
[----:B------:R-:W-:Y:S01]  /*1640*/  IMAD.MOV R4, RZ, RZ, -R4 ;  /* 0x000000ffff047224 */ /* 0x000fe200078e0a04 */
[C---:B------:R-:W-:Y:S01]  /*1650*/  LOP3.LUT R51, R3.reuse, 0xee, RZ, 0xfc, !PT ;  /* 0x000000ee03337812 */ /* 0x040fe200078efcff */
[--C-:B------:R-:W-:Y:S01]  /*1660*/  @!P2 IMAD.IADD R192, R192, 0x1, -R0.reuse ;  /* 0x00000001c0c0a824 */ /* 0x100fe200078e0a00 */
[C---:B------:R-:W-:Y:S01]  /*1670*/  LOP3.LUT R53, R3.reuse, 0xf6, RZ, 0xfc, !PT ;  /* 0x000000f603357812 */ /* 0x040fe200078efcff */
[----:B------:R-:W-:Y:S01]  /*1680*/  IMAD R193, R0, R4, R193 ;  /* 0x0000000400c17224 */ /* 0x000fe200078e02c1 */
[C---:B------:R-:W-:Y:S01]  /*1690*/  LOP3.LUT R52, R3.reuse, 0xf4, RZ, 0xfc, !PT ;  /* 0x000000f403347812 */ /* 0x040fe200078efcff */
[----:B------:R-:W-:Y:S01]  /*16a0*/  IMAD.HI.U32 R4, R2, R7, RZ ;  /* 0x0000000702047227 */ /* 0x000fe200078e00ff */
[----:B------:R-:W-:Y:S02]  /*16b0*/  ISETP.GT.U32.AND P2, PT, R0, R192, PT ;  /* 0x000000c00000720c */ /* 0x000fe40003f44070 */
[----:B------:R-:W-:Y:S01]  /*16c0*/  LOP3.LUT R54, R3, 0xfc, RZ, 0xfc, !PT ;  /* 0x000000fc03367812 */ /* 0x000fe200078efcff */
[--C-:B------:R-:W-:Y:S01]  /*16d0*/  @!P0 IMAD.IADD R189, R189, 0x1, -R0.reuse ;  /* 0x00000001bdbd8824 */ /* 0x100fe200078e0a00 */
[----:B------:R-:W-:Y:S01]  /*16e0*/  LOP3.LUT R56, R3, 0x100, RZ, 0xfc, !PT ;  /* 0x0000010003387812 */ /* 0x000fe200078efcff */
[----:B------:R-:W-:Y:S01]  /*16f0*/  @!P3 IMAD.IADD R190, R190, 0x1, -R0 ;  /* 0x00000001bebeb824 */ /* 0x000fe200078e0a00 */
[C---:B------:R-:W-:Y:S01]  /*1700*/  ISETP.GT.U32.AND P3, PT, R0.reuse, R193, PT ;  /* 0x000000c10000720c */ /* 0x040fe20003f64070 */
[----:B------:R-:W-:Y:S01]  /*1710*/  IMAD.MOV R4, RZ, RZ, -R4 ;  /* 0x000000ffff047224 */ /* 0x000fe200078e0a04 */
[C---:B------:R-:W-:Y:S01]  /*1720*/  ISETP.GT.U32.AND P0, PT, R0.reuse, R189, PT ;  /* 0x000000bd0000720c */ /* 0x040fe20003f04070 */
[--C-:B------:R-:W-:Y:S01]  /*1730*/  @!P1 IMAD.IADD R191, R191, 0x1, -R0.reuse ;  /* 0x00000001bfbf9824 */ /* 0x100fe200078e0a00 */
[----:B------:R-:W-:Y:S01]  /*1740*/  IABS R55, R54 ;  /* 0x0000003600377213 */ /* 0x000fe20000000000 */
[----:B------:R-:W-:Y:S01]  /*1750*/  IMAD R194, R0, R4, R7 ;  /* 0x0000000400c27224 */ /* 0x000fe200078e0207 */
[----:B------:R-:W-:Y:S01]  /*1760*/  LOP3.LUT R4, R3, 0x26, RZ, 0xfc, !PT ;  /* 0x0000002603047812 */ /* 0x000fe200078efcff */
[----:B------:R-:W-:Y:S01]  /*1770*/  @!P2 IMAD.IADD R192, R192, 0x1, -R0 ;  /* 0x00000001c0c0a824 */ /* 0x000fe200078e0a00 */
[C---:B------:R-:W-:Y:S01]  /*1780*/  ISETP.GT.U32.AND P1, PT, R0.reuse, R191, PT ;  /* 0x000000bf0000720c */ /* 0x040fe20003f24070 */
[----:B------:R-:W-:Y:S01]  /*1790*/  @!P4 IMAD.MOV R187, RZ, RZ, -R187 ;  /* 0x000000ffffbbc224 */ /* 0x000fe200078e0abb */
[----:B------:R-:W-:Y:S01]  /*17a0*/  ISETP.GT.U32.AND P2, PT, R0, R194, PT ;  /* 0x000000c20000720c */ /* 0x000fe20003f44070 */
[----:B------:R-:W-:Y:S01]  /*17b0*/  IMAD.HI.U32 R5, R2, R195, RZ ;  /* 0x000000c302057227 */ /* 0x000fe200078e00ff */
[----:B------:R-:W-:-:S02]  /*17c0*/  ISETP.GE.AND P4, PT, R12, RZ, PT ;  /* 0x000000ff0c00720c */ /* 0x000fc40003f86270 */
[----:B------:R-:W-:Y:S01]  /*17d0*/  IABS R7, R4 ;  /* 0x0000000400077213 */ /* 0x000fe20000000000 */
[--C-:B------:R-:W-:Y:S01]  /*17e0*/  @!P3 IMAD.IADD R193, R193, 0x1, -R0.reuse ;  /* 0x00000001c1c1b824 */ /* 0x100fe200078e0a00 */
[----:B------:R-:W-:Y:S01]  /*17f0*/  LOP3.LUT R12, R3, 0x30, RZ, 0xfc, !PT ;  /* 0x00000030030c7812 */ /* 0x000fe200078efcff */
[--C-:B------:R-:W-:Y:S01]  /*1800*/  @!P0 IMAD.IADD R189, R189, 0x1, -R0.reuse ;  /* 0x00000001bdbd8824 */ /* 0x100fe200078e0a00 */
[----:B------:R-:W-:Y:S01]  /*1810*/  ISETP.GE.AND P0, PT, R13, RZ, PT ;  /* 0x000000ff0d00720c */ /* 0x000fe20003f06270 */
[----:B------:R-:W-:Y:S01]  /*1820*/  IMAD.MOV R5, RZ, RZ, -R5 ;  /* 0x000000ffff057224 */ /* 0x000fe200078e0a05 */
[----:B------:R-:W-:Y:S01]  /*1830*/  ISETP.GT.U32.AND P3, PT, R0, R193, PT ;  /* 0x000000c10000720c */ /* 0x000fe20003f64070 */
[--C-:B------:R-:W-:Y:S01]  /*1840*/  @!P1 IMAD.IADD R191, R191, 0x1, -R0.reuse ;  /* 0x00000001bfbf9824 */ /* 0x100fe200078e0a00 */
[----:B------:R-:W-:Y:S01]  /*1850*/  ISETP.GE.AND P1, PT, R10, RZ, PT ;  /* 0x000000ff0a00720c */ /* 0x000fe20003f26270 */
[----:B------:R-:W-:Y:S01]  /*1860*/  IMAD R195, R0, R5, R195 ;  /* 0x0000000500c37224 */ /* 0x000fe200078e02c3 */
[C---:B------:R-:W-:Y:S01]  /*1870*/  LOP3.LUT R5, R3.reuse, 0x28, RZ, 0xfc, !PT ;  /* 0x0000002803057812 */ /* 0x040fe200078efcff */
[----:B------:R-:W-:Y:S01]  /*1880*/  @!P2 IMAD.IADD R194, R194, 0x1, -R0 ;  /* 0x00000001c2c2a824 */ /* 0x000fe200078e0a00 */
[----:B------:R-:W-:Y:S01]  /*1890*/  LOP3.LUT R10, R3, 0x2c, RZ, 0xfc, !PT ;  /* 0x0000002c030a7812 */ /* 0x000fe200078efcff */
[----:B------:R-:W-:Y:S01]  /*18a0*/  @!P4 IMAD.MOV R191, RZ, RZ, -R191 ;  /* 0x000000ffffbfc224 */ /* 0x000fe200078e0abf */
[----:B------:R-:W-:Y:S01]  /*18b0*/  ISETP.GE.AND P4, PT, R4, RZ, PT ;  /* 0x000000ff0400720c */ /* 0x000fe20003f86270 */
[----:B------:R-:W-:Y:S01]  /*18c0*/  IMAD.HI.U32 R4, R2, R7, RZ ;  /* 0x0000000702047227 */ /* 0x000fe200078e00ff */
[----:B------:R-:W-:Y:S01]  /*18d0*/  IABS R197, R5 ;  /* 0x0000000500c57213 */ /* 0x000fe20000000000 */
[----:B------:R-:W-:Y:S01]  /*18e0*/  STL [R1+0x1874], R187 ;  /* 0x001874bb01007387 */ /* 0x000fe20000100800 */
[----:B------:R-:W-:Y:S01]  /*18f0*/  ISETP.GT.U32.AND P2, PT, R0, R194, PT ;  /* 0x000000c20000720c */ /* 0x000fe20003f44070 */
[----:B------:R-:W-:Y:S01]  /*1900*/  @!P6 IMAD.MOV R189, RZ, RZ, -R189 ;  /* 0x000000ffffbde224 */ /* 0x000fe200078e0abd */
[----:B------:R-:W-:Y:S01]  /*1910*/  ISETP.GE.AND P6, PT, R8, RZ, PT ;  /* 0x000000ff0800720c */ /* 0x000fe20003fc6270 */
[----:B------:R-:W-:Y:S01]  /*1920*/  @!P0 IMAD.MOV R192, RZ, RZ, -R192 ;  /* 0x000000ffffc08224 */ /* 0x000fe200078e0ac0 */
[----:B------:R-:W-:Y:S01]  /*1930*/  ISETP.GE.AND P0, PT, R5, RZ, PT ;  /* 0x000000ff0500720c */ /* 0x000fe20003f06270 */
[----:B------:R-:W-:Y:S01]  /*1940*/  @!P3 IMAD.IADD R193, R193, 0x1, -R0 ;  /* 0x00000001c1c1b824 */ /* 0x000fe200078e0a00 */
[----:B------:R-:W-:Y:S01]  /*1950*/  ISETP.GT.U32.AND P3, PT, R0, R195, PT ;  /* 0x000000c30000720c */ /* 0x000fe20003f64070 */
[----:B------:R-:W-:Y:S01]  /*1960*/  IMAD.HI.U32 R5, R2, R197, RZ ;  /* 0x000000c502057227 */ /* 0x000fe200078e00ff */
[C---:B------:R-:W-:Y:S01]  /*1970*/  LOP3.LUT R8, R3.reuse, 0x2a, RZ, 0xfc, !PT ;  /* 0x0000002a03087812 */ /* 0x040fe200078efcff */
[----:B------:R-:W-:Y:S01]  /*1980*/  STL [R1], R6 ;  /* 0x0000000601007387 */ /* 0x000fe20000100800 */
[----:B------:R-:W-:Y:S01]  /*1990*/  IABS R199, R10 ;  /* 0x0000000a00c77213 */ /* 0x000fe20000000000 */
[----:B------:R-:W-:Y:S01]  /*19a0*/  IMAD.MOV R4, RZ, RZ, -R4 ;  /* 0x000000ffff047224 */ /* 0x000fe200078e0a04 */
[----:B------:R-:W-:Y:S01]  /*19b0*/  IABS R201, R12 ;  /* 0x0000000c00c97213 */ /* 0x000fe20000000000 */
[----:B------:R-:W-:Y:S01]  /*19c0*/  IMAD.MOV R5, RZ, RZ, -R5 ;  /* 0x000000ffff057224 */ /* 0x000fe200078e0a05 */
[C---:B------:R-:W-:Y:S01]  /*19d0*/  LOP3.LUT R13, R3.reuse, 0x32, RZ, 0xfc, !PT ;  /* 0x00000032030d7812 */ /* 0x040fe200078efcff */
[C---:B------:R-:W-:Y:S01]  /*19e0*/  IMAD R196, R0.reuse, R4, R7 ;  /* 0x0000000400c47224 */ /* 0x040fe200078e0207 */
[----:B------:R-:W-:Y:S01]  /*19f0*/  IABS R57, R56 ;  /* 0x0000003800397213 */ /* 0x000fe20000000000 */
[----:B------:R-:W-:Y:S01]  /*1a00*/  IMAD R197, R0, R5, R197 ;  /* 0x0000000500c57224 */ /* 0x000fe200078e02c5 */
[----:B------:R-:W-:Y:S01]  /*1a10*/  LOP3.LUT R60, R3, 0x104, RZ, 0xfc, !PT ;  /* 0x00000104033c7812 */ /* 0x000fe200078efcff */
[--C-:B------:R-:W-:Y:S01]  /*1a20*/  @!P2 IMAD.IADD R194, R194, 0x1, -R0.reuse ;  /* 0x00000001c2c2a824 */ /* 0x100fe200078e0a00 */
[C---:B------:R-:W-:Y:S01]  /*1a30*/  ISETP.GT.U32.AND P2, PT, R0.reuse, R196, PT ;  /* 0x000000c40000720c */ /* 0x040fe20003f44070 */
[----:B------:R-:W-:Y:S01]  /*1a40*/  @!P3 IMAD.IADD R195, R195, 0x1, -R0 ;  /* 0x00000001c3c3b824 */ /* 0x000fe200078e0a00 */
[----:B------:R-:W-:Y:S01]  /*1a50*/  IABS R61, R60 ;  /* 0x0000003c003d7213 */ /* 0x000fe20000000000 */
[----:B------:R-:W-:Y:S01]  /*1a60*/  @!P6 IMAD.MOV R193, RZ, RZ, -R193 ;  /* 0x000000ffffc1e224 */ /* 0x000fe200078e0ac1 */
[C---:B------:R-:W-:Y:S01]  /*1a70*/  ISETP.GT.U32.AND P6, PT, R0.reuse, R197, PT ;  /* 0x000000c50000720c */ /* 0x040fe20003fc4070 */
[----:B------:R-:W-:Y:S01]  /*1a80*/  @!P5 IMAD.MOV R190, RZ, RZ, -R190 ;  /* 0x000000ffffbed224 */ /* 0x000fe200078e0abe */
[----:B------:R-:W-:Y:S01]  /*1a90*/  ISETP.GT.U32.AND P3, PT, R0, R195, PT ;  /* 0x000000c30000720c */ /* 0x000fe20003f64070 */
[----:B------:R-:W-:Y:S01]  /*1aa0*/  IMAD.HI.U32 R5, R2, R199, RZ ;  /* 0x000000c702057227 */ /* 0x000fe200078e00ff */
[----:B------:R-:W-:Y:S01]  /*1ab0*/  ISETP.GE.AND P5, PT, R9, RZ, PT ;  /* 0x000000ff0900720c */ /* 0x000fe20003fa6270 */
[----:B------:R-:W-:Y:S01]  /*1ac0*/  STL [R1+0x1878], R188 ;  /* 0x001878bc01007387 */ /* 0x000fe20000100800 */
[----:B------:R-:W-:Y:S01]  /*1ad0*/  IABS R9, R8 ;  /* 0x0000000800097213 */ /* 0x000fe20000000000 */
[----:B------:R-:W-:Y:S01]  /*1ae0*/  IMAD.MOV R5, RZ, RZ, -R5 ;  /* 0x000000ffff057224 */ /* 0x000fe200078e0a05 */
[C---:B------:R-:W-:Y:S01]  /*1af0*/  LOP3.LUT R58, R3.reuse, 0x102, RZ, 0xfc, !PT ;  /* 0x00000102033a7812 */ /* 0x040fe200078efcff */
[--C-:B------:R-:W-:Y:S01]  /*1b00*/  @!P2 IMAD.IADD R196, R196, 0x1, -R0.reuse ;  /* 0x00000001c4c4a824 */ /* 0x100fe200078e0a00 */
[----:B------:R-:W-:Y:S01]  /*1b10*/  LOP3.LUT R62, R3, 0x106, RZ, 0xfc, !PT ;  /* 0x00000106033e7812 */ /* 0x000fe200078efcff */
[----:B------:R-:W-:Y:S01]  /*1b20*/  IMAD.HI.U32 R4, R2, R9, RZ ;  /* 0x0000000902047227 */ /* 0x000fe200078e00ff */
[----:B------:R-:W-:Y:S01]  /*1b30*/  IABS R59, R58 ;  /* 0x0000003a003b7213 */ /* 0x000fe20000000000 */
[----:B------:R-:W-:Y:S01]  /*1b40*/  STL [R1+0x187c], R189 ;  /* 0x00187cbd01007387 */ /* 0x000fe20000100800 */
[----:B------:R-:W-:Y:S01]  /*1b50*/  ISETP.GT.U32.AND P2, PT, R0, R196, PT ;  /* 0x000000c40000720c */ /* 0x000fe20003f44070 */
[--C-:B------:R-:W-:Y:S01]  /*1b60*/  @!P6 IMAD.IADD R197, R197, 0x1, -R0.reuse ;  /* 0x00000001c5c5e824 */ /* 0x100fe200078e0a00 */
[----:B------:R-:W-:Y:S01]  /*1b70*/  LOP3.LUT R63, R3, 0x108, RZ, 0xfc, !PT ;  /* 0x00000108033f7812 */ /* 0x000fe200078efcff */
[----:B------:R-:W-:Y:S01]  /*1b80*/  @!P3 IMAD.IADD R195, R195, 0x1, -R0 ;  /* 0x00000001c3c3b824 */ /* 0x000fe200078e0a00 */
[----:B------:R-:W-:Y:S01]  /*1b90*/  ISETP.GE.AND P3, PT, R10, RZ, PT ;  /* 0x000000ff0a00720c */ /* 0x000fe20003f66270 */
[----:B------:R-:W-:Y:S01]  /*1ba0*/  IMAD.MOV R4, RZ, RZ, -R4 ;  /* 0x000000ffff047224 */ /* 0x000fe200078e0a04 */
[C---:B------:R-:W-:Y:S01]  /*1bb0*/  ISETP.GT.U32.AND P6, PT, R0.reuse, R197, PT ;  /* 0x000000c50000720c */ /* 0x040fe20003fc4070 */
[C---:B------:R-:W-:Y:S01]  /*1bc0*/  IMAD R199, R0.reuse, R5, R199 ;  /* 0x0000000500c77224 */ /* 0x040fe200078e02c7 */
[C---:B------:R-:W-:Y:S01]  /*1bd0*/  LOP3.LUT R10, R3.reuse, 0x2e, RZ, 0xfc, !PT ;  /* 0x0000002e030a7812 */ /* 0x040fe200078efcff */
[----:B------:R-:W-:Y:S01]  /*1be0*/  IMAD R198, R0, R4, R9 ;  /* 0x0000000400c67224 */ /* 0x000fe200078e0209 */
[----:B------:R-:W-:Y:S01]  /*1bf0*/  IABS R9, R13 ;  /* 0x0000000d00097213 */ /* 0x000fe20000000000 */
[----:B------:R-:W-:Y:S01]  /*1c00*/  @!P5 IMAD.MOV R194, RZ, RZ, -R194 ;  /* 0x000000ffffc2d224 */ /* 0x000fe200078e0ac2 */
[----:B------:R-:W-:Y:S01]  /*1c10*/  IABS R7, R10 ;  /* 0x0000000a00077213 */ /* 0x000fe20000000000 */
[--C-:B------:R-:W-:Y:S01]  /*1c20*/  @!P2 IMAD.IADD R196, R196, 0x1, -R0.reuse ;  /* 0x00000001c4c4a824 */ /* 0x100fe200078e0a00 */
[----:B------:R-:W-:Y:S01]  /*1c30*/  ISETP.GT.U32.AND P2, PT, R0, R198, PT ;  /* 0x000000c60000720c */ /* 0x000fe20003f44070 */
[----:B------:R-:W-:Y:S01]  /*1c40*/  IMAD.HI.U32 R5, R2, R9, RZ ;  /* 0x0000000902057227 */ /* 0x000fe200078e00ff */
[----:B------:R-:W-:Y:S01]  /*1c50*/  ISETP.GE.AND P5, PT, R8, RZ, PT ;  /* 0x000000ff0800720c */ /* 0x000fe20003fa6270 */
[----:B------:R-:W-:Y:S01]  /*1c60*/  STL [R1+0x188c], R190 ;  /* 0x00188cbe01007387 */ /* 0x000fe20000100800 */
[C---:B------:R-:W-:Y:S01]  /*1c70*/  LOP3.LUT R64, R3.reuse, 0x10a, RZ, 0xfc, !PT ;  /* 0x0000010a03407812 */ /* 0x040fe200078efcff */
[----:B------:R-:W-:Y:S01]  /*1c80*/  IMAD.HI.U32 R4, R2, R7, RZ ;  /* 0x0000000702047227 */ /* 0x000fe200078e00ff */
[C---:B------:R-:W-:Y:S01]  /*1c90*/  LOP3.LUT R70, R3.reuse, 0x114, RZ, 0xfc, !PT ;  /* 0x0000011403467812 */ /* 0x040fe200078efcff */
[----:B------:R-:W-:Y:S01]  /*1ca0*/  STL [R1+0x1890], R191 ;  /* 0x001890bf01007387 */ /* 0x000fe20000100800 */
[----:B------:R-:W-:Y:S01]  /*1cb0*/  LOP3.LUT R66, R3, 0x112, RZ, 0xfc, !PT ;  /* 0x0000011203427812 */ /* 0x000fe200078efcff */
[----:B------:R-:W-:Y:S01]  /*1cc0*/  @!P6 IMAD.IADD R197, R197, 0x1, -R0 ;  /* 0x00000001c5c5e824 */ /* 0x000fe200078e0a00 */
[----:B------:R-:W-:Y:S01]  /*1cd0*/  ISETP.GT.U32.AND P6, PT, R0, R199, PT ;  /* 0x000000c70000720c */ /* 0x000fe20003fc4070 */
[----:B------:R-:W-:Y:S01]  /*1ce0*/  IMAD.MOV R200, RZ, RZ, -R4 ;  /* 0x000000ffffc87224 */ /* 0x000fe200078e0a04 */
[----:B------:R-:W-:Y:S01]  /*1cf0*/  IABS R67, R66 ;  /* 0x0000004200437213 */ /* 0x000fe20000000000 */
[----:B------:R-:W-:Y:S01]  /*1d00*/  IMAD.HI.U32 R4, R2, R201, RZ ;  /* 0x000000c902047227 */ /* 0x000fe200078e00ff */
[C---:B------:R-:W-:Y:S01]  /*1d10*/  LOP3.LUT R72, R3.reuse, 0x116, RZ, 0xfc, !PT ;  /* 0x0000011603487812 */ /* 0x040fe200078efcff */
[----:B------:R-:W-:Y:S01]  /*1d20*/  STL [R1+0x1894], R192 ;  /* 0x001894c001007387 */ /* 0x000fe20000100800 */
[C---:B------:R-:W-:Y:S01]  /*1d30*/  LOP3.LUT R74, R3.reuse, 0x118, RZ, 0xfc, !PT ;  /* 0x00000118034a7812 */ /* 0x040fe200078efcff */
[----:B------:R-:W-:Y:S01]  /*1d40*/  IMAD R200, R0, R200, R7 ;  /* 0x000000c800c87224 */ /* 0x000fe200078e0207 */
[----:B------:R-:W-:Y:S01]  /*1d50*/  IABS R69, R72 ;  /* 0x0000004800457213 */ /* 0x000fe20000000000 */
[----:B------:R-:W-:Y:S01]  /*1d60*/  IMAD.MOV R8, RZ, RZ, -R4 ;  /* 0x000000ffff087224 */ /* 0x000fe200078e0a04 */
[C---:B------:R-:W-:Y:S01]  /*1d70*/  LOP3.LUT R76, R3.reuse, 0x11a, RZ, 0xfc, !PT ;  /* 0x0000011a034c7812 */ /* 0x040fe200078efcff */
[--C-:B------:R-:W-:Y:S01]  /*1d80*/  @!P2 IMAD.IADD R198, R198, 0x1, -R0.reuse ;  /* 0x00000001c6c6a824 */ /* 0x100fe200078e0a00 */
[C---:B------:R-:W-:Y:S01]  /*1d90*/  ISETP.GT.U32.AND P2, PT, R0.reuse, R200, PT ;  /* 0x000000c80000720c */ /* 0x040fe20003f44070 */
[----:B------:R-:W-:Y:S01]  /*1da0*/  IMAD R201, R0, R8, R201 ;  /* 0x0000000800c97224 */ /* 0x000fe200078e02c9 */
[----:B------:R-:W-:Y:S01]  /*1db0*/  LOP3.LUT R8, R3, 0x38, RZ, 0xfc, !PT ;  /* 0x0000003803087812 */ /* 0x000fe200078efcff */
[--C-:B------:R-:W-:Y:S01]  /*1dc0*/  @!P6 IMAD.IADD R199, R199, 0x1, -R0.reuse ;  /* 0x00000001c7c7e824 */ /* 0x100fe200078e0a00 */
[C---:B------:R-:W-:Y:S01]  /*1dd0*/  LOP3.LUT R77, R3.reuse, 0x11c, RZ, 0xfc, !PT ;  /* 0x0000011c034d7812 */ /* 0x040fe200078efcff */
[----:B------:R-:W-:Y:S01]  /*1de0*/  IMAD.HI.U32 R4, R2, R11, RZ ;  /* 0x0000000b02047227 */ /* 0x000fe200078e00ff */
[----:B------:R-:W-:Y:S01]  /*1df0*/  ISETP.GT.U32.AND P6, PT, R0, R201, PT ;  /* 0x000000c90000720c */ /* 0x000fe20003fc4070 */
[----:B------:R-:W-:Y:S01]  /*1e00*/  STL [R1+0x1898], R193 ;  /* 0x001898c101007387 */ /* 0x000fe20000100800 */
[----:B------:R-:W-:Y:S01]  /*1e10*/  IABS R205, R8 ;  /* 0x0000000800cd7213 */ /* 0x000fe20000000000 */
[----:B------:R-:W-:Y:S01]  /*1e20*/  IMAD.HI.U32 R7, R2, R203, RZ ;  /* 0x000000cb02077227 */ /* 0x000fe200078e00ff */
[----:B------:R-:W-:Y:S01]  /*1e30*/  IABS R71, R74 ;  /* 0x0000004a00477213 */ /* 0x000fe20000000000 */
[----:B------:R1:W-:Y:S01]  /*1e40*/  STL [R1+0x189c], R194 ;  /* 0x00189cc201007387 */ /* 0x0003e20000100800 */
[----:B------:R-:W-:Y:S01]  /*1e50*/  IABS R73, R76 ;  /* 0x0000004c00497213 */ /* 0x000fe20000000000 */
[----:B------:R-:W-:Y:S01]  /*1e60*/  @!P2 IMAD.IADD R200, R200, 0x1, -R0 ;  /* 0x00000001c8c8a824 */ /* 0x000fe200078e0a00 */
[C---:B------:R-:W-:Y:S01]  /*1e70*/  ISETP.GT.U32.AND P2, PT, R0.reuse, R198, PT ;  /* 0x000000c60000720c */ /* 0x040fe20003f44070 */
[----:B------:R-:W-:Y:S01]  /*1e80*/  IMAD.MOV R5, RZ, RZ, -R5 ;  /* 0x000000ffff057224 */ /* 0x000fe200078e0a05 */
[----:B------:R-:W-:Y:S01]  /*1e90*/  IABS R75, R77 ;  /* 0x0000004d004b7213 */ /* 0x000fe20000000000 */
[----:B------:R-:W-:Y:S01]  /*1ea0*/  IMAD.MOV R4, RZ, RZ, -R4 ;  /* 0x000000ffff047224 */ /* 0x000fe200078e0a04 */
[----:B------:R-:W-:Y:S01]  /*1eb0*/  LOP3.LUT R78, R3, 0x11e, RZ, 0xfc, !PT ;  /* 0x0000011e034e7812 */ /* 0x000fe200078efcff */
[----:B------:R-:W-:Y:S01]  /*1ec0*/  @!P6 IMAD.IADD R201, R201, 0x1, -R0 ;  /* 0x00000001c9c9e824 */ /* 0x000fe200078e0a00 */
[C---:B------:R-:W-:Y:S01]  /*1ed0*/  ISETP.GT.U32.AND P6, PT, R0.reuse, R200, PT ;  /* 0x000000c80000720c */ /* 0x040fe20003fc4070 */
[----:B------:R-:W-:Y:S01]  /*1ee0*/  @!P4 IMAD.MOV R196, RZ, RZ, -R196 ;  /* 0x000000ffffc4c224 */ /* 0x000fe200078e0ac4 */
[C---:B------:R-:W-:Y:S01]  /*1ef0*/  LOP3.LUT R79, R3.reuse, 0x120, RZ, 0xfc, !PT ;  /* 0x00000120034f7812 */ /* 0x040fe200078efcff */
[----:B------:R-:W-:Y:S01]  /*1f00*/  IMAD.MOV R7, RZ, RZ, -R7 ;  /* 0x000000ffff077224 */ /* 0x000fe200078e0a07 */
[C---:B------:R-:W-:Y:S01]  /*1f10*/  ISETP.GT.U32.AND P4, PT, R0.reuse, R201, PT ;  /* 0x000000c90000720c */ /* 0x040fe20003f84070 */
[C---:B------:R-:W-:Y:S01]  /*1f20*/  IMAD R202, R0.reuse, R5, R9 ;  /* 0x0000000500ca7224 */ /* 0x040fe200078e0209 */
[C---:B------:R-:W-:Y:S01]  /*1f30*/  LOP3.LUT R9, R3.reuse, 0x3a, RZ, 0xfc, !PT ;  /* 0x0000003a03097812 */ /* 0x040fe200078efcff */
[C---:B------:R-:W-:Y:S01]  /*1f40*/  IMAD R204, R0.reuse, R4, R11 ;  /* 0x0000000400cc7224 */ /* 0x040fe200078e020b */
[C---:B------:R-:W-:Y:S01]  /*1f50*/  LOP3.LUT R11, R3.reuse, 0x4a, RZ, 0xfc, !PT ;  /* 0x0000004a030b7812 */ /* 0x040fe200078efcff */
[----:B------:R-:W-:Y:S01]  /*1f60*/  @!P1 IMAD.MOV R195, RZ, RZ, -R195 ;  /* 0x000000ffffc39224 */ /* 0x000fe200078e0ac3 */
[C---:B------:R-:W-:Y:S01]  /*1f70*/  ISETP.GT.U32.AND P1, PT, R0.reuse, R199, PT ;  /* 0x000000c70000720c */ /* 0x040fe20003f24070 */
[----:B------:R-:W-:Y:S01]  /*1f80*/  IMAD R203, R0, R7, R203 ;  /* 0x0000000700cb7224 */ /* 0x000fe200078e02cb */
[----:B------:R-:W-:Y:S01]  /*1f90*/  IABS R7, R9 ;  /* 0x0000000900077213 */ /* 0x000fe20000000000 */
[--C-:B------:R-:W-:Y:S01]  /*1fa0*/  @!P6 IMAD.IADD R200, R200, 0x1, -R0.reuse ;  /* 0x00000001c8c8e824 */ /* 0x100fe200078e0a00 */
[C---:B------:R-:W-:Y:S01]  /*1fb0*/  ISETP.GT.U32.AND P6, PT, R0.reuse, R204, PT ;  /* 0x000000cc0000720c */ /* 0x040fe20003fc4070 */
[----:B------:R-:W-:Y:S01]  /*1fc0*/  @!P0 IMAD.MOV R197, RZ, RZ, -R197 ;  /* 0x000000ffffc58224 */ /* 0x000fe200078e0ac5 */
[----:B------:R-:W-:Y:S01]  /*1fd0*/  ISETP.GT.U32.AND P0, PT, R0, R202, PT ;  /* 0x000000ca0000720c */ /* 0x000fe20003f04070 */
[----:B------:R-:W-:Y:S01]  /*1fe0*/  IMAD.HI.U32 R5, R2, R7, RZ ;  /* 0x0000000702057227 */ /* 0x000fe200078e00ff */
[C---:B------:R-:W-:Y:S01]  /*1ff0*/  LOP3.LUT R82, R3.reuse, 0x130, RZ, 0xfc, !PT ;  /* 0x0000013003527812 */ /* 0x040fe200078efcff */
[----:B------:R2:W-:Y:S01]  /*2000*/  STL [R1+0x18a0], R195 ;  /* 0x0018a0c301007387 */ /* 0x0005e20000100800 */
[----:B------:R-:W-:Y:S01]  /*2010*/  LOP3.LUT R84, R3, 0x132, RZ, 0xfc, !PT ;  /* 0x0000013203547812 */ /* 0x000fe200078efcff */
[--C-:B------:R-:W-:Y:S01]  /*2020*/  @!P4 IMAD.IADD R201, R201, 0x1, -R0.reuse ;  /* 0x00000001c9c9c824 */ /* 0x100fe200078e0a00 */
[----:B------:R-:W-:Y:S01]  /*2030*/  ISETP.GE.AND P4, PT, R12, RZ, PT ;  /* 0x000000ff0c00720c */ /* 0x000fe20003f86270 */
[----:B------:R-:W-:Y:S01]  /*2040*/  IMAD.MOV R5, RZ, RZ, -R5 ;  /* 0x000000ffff057224 */ /* 0x000fe200078e0a05 */
[----:B------:R-:W-:Y:S01]  /*2050*/  LOP3.LUT R12, R3, 0x4c, RZ, 0xfc, !PT ;  /* 0x0000004c030c7812 */ /* 0x000fe200078efcff */
[--C-:B------:R-:W-:Y:S01]  /*2060*/  @!P1 IMAD.IADD R199, R199, 0x1, -R0.reuse ;  /* 0x00000001c7c79824 */ /* 0x100fe200078e0a00 */
[----:B------:R-:W-:Y:S01]  /*2070*/  ISETP.GE.AND P1, PT, R10, RZ, PT ;  /* 0x000000ff0a00720c */ /* 0x000fe20003f26270 */
[----:B------:R-:W-:Y:S01]  /*2080*/  IMAD R206, R0, R5, R7 ;  /* 0x0000000500ce7224 */ /* 0x000fe200078e0207 */
[C---:B------:R-:W-:Y:S01]  /*2090*/  LOP3.LUT R5, R3.reuse, 0x3c, RZ, 0xfc, !PT ;  /* 0x0000003c03057812 */ /* 0x040fe200078efcff */
[--C-:B------:R-:W-:Y:S01]  /*20a0*/  @!P6 IMAD.IADD R204, R204, 0x1, -R0.reuse ;  /* 0x00000001cccce824 */ /* 0x100fe200078e0a00 */
[----:B------:R-:W-:Y:S01]  /*20b0*/  LOP3.LUT R10, R3, 0x3e, RZ, 0xfc, !PT ;  /* 0x0000003e030a7812 */ /* 0x000fe200078efcff */
[----:B------:R-:W-:Y:S01]  /*20c0*/  IMAD.HI.U32 R4, R2, R205, RZ ;  /* 0x000000cd02047227 */ /* 0x000fe200078e00ff */
[----:B------:R-:W-:Y:S01]  /*20d0*/  IABS R207, R5 ;  /* 0x0000000500cf7213 */ /* 0x000fe20000000000 */
[----:B------:R3:W-:Y:S01]  /*20e0*/  STL [R1+0x18a4], R196 ;  /* 0x0018a4c401007387 */ /* 0x0007e20000100800 */
[----:B------:R-:W-:Y:S01]  /*20f0*/  ISETP.GT.U32.AND P6, PT, R0, R204, PT ;  /* 0x000000cc0000720c */ /* 0x000fe20003fc4070 */
[----:B------:R-:W-:Y:S01]  /*2100*/  @!P2 IMAD.IADD R198, R198, 0x1, -R0 ;  /* 0x00000001c6c6a824 */ /* 0x000fe200078e0a00 */
[----:B------:R-:W-:Y:S01]  /*2110*/  ISETP.GT.U32.AND P2, PT, R0, R203, PT ;  /* 0x000000cb0000720c */ /* 0x000fe20003f44070 */
[----:B------:R-:W-:Y:S01]  /*2120*/  IMAD.MOV R4, RZ, RZ, -R4 ;  /* 0x000000ffff047224 */ /* 0x000fe200078e0a04 */
[----:B------:R-:W-:Y:S01]  /*2130*/  IABS R7, R10 ;  /* 0x0000000a00077213 */ /* 0x000fe20000000000 */
[----:B------:R-:W-:Y:S01]  /*2140*/  @!P0 IMAD.IADD R202, R202, 0x1, -R0 ;  /* 0x00000001caca8824 */ /* 0x000fe200078e0a00 */
[----:B------:R-:W-:Y:S01]  /*2150*/  ISETP.GE.AND P0, PT, R13, RZ, PT ;  /* 0x000000ff0d00720c */ /* 0x000fe20003f06270 */
[----:B------:R-:W-:Y:S01]  /*2160*/  @!P4 IMAD.MOV R201, RZ, RZ, -R201 ;  /* 0x000000ffffc9c224 */ /* 0x000fe200078e0ac9 */
[----:B------:R-:W-:Y:S01]  /*2170*/  ISETP.GE.AND P4, PT, R15, RZ, PT ;  /* 0x000000ff0f00720c */ /* 0x000fe20003f86270 */
[C---:B------:R-:W-:Y:S01]  /*2180*/  IMAD R205, R0.reuse, R4, R205 ;  /* 0x0000000400cd7224 */ /* 0x040fe200078e02cd */
[----:B------:R-:W-:Y:S01]  /*2190*/  IABS R215, R12 ;  /* 0x0000000c00d77213 */ /* 0x000fe20000000000 */
[----:B------:R-:W-:Y:S01]  /*21a0*/  @!P5 IMAD.MOV R198, RZ, RZ, -R198 ;  /* 0x000000ffffc6d224 */ /* 0x000fe200078e0ac6 */
[----:B------:R-:W-:Y:S01]  /*21b0*/  ISETP.GT.U32.AND P5, PT, R0, R202, PT ;  /* 0x000000ca0000720c */ /* 0x000fe20003fa4070 */
[----:B------:R-:W-:Y:S01]  /*21c0*/  IMAD.HI.U32 R4, R2, R207, RZ ;  /* 0x000000cf02047227 */ /* 0x000fe200078e00ff */
[----:B------:R-:W-:-:S02]  /*21d0*/  LOP3.LUT R13, R3, 0x70, RZ, 0xfc, !PT ;  /* 0x00000070030d7812 */ /* 0x000fc400078efcff */
[----:B------:R-:W-:Y:S01]  /*21e0*/  IABS R15, R18 ;  /* 0x00000012000f7213 */ /* 0x000fe20000000000 */
[----:B------:R-:W-:Y:S01]  /*21f0*/  @!P1 IMAD.MOV R200, RZ, RZ, -R200 ;  /* 0x000000ffffc89224 */ /* 0x000fe200078e0ac8 */
[----:B------:R-:W-:Y:S01]  /*2200*/  ISETP.GT.U32.AND P1, PT, R0, R205, PT ;  /* 0x000000cd0000720c */ /* 0x000fe20003f24070 */
[----:B------:R-:W-:Y:S01]  /*2210*/  IMAD.MOV R4, RZ, RZ, -R4 ;  /* 0x000000ffff047224 */ /* 0x000fe200078e0a04 */
[----:B------:R-:W-:Y:S01]  /*2220*/  IABS R233, R13 ;  /* 0x0000000d00e97213 */ /* 0x000fe20000000000 */
[--C-:B------:R-:W-:Y:S01]  /*2230*/  @!P2 IMAD.IADD R203, R203, 0x1, -R0.reuse ;  /* 0x00000001cbcba824 */ /* 0x100fe200078e0a00 */
[----:B------:R-:W-:Y:S01]  /*2240*/  ISETP.GE.AND P2, PT, R14, RZ, PT ;  /* 0x000000ff0e00720c */ /* 0x000fe20003f46270 */
[----:B------:R-:W-:Y:S01]  /*2250*/  @!P6 IMAD.IADD R204, R204, 0x1, -R0 ;  /* 0x00000001cccce824 */ /* 0x000fe200078e0a00 */
[----:B------:R-:W-:Y:S01]  /*2260*/  ISETP.GE.AND P6, PT, R9, RZ, PT ;  /* 0x000000ff0900720c */ /* 0x000fe20003fc6270 */
[C---:B------:R-:W-:Y:S01]  /*2270*/  IMAD R207, R0.reuse, R4, R207 ;  /* 0x0000000400cf7224 */ /* 0x040fe200078e02cf */
[----:B------:R-:W-:Y:S01]  /*2280*/  LOP3.LUT R4, R3, 0x40, RZ, 0xfc, !PT ;  /* 0x0000004003047812 */ /* 0x000fe200078efcff */
[----:B------:R-:W-:Y:S01]  /*2290*/  @!P3 IMAD.MOV R199, RZ, RZ, -R199 ;  /* 0x000000ffffc7b224 */ /* 0x000fe200078e0ac7 */
[C---:B------:R-:W-:Y:S01]  /*22a0*/  ISETP.GT.U32.AND P3, PT, R0.reuse, R203, PT ;  /* 0x000000cb0000720c */ /* 0x040fe20003f64070 */
[----:B------:R-:W-:Y:S01]  /*22b0*/  @!P4 IMAD.MOV R204, RZ, RZ, -R204 ;  /* 0x000000ffffccc224 */ /* 0x000fe200078e0acc */
[----:B------:R-:W-:Y:S01]  /*22c0*/  ISETP.GT.U32.AND P4, PT, R0, R207, PT ;  /* 0x000000cf0000720c */ /* 0x000fe20003f84070 */
[--C-:B------:R-:W-:Y:S01]  /*22d0*/  @!P5 IMAD.IADD R202, R202, 0x1, -R0.reuse ;  /* 0x00000001cacad824 */ /* 0x100fe200078e0a00 */
[----:B------:R-:W-:Y:S01]  /*22e0*/  ISETP.GT.U32.AND P5, PT, R0, R206, PT ;  /* 0x000000ce0000720c */ /* 0x000fe20003fa4070 */
[----:B------:R-:W-:Y:S01]  /*22f0*/  @!P1 IMAD.IADD R205, R205, 0x1, -R0 ;  /* 0x00000001cdcd9824 */ /* 0x000fe200078e0a00 */
[----:B------:R-:W-:Y:S01]  /*2300*/  ISETP.GE.AND P1, PT, R5, RZ, PT ;  /* 0x000000ff0500720c */ /* 0x000fe20003f26270 */
[----:B------:R-:W-:Y:S01]  /*2310*/  @!P0 IMAD.MOV R202, RZ, RZ, -R202 ;  /* 0x000000ffffca8224 */ /* 0x000fe200078e0aca */
[----:B------:R-:W-:Y:S01]  /*2320*/  IABS R209, R4 ;  /* 0x0000000400d17213 */ /* 0x000fe20000000000 */
[----:B------:R-:W-:Y:S01]  /*2330*/  IMAD.HI.U32 R5, R2, R7, RZ ;  /* 0x0000000702057227 */ /* 0x000fe200078e00ff */
[----:B------:R-:W-:-:S02]  /*2340*/  ISETP.GT.U32.AND P0, PT, R0, R205, PT ;  /* 0x000000cd0000720c */ /* 0x000fc40003f04070 */
[----:B------:R-:W-:Y:S01]  /*2350*/  LOP3.LUT R14, R3, 0xa0, RZ, 0xfc, !PT ;  /* 0x000000a0030e7812 */ /* 0x000fe200078efcff */
[--C-:B------:R-:W-:Y:S01]  /*2360*/  @!P3 IMAD.IADD R203, R203, 0x1, -R0.reuse ;  /* 0x00000001cbcbb824 */ /* 0x100fe200078e0a00 */
[----:B------:R-:W-:Y:S01]  /*2370*/  ISETP.GE.AND P3, PT, R8, RZ, PT ;  /* 0x000000ff0800720c */ /* 0x000fe20003f66270 */
[--C-:B------:R-:W-:Y:S01]  /*2380*/  @!P4 IMAD.IADD R207, R207, 0x1, -R0.reuse ;  /* 0x00000001cfcfc824 */ /* 0x100fe200078e0a00 */
[----:B------:R-:W-:Y:S01]  /*2390*/  LOP3.LUT R8, R3, 0x44, RZ, 0xfc, !PT ;  /* 0x0000004403087812 */ /* 0x000fe200078efcff */
[--C-:B------:R-:W-:Y:S01]  /*23a0*/  @!P5 IMAD.IADD R206, R206, 0x1, -R0.reuse ;  /* 0x00000001ceced824 */ /* 0x100fe200078e0a00 */
[----:B------:R-:W-:Y:S01]  /*23b0*/  IABS R83, R82 ;  /* 0x0000005200537213 */ /* 0x000fe20000000000 */
[----:B------:R-:W-:Y:S01]  /*23c0*/  IMAD.MOV R5, RZ, RZ, -R5 ;  /* 0x000000ffff057224 */ /* 0x000fe200078e0a05 */
[C---:B------:R-:W-:Y:S01]  /*23d0*/  ISETP.GT.U32.AND P4, PT, R0.reuse, R207, PT ;  /* 0x000000cf0000720c */ /* 0x040fe20003f84070 */
[----:B------:R-:W-:Y:S01]  /*23e0*/  @!P2 IMAD.MOV R203, RZ, RZ, -R203 ;  /* 0x000000ffffcba224 */ /* 0x000fe200078e0acb */
[C---:B------:R-:W-:Y:S01]  /*23f0*/  ISETP.GT.U32.AND P5, PT, R0.reuse, R206, PT ;  /* 0x000000ce0000720c */ /* 0x040fe20003fa4070 */
[----:B------:R-:W-:Y:S01]  /*2400*/  @!P0 IMAD.IADD R205, R205, 0x1, -R0 ;  /* 0x00000001cdcd8824 */ /* 0x000fe200078e0a00 */
[----:B------:R-:W-:Y:S01]  /*2410*/  IABS R211, R8 ;  /* 0x0000000800d37213 */ /* 0x000fe20000000000 */
[----:B------:R-:W-:Y:S01]  /*2420*/  IMAD R208, R0, R5, R7 ;  /* 0x0000000500d07224 */ /* 0x000fe200078e0207 */
[----:B------:R-:W-:Y:S01]  /*2430*/  ISETP.GE.AND P0, PT, R4, RZ, PT ;  /* 0x000000ff0400720c */ /* 0x000fe20003f06270 */
[----:B------:R-:W-:Y:S01]  /*2440*/  IMAD.HI.U32 R4, R2, R209, RZ ;  /* 0x000000d102047227 */ /* 0x000fe200078e00ff */
[----:B------:R-:W-:-:S02]  /*2450*/  LOP3.LUT R5, R3, 0x42, RZ, 0xfc, !PT ;  /* 0x0000004203057812 */ /* 0x000fc400078efcff */
[----:B------:R-:W-:Y:S01]  /*2460*/  ISETP.GE.AND P2, PT, R10, RZ, PT ;  /* 0x000000ff0a00720c */ /* 0x000fe20003f46270 */
[----:B------:R-:W-:Y:S01]  /*2470*/  IMAD.HI.U32 R7, R2, R211, RZ ;  /* 0x000000d302077227 */ /* 0x000fe200078e00ff */
[----:B------:R-:W-:Y:S02]  /*2480*/  IABS R9, R5 ;  /* 0x0000000500097213 */ /* 0x000fe40000000000 */
[----:B------:R-:W-:Y:S01]  /*2490*/  LOP3.LUT R10, R3, 0x48, RZ, 0xfc, !PT ;  /* 0x00000048030a7812 */ /* 0x000fe200078efcff */
[----:B------:R-:W-:Y:S01]  /*24a0*/  IMAD.MOV R4, RZ, RZ, -R4 ;  /* 0x000000ffff047224 */ /* 0x000fe200078e0a04 */
[----:B------:R-:W-:Y:S01]  /*24b0*/  IABS R85, R84 ;  /* 0x0000005400557213 */ /* 0x000fe20000000000 */
[----:B------:R-:W-:Y:S01]  /*24c0*/  IMAD.MOV R7, RZ, RZ, -R7 ;  /* 0x000000ffff077224 */ /* 0x000fe200078e0a07 */
[----:B------:R-:W-:Y:S01]  /*24d0*/  IABS R213, R10 ;  /* 0x0000000a00d57213 */ /* 0x000fe20000000000 */
[----:B------:R-:W-:Y:S01]  /*24e0*/  @!P3 IMAD.MOV R205, RZ, RZ, -R205 ;  /* 0x000000ffffcdb224 */ /* 0x000fe200078e0acd */
[----:B------:R-:W-:Y:S01]  /*24f0*/  ISETP.GE.AND P3, PT, R5, RZ, PT ;  /* 0x000000ff0500720c */ /* 0x000fe20003f66270 */
[--C-:B------:R-:W-:Y:S01]  /*2500*/  @!P4 IMAD.IADD R207, R207, 0x1, -R0.reuse ;  /* 0x00000001cfcfc824 */ /* 0x100fe200078e0a00 */
[----:B------:R-:W-:Y:S01]  /*2510*/  LOP3.LUT R86, R3, 0x136, RZ, 0xfc, !PT ;  /* 0x0000013603567812 */ /* 0x000fe200078efcff */
[----:B------:R-:W-:Y:S01]  /*2520*/  @!P5 IMAD.IADD R206, R206, 0x1, -R0 ;  /* 0x00000001ceced824 */ /* 0x000fe200078e0a00 */
[C---:B------:R-:W-:Y:S01]  /*2530*/  ISETP.GT.U32.AND P5, PT, R0.reuse, R208, PT ;  /* 0x000000d00000720c */ /* 0x040fe20003fa4070 */
[C---:B------:R-:W-:Y:S01]  /*2540*/  IMAD R209, R0.reuse, R4, R209 ;  /* 0x0000000400d17224 */ /* 0x040fe200078e02d1 */
[----:B------:R-:W-:Y:S01]  /*2550*/  @!P1 IADD3 R207, -R207, RZ, RZ ;  /* 0x000000ffcfcf9210 */ /* 0x000fe20007ffe1ff */
[----:B------:R-:W-:Y:S01]  /*2560*/  IMAD R211, R0, R7, R211 ;  /* 0x0000000700d37224 */ /* 0x000fe200078e02d3 */
[----:B------:R-:W-:Y:S01]  /*2570*/  LOP3.LUT R88, R3, 0x13a, RZ, 0xfc, !PT ;  /* 0x0000013a03587812 */ /* 0x000fe200078efcff */
[----:B------:R-:W-:Y:S01]  /*2580*/  IMAD.HI.U32 R5, R2, R9, RZ ;  /* 0x0000000902057227 */ /* 0x000fe200078e00ff */
[----:B------:R-:W-:-:S02]  /*2590*/  ISETP.GT.U32.AND P4, PT, R0, R209, PT ;  /* 0x000000d10000720c */ /* 0x000fc40003f84070 */
[----:B------:R-:W-:Y:S01]  /*25a0*/  ISETP.GT.U32.AND P1, PT, R0, R211, PT ;  /* 0x000000d30000720c */ /* 0x000fe20003f24070 */
[----:B------:R-:W-:Y:S01]  /*25b0*/  @!P6 IMAD.MOV R206, RZ, RZ, -R206 ;  /* 0x000000ffffcee224 */ /* 0x000fe200078e0ace */
[----:B------:R-:W-:Y:S01]  /*25c0*/  ISETP.GE.AND P6, PT, R8, RZ, PT ;  /* 0x000000ff0800720c */ /* 0x000fe20003fc6270 */
[----:B------:R-:W-:Y:S01]  /*25d0*/  IMAD.MOV R5, RZ, RZ, -R5 ;  /* 0x000000ffff057224 */ /* 0x000fe200078e0a05 */
[C---:B------:R-:W-:Y:S01]  /*25e0*/  LOP3.LUT R8, R3.reuse, 0x46, RZ, 0xfc, !PT ;  /* 0x0000004603087812 */ /* 0x040fe200078efcff */
[----:B------:R-:W-:Y:S01]  /*25f0*/  @!P5 IMAD.IADD R208, R208, 0x1, -R0 ;  /* 0x00000001d0d0d824 */ /* 0x000fe200078e0a00 */
[----:B------:R-:W-:Y:S01]  /*2600*/  LOP3.LUT R89, R3, 0x13c, RZ, 0xfc, !PT ;  /* 0x0000013c03597812 */ /* 0x000fe200078efcff */
[----:B------:R-:W-:Y:S01]  /*2610*/  IMAD R210, R0, R5, R9 ;  /* 0x0000000500d27224 */ /* 0x000fe200078e0209 */
[----:B------:R-:W-:Y:S01]  /*2620*/  IABS R5, R8 ;  /* 0x0000000800057213 */ /* 0x000fe20000000000 */
[----:B------:R-:W-:Y:S01]  /*2630*/  IMAD.HI.U32 R7, R2, R215, RZ ;  /* 0x000000d702077227 */ /* 0x000fe200078e00ff */
[----:B------:R-:W-:-:S02]  /*2640*/  ISETP.GT.U32.AND P5, PT, R0, R208, PT ;  /* 0x000000d00000720c */ /* 0x000fc40003fa4070 */
[----:B------:R-:W-:Y:S01]  /*2650*/  IABS R9, R11 ;  /* 0x0000000b00097213 */ /* 0x000fe20000000000 */
[----:B------:R-:W-:Y:S01]  /*2660*/  IMAD.HI.U32 R4, R2, R5, RZ ;  /* 0x0000000502047227 */ /* 0x000fe200078e00ff */
[----:B------:R-:W-:Y:S02]  /*2670*/  IABS R87, R89 ;  /* 0x0000005900577213 */ /* 0x000fe40000000000 */
[----:B------:R-:W-:Y:S01]  /*2680*/  LOP3.LUT R90, R3, 0x13e, RZ, 0xfc, !PT ;  /* 0x0000013e035a7812 */ /* 0x000fe200078efcff */
[--C-:B------:R-:W-:Y:S01]  /*2690*/  @!P4 IMAD.IADD R209, R209, 0x1, -R0.reuse ;  /* 0x00000001d1d1c824 */ /* 0x100fe200078e0a00 */
[----:B------:R-:W-:Y:S01]  /*26a0*/  LOP3.LUT R92, R3, 0x140, RZ, 0xfc, !PT ;  /* 0x00000140035c7812 */ /* 0x000fe200078efcff */
[----:B------:R-:W-:Y:S01]  /*26b0*/  @!P1 IMAD.IADD R211, R211, 0x1, -R0 ;  /* 0x00000001d3d39824 */ /* 0x000fe200078e0a00 */
[C---:B------:R-:W-:Y:S01]  /*26c0*/  LOP3.LUT R93, R3.reuse, 0x142, RZ, 0xfc, !PT ;  /* 0x00000142035d7812 */ /* 0x040fe200078efcff */
[----:B------:R-:W-:Y:S01]  /*26d0*/  IMAD.MOV R4, RZ, RZ, -R4 ;  /* 0x000000ffff047224 */ /* 0x000fe200078e0a04 */
[----:B------:R-:W-:Y:S01]  /*26e0*/  ISETP.GT.U32.AND P4, PT, R0, R209, PT ;  /* 0x000000d10000720c */ /* 0x000fe20003f84070 */
[----:B------:R-:W-:Y:S01]  /*26f0*/  @!P5 IMAD.IADD R208, R208, 0x1, -R0 ;  /* 0x00000001d0d0d824 */ /* 0x000fe200078e0a00 */
[C---:B------:R-:W-:Y:S01]  /*2700*/  ISETP.GT.U32.AND P1, PT, R0.reuse, R211, PT ;  /* 0x000000d30000720c */ /* 0x040fe20003f24070 */
[C---:B------:R-:W-:Y:S01]  /*2710*/  IMAD R212, R0.reuse, R4, R5 ;  /* 0x0000000400d47224 */ /* 0x040fe200078e0205 */
[----:B------:R-:W-:Y:S01]  /*2720*/  ISETP.GT.U32.AND P5, PT, R0, R210, PT ;  /* 0x000000d20000720c */ /* 0x000fe20003fa4070 */
[----:B------:R-:W-:Y:S01]  /*2730*/  IMAD.HI.U32 R5, R2, R9, RZ ;  /* 0x0000000902057227 */ /* 0x000fe200078e00ff */
[----:B------:R-:W-:-:S02]  /*2740*/  LOP3.LUT R94, R3, 0x144, RZ, 0xfc, !PT ;  /* 0x00000144035e7812 */ /* 0x000fc400078efcff */
[C---:B------:R-:W-:Y:S01]  /*2750*/  LOP3.LUT R95, R3.reuse, 0x146, RZ, 0xfc, !PT ;  /* 0x00000146035f7812 */ /* 0x040fe200078efcff */
[----:B------:R-:W-:Y:S01]  /*2760*/  IMAD.MOV R5, RZ, RZ, -R5 ;  /* 0x000000ffff057224 */ /* 0x000fe200078e0a05 */
[----:B------:R-:W-:Y:S01]  /*2770*/  LOP3.LUT R96, R3, 0x14e, RZ, 0xfc, !PT ;  /* 0x0000014e03607812 */ /* 0x000fe200078efcff */
[----:B------:R-:W-:Y:S01]  /*2780*/  IMAD.MOV R7, RZ, RZ, -R7 ;  /* 0x000000ffff077224 */ /* 0x000fe200078e0a07 */
[----:B------:R-:W-:Y:S01]  /*2790*/  IABS R91, R95 ;  /* 0x0000005f005b7213 */ /* 0x000fe20000000000 */
[----:B------:R-:W-:Y:S01]  /*27a0*/  IMAD R214, R0, R5, R9 ;  /* 0x0000000500d67224 */ /* 0x000fe200078e0209 */
[----:B------:R-:W-:Y:S01]  /*27b0*/  IABS R97, R96 ;  /* 0x0000006000617213 */ /* 0x000fe20000000000 */
[----:B------:R-:W-:Y:S01]  /*27c0*/  @!P2 IMAD.MOV R208, RZ, RZ, -R208 ;  /* 0x000000ffffd0a224 */ /* 0x000fe200078e0ad0 */
[----:B------:R-:W-:Y:S01]  /*27d0*/  ISETP.GE.AND P2, PT, R8, RZ, PT ;  /* 0x000000ff0800720c */ /* 0x000fe20003f46270 */
[--C-:B------:R-:W-:Y:S01]  /*27e0*/  @!P4 IMAD.IADD R209, R209, 0x1, -R0.reuse ;  /* 0x00000001d1d1c824 */ /* 0x100fe200078e0a00 */
[C---:B------:R-:W-:Y:S01]  /*27f0*/  ISETP.GT.U32.AND P4, PT, R0.reuse, R212, PT ;  /* 0x000000d40000720c */ /* 0x040fe20003f84070 */
[C---:B------:R-:W-:Y:S01]  /*2800*/  IMAD R215, R0.reuse, R7, R215 ;  /* 0x0000000700d77224 */ /* 0x040fe200078e02d7 */
[----:B------:R-:W-:Y:S01]  /*2810*/  LOP3.LUT R8, R3, 0x4e, RZ, 0xfc, !PT ;  /* 0x0000004e03087812 */ /* 0x000fe200078efcff */
[----:B------:R-:W-:Y:S01]  /*2820*/  @!P1 IMAD.IADD R211, R211, 0x1, -R0 ;  /* 0x00000001d3d39824 */ /* 0x000fe200078e0a00 */
[----:B------:R-:W-:Y:S01]  /*2830*/  ISETP.GT.U32.AND P1, PT, R0, R214, PT ;  /* 0x000000d60000720c */ /* 0x000fe20003f24070 */
[----:B------:R-:W-:Y:S01]  /*2840*/  IMAD.HI.U32 R4, R2, R213, RZ ;  /* 0x000000d502047227 */ /* 0x000fe200078e00ff */
[----:B------:R-:W-:-:S02]  /*2850*/  IABS R5, R8 ;  /* 0x0000000800057213 */ /* 0x000fc40000000000 */
[C---:B------:R-:W-:Y:S01]  /*2860*/  LOP3.LUT R7, R3.reuse, 0x50, RZ, 0xfc, !PT ;  /* 0x0000005003077812 */ /* 0x040fe200078efcff */
[----:B------:R-:W-:Y:S01]  /*2870*/  @!P6 IMAD.MOV R211, RZ, RZ, -R211 ;  /* 0x000000ffffd3e224 */ /* 0x000fe200078e0ad3 */
[----:B------:R-:W-:Y:S01]  /*2880*/  ISETP.GT.U32.AND P6, PT, R0, R215, PT ;  /* 0x000000d70000720c */ /* 0x000fe20003fc4070 */
[----:B------:R-:W-:Y:S01]  /*2890*/  IMAD.MOV R4, RZ, RZ, -R4 ;  /* 0x000000ffff047224 */ /* 0x000fe200078e0a04 */
[----:B------:R-:W-:Y:S01]  /*28a0*/  IABS R217, R7 ;  /* 0x0000000700d97213 */ /* 0x000fe20000000000 */
[----:B------:R-:W-:Y:S01]  /*28b0*/  @!P4 IMAD.IADD R212, R212, 0x1, -R0 ;  /* 0x00000001d4d4c824 */ /* 0x000fe200078e0a00 */
[C---:B------:R-:W-:Y:S01]  /*28c0*/  LOP3.LUT R100, R3.reuse, 0x152, RZ, 0xfc, !PT ;  /* 0x0000015203647812 */ /* 0x040fe200078efcff */
[----:B------:R-:W-:Y:S01]  /*28d0*/  IMAD R213, R0, R4, R213 ;  /* 0x0000000400d57224 */ /* 0x000fe200078e02d5 */
[----:B------:R-:W-:Y:S01]  /*28e0*/  LOP3.LUT R98, R3, 0x150, RZ, 0xfc, !PT ;  /* 0x0000015003627812 */ /* 0x000fe200078efcff */
[----:B------:R-:W-:Y:S01]  /*28f0*/  IMAD.HI.U32 R4, R2, R5, RZ ;  /* 0x0000000502047227 */ /* 0x000fe200078e00ff */
[----:B------:R-:W-:-:S02]  /*2900*/  ISETP.GT.U32.AND P4, PT, R0, R212, PT ;  /* 0x000000d40000720c */ /* 0x000fc40003f84070 */
[C---:B------:R-:W-:Y:S01]  /*2910*/  LOP3.LUT R103, R3.reuse, 0x156, RZ, 0xfc, !PT ;  /* 0x0000015603677812 */ /* 0x040fe200078efcff */
[----:B------:R-:W-:Y:S01]  /*2920*/  @!P1 IMAD.IADD R214, R214, 0x1, -R0 ;  /* 0x00000001d6d69824 */ /* 0x000fe200078e0a00 */
[----:B------:R-:W-:Y:S01]  /*2930*/  LOP3.LUT R102, R3, 0x154, RZ, 0xfc, !PT ;  /* 0x0000015403667812 */ /* 0x000fe200078efcff */
[----:B------:R-:W-:Y:S01]  /*2940*/  IMAD.MOV R4, RZ, RZ, -R4 ;  /* 0x000000ffff047224 */ /* 0x000fe200078e0a04 */
[----:B------:R-:W-:Y:S01]  /*2950*/  IABS R101, R103 ;  /* 0x0000006700657213 */ /* 0x000fe20000000000 */
[----:B------:R-:W-:Y:S01]  /*2960*/  @!P0 IMAD.MOV R209, RZ, RZ, -R209 ;  /* 0x000000ffffd18224 */ /* 0x000fe200078e0ad1 */
[C---:B------:R-:W-:Y:S01]  /*2970*/  ISETP.GT.U32.AND P0, PT, R0.reuse, R213, PT ;  /* 0x000000d50000720c */ /* 0x040fe20003f04070 */
[--C-:B------:R-:W-:Y:S01]  /*2980*/  @!P6 IMAD.IADD R215, R215, 0x1, -R0.reuse ;  /* 0x00000001d7d7e824 */ /* 0x100fe200078e0a00 */
[----:B------:R-:W-:Y:S01]  /*2990*/  ISETP.GT.U32.AND P6, PT, R0, R214, PT ;  /* 0x000000d60000720c */ /* 0x000fe20003fc4070 */
[----:B------:R-:W-:Y:S01]  /*29a0*/  @!P5 IMAD.IADD R210, R210, 0x1, -R0 ;  /* 0x00000001d2d2d824 */ /* 0x000fe200078e0a00 */
[----:B------:R-:W-:Y:S01]  /*29b0*/  IABS R99, R102 ;  /* 0x0000006600637213 */ /* 0x000fe20000000000 */
[----:B------:R-:W-:Y:S01]  /*29c0*/  IMAD R216, R0, R4, R5 ;  /* 0x0000000400d87224 */ /* 0x000fe200078e0205 */
[----:B------:R-:W-:Y:S01]  /*29d0*/  LOP3.LUT R104, R3, 0x158, RZ, 0xfc, !PT ;  /* 0x0000015803687812 */ /* 0x000fe200078efcff */
[----:B------:R-:W-:Y:S01]  /*29e0*/  IMAD.HI.U32 R4, R2, R217, RZ ;  /* 0x000000d902047227 */ /* 0x000fe200078e00ff */
[----:B------:R-:W-:-:S02]  /*29f0*/  ISETP.GT.U32.AND P5, PT, R0, R210, PT ;  /* 0x000000d20000720c */ /* 0x000fc40003fa4070 */
[C---:B------:R-:W-:Y:S01]  /*2a00*/  LOP3.LUT R112, R3.reuse, 0x166, RZ, 0xfc, !PT ;  /* 0x0000016603707812 */ /* 0x040fe200078efcff */
[----:B------:R-:W-:Y:S01]  /*2a10*/  IMAD.MOV R4, RZ, RZ, -R4 ;  /* 0x000000ffff047224 */ /* 0x000fe200078e0a04 */
[C---:B------:R-:W-:Y:S01]  /*2a20*/  LOP3.LUT R110, R3.reuse, 0x164, RZ, 0xfc, !PT ;  /* 0x00000164036e7812 */ /* 0x040fe200078efcff */
[--C-:B------:R-:W-:Y:S01]  /*2a30*/  @!P4 IMAD.IADD R212, R212, 0x1, -R0.reuse ;  /* 0x00000001d4d4c824 */ /* 0x100fe200078e0a00 */
[----:B------:R-:W-:Y:S01]  /*2a40*/  ISETP.GE.AND P4, PT, R12, RZ, PT ;  /* 0x000000ff0c00720c */ /* 0x000fe20003f86270 */
[----:B------:R-:W-:Y:S01]  /*2a50*/  IMAD R217, R0, R4, R217 ;  /* 0x0000000400d97224 */ /* 0x000fe200078e02d9 */
[----:B------:R-:W-:Y:S01]  /*2a60*/  LOP3.LUT R12, R3, 0x56, RZ, 0xfc, !PT ;  /* 0x00000056030c7812 */ /* 0x000fe200078efcff */
[--C-:B------:R-:W-:Y:S01]  /*2a70*/  @!P0 IMAD.IADD R213, R213, 0x1, -R0.reuse ;  /* 0x00000001d5d58824 */ /* 0x100fe200078e0a00 */
[----:B------:R-:W-:Y:S01]  /*2a80*/  ISETP.GE.AND P0, PT, R8, RZ, PT ;  /* 0x000000ff0800720c */ /* 0x000fe20003f06270 */
[----:B------:R-:W-:Y:S01]  /*2a90*/  @!P6 IMAD.IADD R214, R214, 0x1, -R0 ;  /* 0x00000001d6d6e824 */ /* 0x000fe200078e0a00 */
[----:B------:R-:W-:Y:S01]  /*2aa0*/  ISETP.GT.U32.AND P6, PT, R0, R217, PT ;  /* 0x000000d90000720c */ /* 0x000fe20003fc4070 */
[----:B------:R-:W-:Y:S01]  /*2ab0*/  @!P2 IMAD.MOV R212, RZ, RZ, -R212 ;  /* 0x000000ffffd4a224 */ /* 0x000fe200078e0ad4 */
[----:B------:R-:W-:Y:S01]  /*2ac0*/  LOP3.LUT R8, R3, 0x52, RZ, 0xfc, !PT ;  /* 0x0000005203087812 */ /* 0x000fe200078efcff */
[----:B------:R-:W-:Y:S01]  /*2ad0*/  @!P5 IMAD.IADD R210, R210, 0x1, -R0 ;  /* 0x00000001d2d2d824 */ /* 0x000fe200078e0a00 */
[----:B------:R-:W-:-:S02]  /*2ae0*/  ISETP.GT.U32.AND P1, PT, R0, R213, PT ;  /* 0x000000d50000720c */ /* 0x000fc40003f24070 */
[----:B------:R-:W-:Y:S01]  /*2af0*/  ISETP.GT.U32.AND P2, PT, R0, R215, PT ;  /* 0x000000d70000720c */ /* 0x000fe20003f44070 */
[----:B------:R-:W-:Y:S01]  /*2b00*/  @!P3 IMAD.MOV R210, RZ, RZ, -R210 ;  /* 0x000000ffffd2b224 */ /* 0x000fe200078e0ad2 */
[----:B------:R-:W-:Y:S02]  /*2b10*/  ISETP.GE.AND P5, PT, R10, RZ, PT ;  /* 0x000000ff0a00720c */ /* 0x000fe40003fa6270 */
[----:B------:R-:W-:Y:S02]  /*2b20*/  LOP3.LUT R10, R3, 0x54, RZ, 0xfc, !PT ;  /* 0x00000054030a7812 */ /* 0x000fe400078efcff */
[----:B------:R-:W-:Y:S01]  /*2b30*/  IABS R9, R8 ;  /* 0x0000000800097213 */ /* 0x000fe20000000000 */
[----:B------:R-:W-:Y:S01]  /*2b40*/  @!P6 IMAD.IADD R217, R217, 0x1, -R0 ;  /* 0x00000001d9d9e824 */ /* 0x000fe200078e0a00 */
[----:B------:R-:W-:Y:S02]  /*2b50*/  ISETP.GE.AND P3, PT, R11, RZ, PT ;  /* 0x000000ff0b00720c */ /* 0x000fe40003f66270 */
[----:B------:R-:W-:Y:S01]  /*2b60*/  IABS R219, R10 ;  /* 0x0000000a00db7213 */ /* 0x000fe20000000000 */
[----:B------:R-:W-:Y:S01]  /*2b70*/  IMAD.HI.U32 R4, R2, R9, RZ ;  /* 0x0000000902047227 */ /* 0x000fe200078e00ff */
[----:B------:R-:W-:-:S02]  /*2b80*/  IABS R11, R12 ;  /* 0x0000000c000b7213 */ /* 0x000fc40000000000 */
[----:B------:R-:W-:Y:S01]  /*2b90*/  ISETP.GT.U32.AND P6, PT, R0, R217, PT ;  /* 0x000000d90000720c */ /* 0x000fe20003fc4070 */
[----:B------:R-:W-:Y:S01]  /*2ba0*/  IMAD.HI.U32 R5, R2, R219, RZ ;  /* 0x000000db02057227 */ /* 0x000fe200078e00ff */
[C---:B------:R-:W-:Y:S02]  /*2bb0*/  LOP3.LUT R113, R3.reuse, 0x168, RZ, 0xfc, !PT ;  /* 0x0000016803717812 */ /* 0x040fe400078efcff */
[----:B------:R-:W-:Y:S01]  /*2bc0*/  LOP3.LUT R114, R3, 0x16a, RZ, 0xfc, !PT ;  /* 0x0000016a03727812 */ /* 0x000fe200078efcff */
[----:B------:R-:W-:Y:S01]  /*2bd0*/  IMAD.MOV R4, RZ, RZ, -R4 ;  /* 0x000000ffff047224 */ /* 0x000fe200078e0a04 */
[----:B------:R-:W-:Y:S01]  /*2be0*/  IABS R108, R113 ;  /* 0x00000071006c7213 */ /* 0x000fe20000000000 */
[--C-:B------:R-:W-:Y:S01]  /*2bf0*/  @!P1 IMAD.IADD R213, R213, 0x1, -R0.reuse ;  /* 0x00000001d5d59824 */ /* 0x100fe200078e0a00 */
[----:B------:R-:W-:Y:S01]  /*2c00*/  ISETP.GT.U32.AND P1, PT, R0, R216, PT ;  /* 0x000000d80000720c */ /* 0x000fe20003f24070 */
[----:B------:R-:W-:Y:S01]  /*2c10*/  @!P2 IMAD.IADD R215, R215, 0x1, -R0 ;  /* 0x00000001d7d7a824 */ /* 0x000fe200078e0a00 */
[----:B------:R-:W-:Y:S01]  /*2c20*/  ISETP.GE.AND P2, PT, R7, RZ, PT ;  /* 0x000000ff0700720c */ /* 0x000fe20003f46270 */
[----:B------:R-:W-:Y:S01]  /*2c30*/  IMAD.HI.U32 R7, R2, R11, RZ ;  /* 0x0000000b02077227 */ /* 0x000fe200078e00ff */
[----:B------:R-:W-:-:S02]  /*2c40*/  IABS R109, R114 ;  /* 0x00000072006d7213 */ /* 0x000fc40000000000 */
[C---:B------:R-:W-:Y:S01]  /*2c50*/  LOP3.LUT R115, R3.reuse, 0x16c, RZ, 0xfc, !PT ;  /* 0x0000016c03737812 */ /* 0x040fe200078efcff */
[----:B------:R-:W-:Y:S01]  /*2c60*/  IMAD.MOV R5, RZ, RZ, -R5 ;  /* 0x000000ffff057224 */ /* 0x000fe200078e0a05 */
[C---:B------:R-:W-:Y:S01]  /*2c70*/  LOP3.LUT R116, R3.reuse, 0x172, RZ, 0xfc, !PT ;  /* 0x0000017203747812 */ /* 0x040fe200078efcff */
[C---:B------:R-:W-:Y:S01]  /*2c80*/  IMAD R218, R0.reuse, R4, R9 ;  /* 0x0000000400da7224 */ /* 0x040fe200078e0209 */
[C---:B------:R-:W-:Y:S01]  /*2c90*/  LOP3.LUT R9, R3.reuse, 0x5a, RZ, 0xfc, !PT ;  /* 0x0000005a03097812 */ /* 0x040fe200078efcff */
[----:B------:R-:W-:Y:S01]  /*2ca0*/  IMAD.MOV R7, RZ, RZ, -R7 ;  /* 0x000000ffff077224 */ /* 0x000fe200078e0a07 */
[----:B------:R-:W-:Y:S01]  /*2cb0*/  IABS R111, R115 ;  /* 0x00000073006f7213 */ /* 0x000fe20000000000 */
[C---:B------:R-:W-:Y:S01]  /*2cc0*/  IMAD R219, R0.reuse, R5, R219 ;  /* 0x0000000500db7224 */ /* 0x040fe200078e02db */
[----:B------:R-:W-:Y:S01]  /*2cd0*/  LOP3.LUT R118, R3, 0x174, RZ, 0xfc, !PT ;  /* 0x0000017403767812 */ /* 0x000fe200078efcff */
[----:B------:R-:W-:Y:S01]  /*2ce0*/  @!P3 IMAD.MOV R214, RZ, RZ, -R214 ;  /* 0x000000ffffd6b224 */ /* 0x000fe200078e0ad6 */
[C---:B------:R-:W-:Y:S01]  /*2cf0*/  ISETP.GT.U32.AND P3, PT, R0.reuse, R218, PT ;  /* 0x000000da0000720c */ /* 0x040fe20003f64070 */
[C---:B------:R-:W-:Y:S01]  /*2d00*/  IMAD R220, R0.reuse, R7, R11 ;  /* 0x0000000700dc7224 */ /* 0x040fe200078e020b */
[----:B------:R-:W-:Y:S01]  /*2d10*/  IABS R7, R9 ;  /* 0x0000000900077213 */ /* 0x000fe20000000000 */
[----:B------:R-:W-:Y:S01]  /*2d20*/  @!P4 IMAD.MOV R215, RZ, RZ, -R215 ;  /* 0x000000ffffd7c224 */ /* 0x000fe200078e0ad7 */
[----:B------:R-:W-:Y:S01]  /*2d30*/  ISETP.GT.U32.AND P4, PT, R0, R219, PT ;  /* 0x000000db0000720c */ /* 0x000fe20003f84070 */
[--C-:B------:R-:W-:Y:S01]  /*2d40*/  @!P1 IMAD.IADD R216, R216, 0x1, -R0.reuse ;  /* 0x00000001d8d89824 */ /* 0x100fe200078e0a00 */
[----:B------:R-:W-:Y:S01]  /*2d50*/  ISETP.GE.AND P1, PT, R8, RZ, PT ;  /* 0x000000ff0800720c */ /* 0x000fe20003f26270 */
[--C-:B------:R-:W-:Y:S01]  /*2d60*/  @!P6 IMAD.IADD R217, R217, 0x1, -R0.reuse ;  /* 0x00000001d9d9e824 */ /* 0x100fe200078e0a00 */
[C---:B------:R-:W-:Y:S01]  /*2d70*/  ISETP.GT.U32.AND P6, PT, R0.reuse, R220, PT ;  /* 0x000000dc0000720c */ /* 0x040fe20003fc4070 */
[----:B------:R-:W-:Y:S01]  /*2d80*/  @!P5 IMAD.MOV R213, RZ, RZ, -R213 ;  /* 0x000000ffffd5d224 */ /* 0x000fe200078e0ad5 */
[----:B------:R-:W-:Y:S01]  /*2d90*/  LOP3.LUT R8, R3, 0x58, RZ, 0xfc, !PT ;  /* 0x0000005803087812 */ /* 0x000fe200078efcff */
[----:B------:R-:W-:Y:S01]  /*2da0*/  @!P2 IMAD.MOV R217, RZ, RZ, -R217 ;  /* 0x000000ffffd9a224 */ /* 0x000fe200078e0ad9 */
[----:B------:R-:W-:Y:S01]  /*2db0*/  ISETP.GT.U32.AND P5, PT, R0, R216, PT ;  /* 0x000000d80000720c */ /* 0x000fe20003fa4070 */
[----:B------:R-:W-:Y:S01]  /*2dc0*/  @!P3 IMAD.IADD R218, R218, 0x1, -R0 ;  /* 0x00000001dadab824 */ /* 0x000fe200078e0a00 */
[----:B------:R-:W-:-:S02]  /*2dd0*/  IABS R221, R8 ;  /* 0x0000000800dd7213 */ /* 0x000fc40000000000 */
[----:B------:R-:W-:Y:S01]  /*2de0*/  LOP3.LUT R11, R3, 0x5e, RZ, 0xfc, !PT ;  /* 0x0000005e030b7812 */ /* 0x000fe200078efcff */
[--C-:B------:R-:W-:Y:S01]  /*2df0*/  @!P4 IMAD.IADD R219, R219, 0x1, -R0.reuse ;  /* 0x00000001dbdbc824 */ /* 0x100fe200078e0a00 */
[----:B------:R-:W-:Y:S01]  /*2e00*/  ISETP.GT.U32.AND P4, PT, R0, R218, PT ;  /* 0x000000da0000720c */ /* 0x000fe20003f84070 */
[----:B------:R-:W-:Y:S01]  /*2e10*/  IMAD.HI.U32 R4, R2, R221, RZ ;  /* 0x000000dd02047227 */ /* 0x000fe200078e00ff */
[----:B------:R-:W-:Y:S02]  /*2e20*/  ISETP.GE.AND P3, PT, R12, RZ, PT ;  /* 0x000000ff0c00720c */ /* 0x000fe40003f66270 */
[C---:B------:R-:W-:Y:S01]  /*2e30*/  LOP3.LUT R12, R3.reuse, 0x60, RZ, 0xfc, !PT ;  /* 0x00000060030c7812 */ /* 0x040fe200078efcff */
[----:B------:R-:W-:Y:S01]  /*2e40*/  @!P6 IMAD.IADD R220, R220, 0x1, -R0 ;  /* 0x00000001dcdce824 */ /* 0x000fe200078e0a00 */
[----:B------:R-:W-:Y:S01]  /*2e50*/  ISETP.GT.U32.AND P6, PT, R0, R219, PT ;  /* 0x000000db0000720c */ /* 0x000fe20003fc4070 */
[----:B------:R-:W-:Y:S01]  /*2e60*/  IMAD.MOV R5, RZ, RZ, -R4 ;  /* 0x000000ffff057224 */ /* 0x000fe200078e0a04 */
[----:B------:R-:W-:Y:S01]  /*2e70*/  IABS R225, R12 ;  /* 0x0000000c00e17213 */ /* 0x000fe20000000000 */
[----:B------:R-:W-:Y:S01]  /*2e80*/  IMAD.HI.U32 R4, R2, R7, RZ ;  /* 0x0000000702047227 */ /* 0x000fe200078e00ff */
[----:B------:R-:W-:-:S02]  /*2e90*/  LOP3.LUT R119, R3, 0x176, RZ, 0xfc, !PT ;  /* 0x0000017603777812 */ /* 0x000fc400078efcff */
[C---:B------:R-:W-:Y:S01]  /*2ea0*/  LOP3.LUT R120, R3.reuse, 0x17e, RZ, 0xfc, !PT ;  /* 0x0000017e03787812 */ /* 0x040fe200078efcff */
[----:B------:R-:W-:Y:S01]  /*2eb0*/  IMAD R221, R0, R5, R221 ;  /* 0x0000000500dd7224 */ /* 0x000fe200078e02dd */
[----:B------:R-:W-:Y:S01]  /*2ec0*/  LOP3.LUT R122, R3, 0x180, RZ, 0xfc, !PT ;  /* 0x00000180037a7812 */ /* 0x000fe200078efcff */
[----:B------:R-:W-:Y:S01]  /*2ed0*/  IMAD.MOV R4, RZ, RZ, -R4 ;  /* 0x000000ffff047224 */ /* 0x000fe200078e0a04 */
[----:B------:R-:W-:Y:S01]  /*2ee0*/  IABS R121, R120 ;  /* 0x0000007800797213 */ /* 0x000fe20000000000 */
[--C-:B------:R-:W-:Y:S01]  /*2ef0*/  @!P4 IMAD.IADD R218, R218, 0x1, -R0.reuse ;  /* 0x00000001dadac824 */ /* 0x100fe200078e0a00 */
[C---:B------:R-:W-:Y:S01]  /*2f00*/  ISETP.GT.U32.AND P4, PT, R0.reuse, R221, PT ;  /* 0x000000dd0000720c */ /* 0x040fe20003f84070 */
[----:B------:R-:W-:Y:S01]  /*2f10*/  IMAD R222, R0, R4, R7 ;  /* 0x0000000400de7224 */ /* 0x000fe200078e0207 */
[----:B------:R-:W-:Y:S01]  /*2f20*/  IABS R7, R11 ;  /* 0x0000000b00077213 */ /* 0x000fe20000000000 */
[--C-:B------:R-:W-:Y:S01]  /*2f30*/  @!P5 IMAD.IADD R216, R216, 0x1, -R0.reuse ;  /* 0x00000001d8d8d824 */ /* 0x100fe200078e0a00 */
[----:B------:R-:W-:Y:S01]  /*2f40*/  ISETP.GE.AND P5, PT, R10, RZ, PT ;  /* 0x000000ff0a00720c */ /* 0x000fe20003fa6270 */
[----:B------:R-:W-:Y:S01]  /*2f50*/  @!P6 IMAD.IADD R219, R219, 0x1, -R0 ;  /* 0x00000001dbdbe824 */ /* 0x000fe200078e0a00 */
[C---:B------:R-:W-:Y:S01]  /*2f60*/  ISETP.GT.U32.AND P6, PT, R0.reuse, R222, PT ;  /* 0x000000de0000720c */ /* 0x040fe20003fc4070 */
[----:B------:R-:W-:Y:S01]  /*2f70*/  @!P0 IMAD.MOV R216, RZ, RZ, -R216 ;  /* 0x000000ffffd88224 */ /* 0x000fe200078e0ad8 */
[----:B------:R-:W-:Y:S01]  /*2f80*/  LOP3.LUT R10, R3, 0x5c, RZ, 0xfc, !PT ;  /* 0x0000005c030a7812 */ /* 0x000fe200078efcff */
[----:B------:R-:W-:Y:S01]  /*2f90*/  @!P1 IMAD.MOV R218, RZ, RZ, -R218 ;  /* 0x000000ffffda9224 */ /* 0x000fe200078e0ada */
[----:B------:R-:W-:-:S02]  /*2fa0*/  ISETP.GT.U32.AND P0, PT, R0, R220, PT ;  /* 0x000000dc0000720c */ /* 0x000fc40003f04070 */
[----:B------:R-:W-:Y:S01]  /*2fb0*/  IABS R223, R10 ;  /* 0x0000000a00df7213 */ /* 0x000fe20000000000 */
[--C-:B------:R-:W-:Y:S01]  /*2fc0*/  @!P4 IMAD.IADD R221, R221, 0x1, -R0.reuse ;  /* 0x00000001ddddc824 */ /* 0x100fe200078e0a00 */
[----:B------:R-:W-:Y:S02]  /*2fd0*/  ISETP.GE.AND P4, PT, R9, RZ, PT ;  /* 0x000000ff0900720c */ /* 0x000fe40003f86270 */
[----:B------:R-:W-:Y:S01]  /*2fe0*/  IABS R123, R122 ;  /* 0x0000007a007b7213 */ /* 0x000fe20000000000 */
[----:B------:R-:W-:Y:S01]  /*2ff0*/  IMAD.HI.U32 R4, R2, R223, RZ ;  /* 0x000000df02047227 */ /* 0x000fe200078e00ff */
[C---:B------:R-:W-:Y:S02]  /*3000*/  LOP3.LUT R124, R3.reuse, 0x182, RZ, 0xfc, !PT ;  /* 0x00000182037c7812 */ /* 0x040fe400078efcff */
[----:B------:R-:W-:Y:S01]  /*3010*/  LOP3.LUT R126, R3, 0x184, RZ, 0xfc, !PT ;  /* 0x00000184037e7812 */ /* 0x000fe200078efcff */
[----:B------:R-:W-:Y:S01]  /*3020*/  @!P6 IMAD.IADD R222, R222, 0x1, -R0 ;  /* 0x00000001dedee824 */ /* 0x000fe200078e0a00 */
[----:B------:R-:W-:Y:S01]  /*3030*/  ISETP.GT.U32.AND P6, PT, R0, R221, PT ;  /* 0x000000dd0000720c */ /* 0x000fe20003fc4070 */
[----:B------:R-:W-:Y:S01]  /*3040*/  IMAD.MOV R5, RZ, RZ, -R4 ;  /* 0x000000ffff057224 */ /* 0x000fe200078e0a04 */
[----:B------:R-:W-:Y:S01]  /*3050*/  IABS R125, R124 ;  /* 0x0000007c007d7213 */ /* 0x000fe20000000000 */
[----:B------:R-:W-:Y:S01]  /*3060*/  IMAD.HI.U32 R4, R2, R7, RZ ;  /* 0x0000000702047227 */ /* 0x000fe200078e00ff */
[----:B------:R-:W-:-:S02]  /*3070*/  ISETP.GT.U32.AND P1, PT, R0, R222, PT ;  /* 0x000000de0000720c */ /* 0x000fc40003f24070 */
[C---:B------:R-:W-:Y:S01]  /*3080*/  LOP3.LUT R128, R3.reuse, 0x186, RZ, 0xfc, !PT ;  /* 0x0000018603807812 */ /* 0x040fe200078efcff */
[----:B------:R-:W-:Y:S01]  /*3090*/  IMAD R223, R0, R5, R223 ;  /* 0x0000000500df7224 */ /* 0x000fe200078e02df */
[C---:B------:R-:W-:Y:S01]  /*30a0*/  LOP3.LUT R130, R3.reuse, 0x18a, RZ, 0xfc, !PT ;  /* 0x0000018a03827812 */ /* 0x040fe200078efcff */
[----:B------:R-:W-:Y:S01]  /*30b0*/  IMAD.MOV R224, RZ, RZ, -R4 ;  /* 0x000000ffffe07224 */ /* 0x000fe200078e0a04 */
[C---:B------:R-:W-:Y:S01]  /*30c0*/  LOP3.LUT R131, R3.reuse, 0x18c, RZ, 0xfc, !PT ;  /* 0x0000018c03837812 */ /* 0x040fe200078efcff */
[----:B------:R-:W-:Y:S01]  /*30d0*/  IMAD.HI.U32 R4, R2, R225, RZ ;  /* 0x000000e102047227 */ /* 0x000fe200078e00ff */
[C---:B------:R-:W-:Y:S02]  /*30e0*/  ISETP.GT.U32.AND P2, PT, R0.reuse, R223, PT ;  /* 0x000000df0000720c */ /* 0x040fe40003f44070 */
[----:B------:R-:W-:Y:S01]  /*30f0*/  IABS R127, R131 ;  /* 0x00000083007f7213 */ /* 0x000fe20000000000 */
[C---:B------:R-:W-:Y:S01]  /*3100*/  IMAD R224, R0.reuse, R224, R7 ;  /* 0x000000e000e07224 */ /* 0x040fe200078e0207 */
[----:B------:R-:W-:Y:S01]  /*3110*/  LOP3.LUT R7, R3, 0x62, RZ, 0xfc, !PT ;  /* 0x0000006203077812 */ /* 0x000fe200078efcff */
[----:B------:R-:W-:Y:S01]  /*3120*/  @!P6 IMAD.IADD R221, R221, 0x1, -R0 ;  /* 0x00000001dddde824 */ /* 0x000fe200078e0a00 */
[----:B------:R-:W-:Y:S01]  /*3130*/  LOP3.LUT R132, R3, 0x18e, RZ, 0xfc, !PT ;  /* 0x0000018e03847812 */ /* 0x000fe200078efcff */
[----:B------:R-:W-:Y:S01]  /*3140*/  IMAD.MOV R4, RZ, RZ, -R4 ;  /* 0x000000ffff047224 */ /* 0x000fe200078e0a04 */
[----:B------:R-:W-:Y:S01]  /*3150*/  ISETP.GT.U32.AND P6, PT, R0, R224, PT ;  /* 0x000000e00000720c */ /* 0x000fe20003fc4070 */
[--C-:B------:R-:W-:Y:S01]  /*3160*/  @!P0 IMAD.IADD R220, R220, 0x1, -R0.reuse ;  /* 0x00000001dcdc8824 */ /* 0x100fe200078e0a00 */
[----:B------:R-:W-:Y:S01]  /*3170*/  IABS R5, R7 ;  /* 0x0000000700057213 */ /* 0x000fe20000000000 */
[----:B------:R-:W-:Y:S01]  /*3180*/  IMAD R225, R0, R4, R225 ;  /* 0x0000000400e17224 */ /* 0x000fe200078e02e1 */
[----:B------:R-:W-:Y:S01]  /*3190*/  ISETP.GE.AND P0, PT, R8, RZ, PT ;  /* 0x000000ff0800720c */ /* 0x000fe20003f06270 */
[----:B------:R-:W-:Y:S01]  /*31a0*/  @!P2 IMAD.IADD R223, R223, 0x1, -R0 ;  /* 0x00000001dfdfa824 */ /* 0x000fe200078e0a00 */
[----:B------:R-:W-:Y:S01]  /*31b0*/  ISETP.GE.AND P2, PT, R7, RZ, PT ;  /* 0x000000ff0700720c */ /* 0x000fe20003f46270 */
[----:B------:R-:W-:Y:S01]  /*31c0*/  IMAD.HI.U32 R4, R2, R5, RZ ;  /* 0x0000000502047227 */ /* 0x000fe200078e00ff */
[----:B------:R-:W-:-:S02]  /*31d0*/  LOP3.LUT R7, R3, 0x64, RZ, 0xfc, !PT ;  /* 0x0000006403077812 */ /* 0x000fc400078efcff */
[----:B------:R-:W-:Y:S01]  /*31e0*/  LOP3.LUT R8, R3, 0x66, RZ, 0xfc, !PT ;  /* 0x0000006603087812 */ /* 0x000fe200078efcff */
[--C-:B------:R-:W-:Y:S01]  /*31f0*/  @!P1 IMAD.IADD R222, R222, 0x1, -R0.reuse ;  /* 0x00000001dede9824 */ /* 0x100fe200078e0a00 */
[----:B------:R-:W-:Y:S01]  /*3200*/  IABS R227, R7 ;  /* 0x0000000700e37213 */ /* 0x000fe20000000000 */
[----:B------:R-:W-:Y:S01]  /*3210*/  @!P6 IMAD.IADD R224, R224, 0x1, -R0 ;  /* 0x00000001e0e0e824 */ /* 0x000fe200078e0a00 */
[C---:B------:R-:W-:Y:S01]  /*3220*/  ISETP.GT.U32.AND P6, PT, R0.reuse, R223, PT ;  /* 0x000000df0000720c */ /* 0x040fe20003fc4070 */
[----:B------:R-:W-:Y:S01]  /*3230*/  IMAD.MOV R4, RZ, RZ, -R4 ;  /* 0x000000ffff047224 */ /* 0x000fe200078e0a04 */
[----:B------:R-:W-:Y:S01]  /*3240*/  IABS R9, R8 ;  /* 0x0000000800097213 */ /* 0x000fe20000000000 */
[----:B------:R-:W-:Y:S01]  /*3250*/  @!P4 IMAD.MOV R222, RZ, RZ, -R222 ;  /* 0x000000ffffdec224 */ /* 0x000fe200078e0ade */
[C---:B------:R-:W-:Y:S01]  /*3260*/  ISETP.GT.U32.AND P4, PT, R0.reuse, R225, PT ;  /* 0x000000e10000720c */ /* 0x040fe20003f84070 */
[----:B------:R-:W-:Y:S01]  /*3270*/  IMAD R226, R0, R4, R5 ;  /* 0x0000000400e27224 */ /* 0x000fe200078e0205 */
[----:B------:R-:W-:Y:S01]  /*3280*/  ISETP.GE.AND P1, PT, R12, RZ, PT ;  /* 0x000000ff0c00720c */ /* 0x000fe20003f26270 */
[----:B------:R-:W-:Y:S01]  /*3290*/  @!P5 IMAD.MOV R219, RZ, RZ, -R219 ;  /* 0x000000ffffdbd224 */ /* 0x000fe200078e0adb */
[----:B------:R-:W-:Y:S01]  /*32a0*/  ISETP.GE.AND P5, PT, R10, RZ, PT ;  /* 0x000000ff0a00720c */ /* 0x000fe20003fa6270 */
[----:B------:R-:W-:Y:S01]  /*32b0*/  @!P0 IMAD.MOV R221, RZ, RZ, -R221 ;  /* 0x000000ffffdd8224 */ /* 0x000fe200078e0add */
[C---:B------:R-:W-:Y:S01]  /*32c0*/  ISETP.GT.U32.AND P0, PT, R0.reuse, R224, PT ;  /* 0x000000e00000720c */ /* 0x040fe20003f04070 */
[----:B------:R-:W-:Y:S01]  /*32d0*/  @!P3 IMAD.MOV R220, RZ, RZ, -R220 ;  /* 0x000000ffffdcb224 */ /* 0x000fe200078e0adc */
[----:B------:R-:W-:Y:S01]  /*32e0*/  ISETP.GE.AND P3, PT, R11, RZ, PT ;  /* 0x000000ff0b00720c */ /* 0x000fe20003f66270 */
[----:B------:R-:W-:Y:S01]  /*32f0*/  @!P6 IMAD.IADD R223, R223, 0x1, -R0 ;  /* 0x00000001dfdfe824 */ /* 0x000fe200078e0a00 */
[----:B------:R-:W-:Y:S01]  /*3300*/  ISETP.GT.U32.AND P6, PT, R0, R226, PT ;  /* 0x000000e20000720c */ /* 0x000fe20003fc4070 */
[----:B------:R-:W-:Y:S01]  /*3310*/  IMAD.HI.U32 R4, R2, R227, RZ ;  /* 0x000000e302047227 */ /* 0x000fe200078e00ff */
[----:B------:R-:W-:-:S02]  /*3320*/  LOP3.LUT R10, R3, 0x68, RZ, 0xfc, !PT ;  /* 0x00000068030a7812 */ /* 0x000fc400078efcff */
[----:B------:R-:W-:Y:S01]  /*3330*/  LOP3.LUT R11, R3, 0x6c, RZ, 0xfc, !PT ;  /* 0x0000006c030b7812 */ /* 0x000fe200078efcff */
[--C-:B------:R-:W-:Y:S01]  /*3340*/  @!P4 IMAD.IADD R225, R225, 0x1, -R0.reuse ;  /* 0x00000001e1e1c824 */ /* 0x100fe200078e0a00 */
[----:B------:R-:W-:Y:S01]  /*3350*/  IABS R229, R10 ;  /* 0x0000000a00e57213 */ /* 0x000fe20000000000 */
[----:B------:R-:W-:Y:S01]  /*3360*/  @!P5 IMAD.MOV R223, RZ, RZ, -R223 ;  /* 0x000000ffffdfd224 */ /* 0x000fe200078e0adf */
[----:B------:R-:W-:Y:S01]  /*3370*/  ISETP.GE.AND P4, PT, R8, RZ, PT ;  /* 0x000000ff0800720c */ /* 0x000fe20003f86270 */
[--C-:B------:R-:W-:Y:S01]  /*3380*/  @!P0 IMAD.IADD R224, R224, 0x1, -R0.reuse ;  /* 0x00000001e0e08824 */ /* 0x100fe200078e0a00 */
[----:B------:R-:W-:Y:S01]  /*3390*/  ISETP.GE.AND P0, PT, R7, RZ, PT ;  /* 0x000000ff0700720c */ /* 0x000fe20003f06270 */
[----:B------:R-:W-:Y:S01]  /*33a0*/  IMAD.HI.U32 R5, R2, R9, RZ ;  /* 0x0000000902057227 */ /* 0x000fe200078e00ff */
[----:B------:R-:W-:Y:S02]  /*33b0*/  ISETP.GT.U32.AND P5, PT, R0, R225, PT ;  /* 0x000000e10000720c */ /* 0x000fe40003fa4070 */
[C---:B------:R-:W-:Y:S01]  /*33c0*/  LOP3.LUT R8, R3.reuse, 0x6a, RZ, 0xfc, !PT ;  /* 0x0000006a03087812 */ /* 0x040fe200078efcff */
[----:B------:R-:W-:Y:S01]  /*33d0*/  @!P6 IMAD.IADD R226, R226, 0x1, -R0 ;  /* 0x00000001e2e2e824 */ /* 0x000fe200078e0a00 */
[----:B------:R-:W-:Y:S01]  /*33e0*/  IABS R231, R11 ;  /* 0x0000000b00e77213 */ /* 0x000fe20000000000 */
[----:B------:R-:W-:Y:S01]  /*33f0*/  IMAD.MOV R7, RZ, RZ, -R4 ;  /* 0x000000ffff077224 */ /* 0x000fe200078e0a04 */
[----:B------:R-:W-:Y:S01]  /*3400*/  LOP3.LUT R12, R3, 0x6e, RZ, 0xfc, !PT ;  /* 0x0000006e030c7812 */ /* 0x000fe200078efcff */
[----:B------:R-:W-:Y:S01]  /*3410*/  IMAD.HI.U32 R4, R2, R229, RZ ;  /* 0x000000e502047227 */ /* 0x000fe200078e00ff */
[----:B------:R-:W-:-:S02]  /*3420*/  ISETP.GT.U32.AND P6, PT, R0, R226, PT ;  /* 0x000000e20000720c */ /* 0x000fc40003fc4070 */
[----:B------:R-:W-:Y:S01]  /*3430*/  IABS R129, R132 ;  /* 0x0000008400817213 */ /* 0x000fe20000000000 */
[----:B------:R-:W-:Y:S01]  /*3440*/  IMAD.MOV R5, RZ, RZ, -R5 ;  /* 0x000000ffff057224 */ /* 0x000fe200078e0a05 */
[C---:B------:R-:W-:Y:S01]  /*3450*/  LOP3.LUT R133, R3.reuse, 0x190, RZ, 0xfc, !PT ;  /* 0x0000019003857812 */ /* 0x040fe200078efcff */
[C---:B------:R-:W-:Y:S01]  /*3460*/  IMAD R227, R0.reuse, R7, R227 ;  /* 0x0000000700e37224 */ /* 0x040fe200078e02e3 */
[----:B------:R-:W-:Y:S01]  /*3470*/  IABS R7, R8 ;  /* 0x0000000800077213 */ /* 0x000fe20000000000 */
[----:B------:R-:W-:Y:S01]  /*3480*/  IMAD.MOV R4, RZ, RZ, -R4 ;  /* 0x000000ffff047224 */ /* 0x000fe200078e0a04 */
[C---:B------:R-:W-:Y:S01]  /*3490*/  LOP3.LUT R134, R3.reuse, 0x19c, RZ, 0xfc, !PT ;  /* 0x0000019c03867812 */ /* 0x040fe200078efcff */
[C---:B------:R-:W-:Y:S01]  /*34a0*/  IMAD R228, R0.reuse, R5, R9 ;  /* 0x0000000500e47224 */ /* 0x040fe200078e0209 */
[----:B------:R-:W-:Y:S01]  /*34b0*/  IABS R9, R12 ;  /* 0x0000000c00097213 */ /* 0x000fe20000000000 */
[----:B------:R-:W-:Y:S01]  /*34c0*/  @!P3 IMAD.MOV R224, RZ, RZ, -R224 ;  /* 0x000000ffffe0b224 */ /* 0x000fe200078e0ae0 */
[C---:B------:R-:W-:Y:S01]  /*34d0*/  ISETP.GT.U32.AND P3, PT, R0.reuse, R227, PT ;  /* 0x000000e30000720c */ /* 0x040fe20003f64070 */
[C---:B------:R-:W-:Y:S01]  /*34e0*/  IMAD R229, R0.reuse, R4, R229 ;  /* 0x0000000400e57224 */ /* 0x040fe200078e02e5 */
[----:B------:R-:W-:Y:S01]  /*34f0*/  LOP3.LUT R136, R3, 0x19e, RZ, 0xfc, !PT ;  /* 0x0000019e03887812 */ /* 0x000fe200078efcff */
[--C-:B------:R-:W-:Y:S01]  /*3500*/  @!P5 IMAD.IADD R225, R225, 0x1, -R0.reuse ;  /* 0x00000001e1e1d824 */ /* 0x100fe200078e0a00 */
[----:B------:R-:W-:Y:S01]  /*3510*/  ISETP.GT.U32.AND P5, PT, R0, R228, PT ;  /* 0x000000e40000720c */ /* 0x000fe20003fa4070 */
[----:B------:R-:W-:Y:S01]  /*3520*/  @!P6 IMAD.IADD R226, R226, 0x1, -R0 ;  /* 0x00000001e2e2e824 */ /* 0x000fe200078e0a00 */
[----:B------:R-:W-:Y:S01]  /*3530*/  ISETP.GT.U32.AND P6, PT, R0, R229, PT ;  /* 0x000000e50000720c */ /* 0x000fe20003fc4070 */
[----:B------:R-:W-:Y:S01]  /*3540*/  IMAD.HI.U32 R4, R2, R7, RZ ;  /* 0x0000000702047227 */ /* 0x000fe200078e00ff */
[----:B------:R-:W-:-:S02]  /*3550*/  IABS R137, R136 ;  /* 0x0000008800897213 */ /* 0x000fc40000000000 */
[C---:B------:R-:W-:Y:S01]  /*3560*/  LOP3.LUT R142, R3.reuse, 0x1a4, RZ, 0xfc, !PT ;  /* 0x000001a4038e7812 */ /* 0x040fe200078efcff */
[----:B------:R-:W-:Y:S01]  /*3570*/  IMAD.HI.U32 R5, R2, R231, RZ ;  /* 0x000000e702057227 */ /* 0x000fe200078e00ff */
[----:B------:R-:W-:Y:S02]  /*3580*/  LOP3.LUT R147, R3, 0x1a2, RZ, 0xfc, !PT ;  /* 0x000001a203937812 */ /* 0x000fe400078efcff */
[----:B------:R-:W-:Y:S01]  /*3590*/  IABS R141, R142 ;  /* 0x0000008e008d7213 */ /* 0x000fe20000000000 */
[--C-:B------:R-:W-:Y:S01]  /*35a0*/  @!P3 IMAD.IADD R227, R227, 0x1, -R0.reuse ;  /* 0x00000001e3e3b824 */ /* 0x100fe200078e0a00 */
[----:B------:R-:W-:Y:S01]  /*35b0*/  ISETP.GE.AND P3, PT, R10, RZ, PT ;  /* 0x000000ff0a00720c */ /* 0x000fe20003f66270 */
[--C-:B------:R-:W-:Y:S01]  /*35c0*/  @!P5 IMAD.IADD R228, R228, 0x1, -R0.reuse ;  /* 0x00000001e4e4d824 */ /* 0x100fe200078e0a00 */
[----:B------:R-:W-:Y:S01]  /*35d0*/  LOP3.LUT R10, R3, 0x80, RZ, 0xfc, !PT ;  /* 0x00000080030a7812 */ /* 0x000fe200078efcff */
[----:B------:R-:W-:Y:S01]  /*35e0*/  @!P6 IMAD.IADD R229, R229, 0x1, -R0 ;  /* 0x00000001e5e5e824 */ /* 0x000fe200078e0a00 */
[C---:B------:R-:W-:Y:S01]  /*35f0*/  ISETP.GT.U32.AND P5, PT, R0.reuse, R227, PT ;  /* 0x000000e30000720c */ /* 0x040fe20003fa4070 */
[----:B------:R-:W-:Y:S01]  /*3600*/  IMAD.MOV R4, RZ, RZ, -R4 ;  /* 0x000000ffff047224 */ /* 0x000fe200078e0a04 */
[C---:B------:R-:W-:Y:S01]  /*3610*/  ISETP.GT.U32.AND P6, PT, R0.reuse, R228, PT ;  /* 0x000000e40000720c */ /* 0x040fe20003fc4070 */
[----:B------:R-:W-:Y:S01]  /*3620*/  IMAD.MOV R5, RZ, RZ, -R5 ;  /* 0x000000ffff057224 */ /* 0x000fe200078e0a05 */
[----:B------:R-:W-:Y:S01]  /*3630*/  IABS R241, R10 ;  /* 0x0000000a00f17213 */ /* 0x000fe20000000000 */
[C---:B------:R-:W-:Y:S01]  /*3640*/  IMAD R230, R0.reuse, R4, R7 ;  /* 0x0000000400e67224 */ /* 0x040fe200078e0207 */
[----:B------:R-:W-:Y:S01]  /*3650*/  IABS R139, R147 ;  /* 0x00000093008b7213 */ /* 0x000fe20000000000 */
[----:B------:R-:W-:Y:S01]  /*3660*/  IMAD R231, R0, R5, R231 ;  /* 0x0000000500e77224 */ /* 0x000fe200078e02e7 */
[C---:B------:R-:W-:Y:S01]  /*3670*/  LOP3.LUT R146, R3.reuse, 0x1a6, RZ, 0xfc, !PT ;  /* 0x000001a603927812 */ /* 0x040fe200078efcff */
[----:B------:R-:W-:Y:S01]  /*3680*/  IMAD.HI.U32 R5, R2, R233, RZ ;  /* 0x000000e902057227 */ /* 0x000fe200078e00ff */
[----:B------:R-:W-:-:S02]  /*3690*/  LOP3.LUT R144, R3, 0x1a8, RZ, 0xfc, !PT ;  /* 0x000001a803907812 */ /* 0x000fc400078efcff */
[----:B------:R-:W-:Y:S01]  /*36a0*/  IABS R143, R146 ;  /* 0x00000092008f7213 */ /* 0x000fe20000000000 */
[--C-:B------:R-:W-:Y:S01]  /*36b0*/  @!P5 IMAD.IADD R227, R227, 0x1, -R0.reuse ;  /* 0x00000001e3e3d824 */ /* 0x100fe200078e0a00 */
[----:B------:R-:W-:Y:S01]  /*36c0*/  ISETP.GT.U32.AND P5, PT, R0, R230, PT ;  /* 0x000000e60000720c */ /* 0x000fe20003fa4070 */
[----:B------:R-:W-:Y:S01]  /*36d0*/  @!P6 IMAD.IADD R228, R228, 0x1, -R0 ;  /* 0x00000001e4e4e824 */ /* 0x000fe200078e0a00 */
[----:B------:R-:W-:Y:S01]  /*36e0*/  ISETP.GT.U32.AND P6, PT, R0, R231, PT ;  /* 0x000000e70000720c */ /* 0x000fe20003fc4070 */
[----:B------:R-:W-:Y:S01]  /*36f0*/  @!P2 IMAD.MOV R226, RZ, RZ, -R226 ;  /* 0x000000ffffe2a224 */ /* 0x000fe200078e0ae2 */
[----:B------:R-:W-:Y:S01]  /*3700*/  ISETP.GE.AND P2, PT, R8, RZ, PT ;  /* 0x000000ff0800720c */ /* 0x000fe20003f46270 */
[----:B------:R-:W-:Y:S01]  /*3710*/  IMAD.MOV R5, RZ, RZ, -R5 ;  /* 0x000000ffff057224 */ /* 0x000fe200078e0a05 */
[----:B------:R-:W-:Y:S01]  /*3720*/  LOP3.LUT R8, R3, 0x72, RZ, 0xfc, !PT ;  /* 0x0000007203087812 */ /* 0x000fe200078efcff */
[----:B------:R-:W-:Y:S01]  /*3730*/  IMAD.HI.U32 R4, R2, R9, RZ ;  /* 0x0000000902047227 */ /* 0x000fe200078e00ff */
[----:B------:R-:W-:-:S02]  /*3740*/  IABS R145, R144 ;  /* 0x0000009000917213 */ /* 0x000fc40000000000 */
[----:B------:R-:W-:Y:S01]  /*3750*/  IABS R7, R8 ;  /* 0x0000000800077213 */ /* 0x000fe20000000000 */
[----:B------:R-:W-:Y:S01]  /*3760*/  IMAD R233, R0, R5, R233 ;  /* 0x0000000500e97224 */ /* 0x000fe200078e02e9 */
[C---:B------:R-:W-:Y:S01]  /*3770*/  LOP3.LUT R149, R3.reuse, 0x1ac, RZ, 0xfc, !PT ;  /* 0x000001ac03957812 */ /* 0x040fe200078efcff */
[--C-:B------:R-:W-:Y:S01]  /*3780*/  @!P5 IMAD.IADD R230, R230, 0x1, -R0.reuse ;  /* 0x00000001e6e6d824 */ /* 0x100fe200078e0a00 */
[----:B------:R-:W-:Y:S01]  /*3790*/  LOP3.LUT R148, R3, 0x1ae, RZ, 0xfc, !PT ;  /* 0x000001ae03947812 */ /* 0x000fe200078efcff */
[----:B------:R-:W-:Y:S01]  /*37a0*/  @!P6 IMAD.IADD R231, R231, 0x1, -R0 ;  /* 0x00000001e7e7e824 */ /* 0x000fe200078e0a00 */
[C---:B------:R-:W-:Y:S01]  /*37b0*/  LOP3.LUT R151, R3.reuse, 0x1b8, RZ, 0xfc, !PT ;  /* 0x000001b803977812 */ /* 0x040fe200078efcff */
[----:B------:R-:W-:Y:S01]  /*37c0*/  @!P0 IMAD.MOV R227, RZ, RZ, -R227 ;  /* 0x000000ffffe38224 */ /* 0x000fe200078e0ae3 */
[C---:B------:R-:W-:Y:S01]  /*37d0*/  ISETP.GT.U32.AND P0, PT, R0.reuse, R230, PT ;  /* 0x000000e60000720c */ /* 0x040fe20003f04070 */
[----:B------:R-:W-:Y:S01]  /*37e0*/  @!P4 IMAD.MOV R228, RZ, RZ, -R228 ;  /* 0x000000ffffe4c224 */ /* 0x000fe200078e0ae4 */
[C---:B------:R-:W-:Y:S01]  /*37f0*/  ISETP.GT.U32.AND P4, PT, R0.reuse, R233, PT ;  /* 0x000000e90000720c */ /* 0x040fe20003f84070 */
[----:B------:R-:W-:Y:S01]  /*3800*/  IMAD.MOV R4, RZ, RZ, -R4 ;  /* 0x000000ffff047224 */ /* 0x000fe200078e0a04 */
[C---:B------:R-:W-:Y:S01]  /*3810*/  ISETP.GT.U32.AND P6, PT, R0.reuse, R231, PT ;  /* 0x000000e70000720c */ /* 0x040fe20003fc4070 */
[----:B------:R-:W-:Y:S01]  /*3820*/  IMAD.MOV.U32 R5, RZ, RZ, R7 ;  /* 0x000000ffff057224 */ /* 0x000fe200078e0007 */
[----:B------:R-:W-:Y:S01]  /*3830*/  IABS R153, R151 ;  /* 0x0000009700997213 */ /* 0x000fe20000000000 */
[----:B------:R-:W-:Y:S01]  /*3840*/  IMAD R232, R0, R4, R9 ;  /* 0x0000000400e87224 */ /* 0x000fe200078e0209 */
[C---:B------:R-:W-:Y:S01]  /*3850*/  LOP3.LUT R9, R3.reuse, 0x74, RZ, 0xfc, !PT ;  /* 0x0000007403097812 */ /* 0x040fe200078efcff */
[----:B------:R-:W-:Y:S01]  /*3860*/  IMAD.HI.U32 R4, R2, R5, RZ ;  /* 0x0000000502047227 */ /* 0x000fe200078e00ff */
[----:B------:R-:W-:-:S02]  /*3870*/  LOP3.LUT R152, R3, 0x1ba, RZ, 0xfc, !PT ;  /* 0x000001ba03987812 */ /* 0x000fc400078efcff */
[----:B------:R-:W-:Y:S01]  /*3880*/  ISETP.GT.U32.AND P5, PT, R0, R232, PT ;  /* 0x000000e80000720c */ /* 0x000fe20003fa4070 */
[----:B------:R-:W-:Y:S01]  /*3890*/  IMAD.MOV R4, RZ, RZ, -R4 ;  /* 0x000000ffff047224 */ /* 0x000fe200078e0a04 */
[----:B------:R-:W-:Y:S01]  /*38a0*/  IABS R235, R9 ;  /* 0x0000000900eb7213 */ /* 0x000fe20000000000 */
[--C-:B------:R-:W-:Y:S01]  /*38b0*/  @!P0 IMAD.IADD R230, R230, 0x1, -R0.reuse ;  /* 0x00000001e6e68824 */ /* 0x100fe200078e0a00 */
[----:B------:R-:W-:Y:S01]  /*38c0*/  ISETP.GE.AND P0, PT, R13, RZ, PT ;  /* 0x000000ff0d00720c */ /* 0x000fe20003f06270 */
[----:B------:R-:W-:Y:S01]  /*38d0*/  IMAD R234, R0, R4, R5 ;  /* 0x0000000400ea7224 */ /* 0x000fe200078e0205 */
[----:B------:R-:W-:Y:S01]  /*38e0*/  LOP3.LUT R5, R3, 0x78, RZ, 0xfc, !PT ;  /* 0x0000007803057812 */ /* 0x000fe200078efcff */
[--C-:B------:R-:W-:Y:S01]  /*38f0*/  @!P4 IMAD.IADD R233, R233, 0x1, -R0.reuse ;  /* 0x00000001e9e9c824 */ /* 0x100fe200078e0a00 */
[----:B------:R-:W-:Y:S01]  /*3900*/  ISETP.GE.AND P4, PT, R8, RZ, PT ;  /* 0x000000ff0800720c */ /* 0x000fe20003f86270 */
[----:B------:R-:W-:Y:S01]  /*3910*/  @!P6 IMAD.IADD R231, R231, 0x1, -R0 ;  /* 0x00000001e7e7e824 */ /* 0x000fe200078e0a00 */
[C---:B------:R-:W-:Y:S01]  /*3920*/  ISETP.GT.U32.AND P6, PT, R0.reuse, R234, PT ;  /* 0x000000ea0000720c */ /* 0x040fe20003fc4070 */
        /* <DEDUP_REMOVED lines=10> */
[----:B------:R-:W-:Y:S01]  /*39d0*/  IABS R155, R152 ;  /* 0x00000098009b7213 */ /* 0x000fe20000000000 */
[----:B------:R-:W-:Y:S01]  /*39e0*/  IMAD R235, R0, R4, R235 ;  /* 0x0000000400eb7224 */ /* 0x000fe200078e02eb */
[----:B------:R-:W-:Y:S01]  /*39f0*/  LOP3.LUT R4, R3, 0x76, RZ, 0xfc, !PT ;  /* 0x0000007603047812 */ /* 0x000fe200078efcff */
[--C-:B------:R-:W-:Y:S01]  /*3a00*/  @!P6 IMAD.IADD R234, R234, 0x1, -R0.reuse ;  /* 0x00000001eaeae824 */ /* 0x100fe200078e0a00 */
[C---:B------:R-:W-:Y:S01]  /*3a10*/  ISETP.GT.U32.AND P5, PT, R0.reuse, R232, PT ;  /* 0x000000e80000720c */ /* 0x040fe20003fa4070 */
[----:B------:R-:W-:Y:S01]  /*3a20*/  @!P2 IMAD.IADD R233, R233, 0x1, -R0 ;  /* 0x00000001e9e9a824 */ /* 0x000fe200078e0a00 */
[----:B------:R-:W-:-:S02]  /*3a30*/  ISETP.GT.U32.AND P2, PT, R0, R235, PT ;  /* 0x000000eb0000720c */ /* 0x000fc40003f44070 */
[----:B------:R-:W-:Y:S01]  /*3a40*/  ISETP.GT.U32.AND P6, PT, R0, R234, PT ;  /* 0x000000ea0000720c */ /* 0x000fe20003fc4070 */
[--C-:B------:R-:W-:Y:S01]  /*3a50*/  @!P1 IMAD.IADD R229, R229, 0x1, -R0.reuse ;  /* 0x00000001e5e59824 */ /* 0x100fe200078e0a00 */
[----:B------:R-:W-:Y:S01]  /*3a60*/  ISETP.GE.AND P1, PT, R11, RZ, PT ;  /* 0x000000ff0b00720c */ /* 0x000fe20003f26270 */
[----:B------:R-:W-:Y:S01]  /*3a70*/  @!P0 IMAD.MOV R233, RZ, RZ, -R233 ;  /* 0x000000ffffe98224 */ /* 0x000fe200078e0ae9 */
[----:B------:R-:W-:Y:S01]  /*3a80*/  ISETP.GE.AND P0, PT, R8, RZ, PT ;  /* 0x000000ff0800720c */ /* 0x000fe20003f06270 */
[----:B------:R-:W-:Y:S01]  /*3a90*/  @!P3 IMAD.MOV R229, RZ, RZ, -R229 ;  /* 0x000000ffffe5b224 */ /* 0x000fe200078e0ae5 */
[----:B------:R-:W-:Y:S02]  /*3aa0*/  ISETP.GE.AND P3, PT, R12, RZ, PT ;  /* 0x000000ff0c00720c */ /* 0x000fe40003f66270 */
[----:B------:R-:W-:Y:S01]  /*3ab0*/  IABS R7, R4 ;  /* 0x0000000400077213 */ /* 0x000fe20000000000 */
[--C-:B------:R-:W-:Y:S01]  /*3ac0*/  @!P5 IMAD.IADD R232, R232, 0x1, -R0.reuse ;  /* 0x00000001e8e8d824 */ /* 0x100fe200078e0a00 */
[----:B------:R-:W-:Y:S01]  /*3ad0*/  ISETP.GE.AND P5, PT, R9, RZ, PT ;  /* 0x000000ff0900720c */ /* 0x000fe20003fa6270 */
[--C-:B------:R-:W-:Y:S01]  /*3ae0*/  @!P2 IMAD.IADD R235, R235, 0x1, -R0.reuse ;  /* 0x00000001ebeba824 */ /* 0x100fe200078e0a00 */
[----:B------:R-:W-:Y:S01]  /*3af0*/  LOP3.LUT R9, R3, 0x7c, RZ, 0xfc, !PT ;  /* 0x0000007c03097812 */ /* 0x000fe200078efcff */
[----:B------:R-:W-:Y:S01]  /*3b00*/  @!P6 IMAD.IADD R234, R234, 0x1, -R0 ;  /* 0x00000001eaeae824 */ /* 0x000fe200078e0a00 */
[----:B------:R-:W-:Y:S01]  /*3b10*/  IABS R8, R8 ;  /* 0x0000000800087213 */ /* 0x000fe20000000000 */
[----:B------:R-:W-:Y:S01]  /*3b20*/  @!P1 IMAD.MOV R231, RZ, RZ, -R231 ;  /* 0x000000ffffe79224 */ /* 0x000fe200078e0ae7 */
[----:B------:R-:W-:Y:S01]  /*3b30*/  ISETP.GE.AND P1, PT, R4, RZ, PT ;  /* 0x000000ff0400720c */ /* 0x000fe20003f26270 */
[----:B------:R-:W-:Y:S01]  /*3b40*/  IMAD.HI.U32 R4, R2, R7, RZ ;  /* 0x0000000702047227 */ /* 0x000fe200078e00ff */
[----:B------:R-:W-:-:S02]  /*3b50*/  ISETP.GE.AND P6, PT, R9, RZ, PT ;  /* 0x000000ff0900720c */ /* 0x000fc40003fc6270 */
[----:B------:R-:W-:Y:S01]  /*3b60*/  IABS R239, R9 ;  /* 0x0000000900ef7213 */ /* 0x000fe20000000000 */
[----:B------:R-:W-:Y:S01]  /*3b70*/  IMAD.MOV.U32 R9, RZ, RZ, R8 ;  /* 0x000000ffff097224 */ /* 0x000fe200078e0008 */
[----:B------:R-:W-:Y:S01]  /*3b80*/  ISETP.GT.U32.AND P2, PT, R0, R235, PT ;  /* 0x000000eb0000720c */ /* 0x000fe20003f44070 */
[----:B------:R-:W-:Y:S01]  /*3b90*/  @!P3 IMAD.MOV R232, RZ, RZ, -R232 ;  /* 0x000000ffffe8b224 */ /* 0x000fe200078e0ae8 */
[----:B------:R-:W-:Y:S01]  /*3ba0*/  ISETP.GE.AND P3, PT, R5, RZ, PT ;  /* 0x000000ff0500720c */ /* 0x000fe20003f66270 */
[----:B------:R-:W-:Y:S01]  /*3bb0*/  IMAD.MOV R236, RZ, RZ, -R4 ;  /* 0x000000ffffec7224 */ /* 0x000fe200078e0a04 */
[C---:B------:R-:W-:Y:S01]  /*3bc0*/  LOP3.LUT R11, R3.reuse, 0x82, RZ, 0xfc, !PT ;  /* 0x00000082030b7812 */ /* 0x040fe200078efcff */
[----:B------:R-:W-:Y:S01]  /*3bd0*/  IMAD.HI.U32 R5, R2, R9, RZ ;  /* 0x0000000902057227 */ /* 0x000fe200078e00ff */
[C---:B------:R-:W-:Y:S02]  /*3be0*/  LOP3.LUT R12, R3.reuse, 0x84, RZ, 0xfc, !PT ;  /* 0x00000084030c7812 */ /* 0x040fe400078efcff */
[----:B------:R-:W-:Y:S01]  /*3bf0*/  IABS R8, R11 ;  /* 0x0000000b00087213 */ /* 0x000fe20000000000 */
[C---:B------:R-:W-:Y:S01]  /*3c00*/  IMAD R236, R0.reuse, R236, R7 ;  /* 0x000000ec00ec7224 */ /* 0x040fe200078e0207 */
[----:B------:R-:W-:Y:S01]  /*3c10*/  IABS R243, R12 ;  /* 0x0000000c00f37213 */ /* 0x000fe20000000000 */
[----:B------:R-:W-:Y:S01]  /*3c20*/  IMAD.MOV R5, RZ, RZ, -R5 ;  /* 0x000000ffff057224 */ /* 0x000fe200078e0a05 */
[----:B------:R-:W-:Y:S01]  /*3c30*/  LOP3.LUT R157, R3, 0x1bc, RZ, 0xfc, !PT ;  /* 0x000001bc039d7812 */ /* 0x000fe200078efcff */
[----:B------:R-:W-:Y:S01]  /*3c40*/  @!P4 IMAD.MOV R234, RZ, RZ, -R234 ;  /* 0x000000ffffeac224 */ /* 0x000fe200078e0aea */
[C---:B------:R-:W-:Y:S01]  /*3c50*/  ISETP.GT.U32.AND P4, PT, R0.reuse, R236, PT ;  /* 0x000000ec0000720c */ /* 0x040fe20003f84070 */
[----:B------:R-:W-:Y:S01]  /*3c60*/  @!P2 IMAD.IADD R235, R235, 0x1, -R0 ;  /* 0x00000001ebeba824 */ /* 0x000fe200078e0a00 */
[C---:B------:R-:W-:Y:S01]  /*3c70*/  LOP3.LUT R154, R3.reuse, 0x1c2, RZ, 0xfc, !PT ;  /* 0x000001c2039a7812 */ /* 0x040fe200078efcff */
[----:B------:R-:W-:Y:S01]  /*3c80*/  IMAD R238, R0, R5, R9 ;  /* 0x0000000500ee7224 */ /* 0x000fe200078e0209 */
[C---:B------:R-:W-:Y:S01]  /*3c90*/  LOP3.LUT R9, R3.reuse, 0x7e, RZ, 0xfc, !PT ;  /* 0x0000007e03097812 */ /* 0x040fe200078efcff */
[----:B------:R-:W-:Y:S01]  /*3ca0*/  @!P5 IMAD.MOV R235, RZ, RZ, -R235 ;  /* 0x000000ffffebd224 */ /* 0x000fe200078e0aeb */
[----:B------:R-:W-:Y:S01]  /*3cb0*/  LOP3.LUT R156, R3, 0x1c4, RZ, 0xfc, !PT ;  /* 0x000001c4039c7812 */ /* 0x000fe200078efcff */
[----:B------:R-:W-:Y:S01]  /*3cc0*/  IMAD.HI.U32 R4, R2, R237, RZ ;  /* 0x000000ed02047227 */ /* 0x000fe200078e00ff */
[----:B------:R-:W-:-:S02]  /*3cd0*/  ISETP.GT.U32.AND P5, PT, R0, R238, PT ;  /* 0x000000ee0000720c */ /* 0x000fc40003fa4070 */
[----:B------:R-:W-:Y:S01]  /*3ce0*/  IABS R158, R156 ;  /* 0x0000009c009e7213 */ /* 0x000fe20000000000 */
[----:B------:R-:W-:Y:S01]  /*3cf0*/  IMAD.MOV R7, RZ, RZ, -R4 ;  /* 0x000000ffff077224 */ /* 0x000fe200078e0a04 */
[C---:B------:R-:W-:Y:S01]  /*3d00*/  LOP3.LUT R161, R3.reuse, 0x1ce, RZ, 0xfc, !PT ;  /* 0x000001ce03a17812 */ /* 0x040fe200078efcff */
[--C-:B------:R-:W-:Y:S01]  /*3d10*/  @!P4 IMAD.IADD R236, R236, 0x1, -R0.reuse ;  /* 0x00000001ececc824 */ /* 0x100fe200078e0a00 */
[C---:B------:R-:W-:Y:S01]  /*3d20*/  LOP3.LUT R163, R3.reuse, 0x1d0, RZ, 0xfc, !PT ;  /* 0x000001d003a37812 */ /* 0x040fe200078efcff */
[----:B------:R-:W-:Y:S01]  /*3d30*/  IMAD.HI.U32 R4, R2, R239, RZ ;  /* 0x000000ef02047227 */ /* 0x000fe200078e00ff */
[----:B------:R-:W-:Y:S02]  /*3d40*/  IABS R159, R161 ;  /* 0x000000a1009f7213 */ /* 0x000fe40000000000 */
[C---:B------:R-:W-:Y:S01]  /*3d50*/  ISETP.GT.U32.AND P4, PT, R0.reuse, R236, PT ;  /* 0x000000ec0000720c */ /* 0x040fe20003f84070 */
[----:B------:R-:W-:Y:S01]  /*3d60*/  IMAD R237, R0, R7, R237 ;  /* 0x0000000700ed7224 */ /* 0x000fe200078e02ed */
[----:B------:R-:W-:Y:S01]  /*3d70*/  IABS R7, R9 ;  /* 0x0000000900077213 */ /* 0x000fe20000000000 */
[----:B------:R-:W-:Y:S01]  /*3d80*/  @!P5 IMAD.IADD R238, R238, 0x1, -R0 ;  /* 0x00000001eeeed824 */ /* 0x000fe200078e0a00 */
[----:B------:R-:W-:Y:S01]  /*3d90*/  LOP3.LUT R167, R3, 0x1de, RZ, 0xfc, !PT ;  /* 0x000001de03a77812 */ /* 0x000fe200078efcff */
[----:B------:R-:W-:Y:S01]  /*3da0*/  IMAD.MOV R4, RZ, RZ, -R4 ;  /* 0x000000ffff047224 */ /* 0x000fe200078e0a04 */
[----:B------:R-:W-:Y:S01]  /*3db0*/  ISETP.GT.U32.AND P2, PT, R0, R237, PT ;  /* 0x000000ed0000720c */ /* 0x000fe20003f44070 */
[----:B------:R-:W-:Y:S01]  /*3dc0*/  IMAD.HI.U32 R5, R2, R241, RZ ;  /* 0x000000f102057227 */ /* 0x000fe200078e00ff */
[----:B------:R-:W-:-:S02]  /*3dd0*/  ISETP.GT.U32.AND P5, PT, R0, R238, PT ;  /* 0x000000ee0000720c */ /* 0x000fc40003fa4070 */
[C---:B------:R-:W-:Y:S01]  /*3de0*/  LOP3.LUT R252, R3.reuse, 0x1e2, RZ, 0xfc, !PT ;  /* 0x000001e203fc7812 */ /* 0x040fe200078efcff */
[----:B------:R-:W-:Y:S01]  /*3df0*/  IMAD R239, R0, R4, R239 ;  /* 0x0000000400ef7224 */ /* 0x000fe200078e02ef */
[C---:B------:R-:W-:Y:S01]  /*3e00*/  LOP3.LUT R251, R3.reuse, 0x1e4, RZ, 0xfc, !PT ;  /* 0x000001e403fb7812 */ /* 0x040fe200078efcff */
[----:B------:R-:W-:Y:S01]  /*3e10*/  IMAD.MOV R5, RZ, RZ, -R5 ;  /* 0x000000ffff057224 */ /* 0x000fe200078e0a05 */
[----:B------:R-:W-:Y:S01]  /*3e20*/  IABS R169, R252 ;  /* 0x000000fc00a97213 */ /* 0x000fe20000000000 */
[----:B------:R-:W-:Y:S01]  /*3e30*/  @!P4 IMAD.IADD R236, R236, 0x1, -R0 ;  /* 0x00000001ececc824 */ /* 0x000fe200078e0a00 */
[C---:B------:R-:W-:Y:S01]  /*3e40*/  ISETP.GT.U32.AND P4, PT, R0.reuse, R239, PT ;  /* 0x000000ef0000720c */ /* 0x040fe20003f84070 */
[----:B------:R-:W-:Y:S01]  /*3e50*/  IMAD R241, R0, R5, R241 ;  /* 0x0000000500f17224 */ /* 0x000fe200078e02f1 */
[----:B------:R-:W-:Y:S01]  /*3e60*/  IABS R170, R251 ;  /* 0x000000fb00aa7213 */ /* 0x000fe20000000000 */
[----:B------:R-:W-:Y:S01]  /*3e70*/  IMAD.HI.U32 R4, R2, R7, RZ ;  /* 0x0000000702047227 */ /* 0x000fe200078e00ff */
[----:B------:R-:W-:-:S02]  /*3e80*/  LOP3.LUT R174, R3, 0x1e0, RZ, 0xfc, !PT ;  /* 0x000001e003ae7812 */ /* 0x000fc400078efcff */
[----:B-1----:R-:W-:Y:S01]  /*3e90*/  LOP3.LUT R194, R3, 0x1e8, RZ, 0xfc, !PT ;  /* 0x000001e803c27812 */ /* 0x002fe200078efcff */
[----:B------:R-:W-:Y:S01]  /*3ea0*/  @!P5 IMAD.IADD R238, R238, 0x1, -R0 ;  /* 0x00000001eeeed824 */ /* 0x000fe200078e0a00 */
[C---:B------:R-:W-:Y:S01]  /*3eb0*/  ISETP.GT.U32.AND P5, PT, R0.reuse, R241, PT ;  /* 0x000000f10000720c */ /* 0x040fe20003fa4070 */
[----:B------:R-:W-:Y:S01]  /*3ec0*/  IMAD.MOV R4, RZ, RZ, -R4 ;  /* 0x000000ffff047224 */ /* 0x000fe200078e0a04 */
[----:B------:R-:W-:Y:S01]  /*3ed0*/  IABS R168, R174 ;  /* 0x000000ae00a87213 */ /* 0x000fe20000000000 */
[----:B------:R-:W-:Y:S01]  /*3ee0*/  @!P2 IMAD.IADD R237, R237, 0x1, -R0 ;  /* 0x00000001ededa824 */ /* 0x000fe200078e0a00 */
[----:B------:R-:W-:Y:S01]  /*3ef0*/  IABS R172, R194 ;  /* 0x000000c200ac7213 */ /* 0x000fe20000000000 */
[C---:B------:R-:W-:Y:S01]  /*3f00*/  IMAD R240, R0.reuse, R4, R7 ;  /* 0x0000000400f07224 */ /* 0x040fe200078e0207 */
[----:B--2---:R-:W-:Y:S01]  /*3f10*/  LOP3.LUT R195, R3, 0x1e6, RZ, 0xfc, !PT ;  /* 0x000001e603c37812 */ /* 0x004fe200078efcff */
[----:B------:R-:W-:Y:S01]  /*3f20*/  IMAD.MOV.U32 R7, RZ, RZ, R8 ;  /* 0x000000ffff077224 */ /* 0x000fe200078e0008 */
[----:B------:R-:W-:Y:S01]  /*3f30*/  ISETP.GT.U32.AND P2, PT, R0, R237, PT ;  /* 0x000000ed0000720c */ /* 0x000fe20003f44070 */
[----:B------:R-:W-:Y:S01]  /*3f40*/  @!P4 IMAD.IADD R239, R239, 0x1, -R0 ;  /* 0x00000001efefc824 */ /* 0x000fe200078e0a00 */
[----:B------:R-:W-:Y:S01]  /*3f50*/  LOP3.LUT R8, R3, 0x86, RZ, 0xfc, !PT ;  /* 0x0000008603087812 */ /* 0x000fe200078efcff */
[----:B------:R-:W-:Y:S01]  /*3f60*/  IMAD.HI.U32 R4, R2, R7, RZ ;  /* 0x0000000702047227 */ /* 0x000fe200078e00ff */
[----:B------:R-:W-:-:S02]  /*3f70*/  ISETP.GE.AND P4, PT, R9, RZ, PT ;  /* 0x000000ff0900720c */ /* 0x000fc40003f86270 */
[----:B------:R-:W-:Y:S01]  /*3f80*/  IABS R9, R8 ;  /* 0x0000000800097213 */ /* 0x000fe20000000000 */
[----:B------:R-:W-:Y:S01]  /*3f90*/  @!P1 IMAD.MOV R236, RZ, RZ, -R236 ;  /* 0x000000ffffec9224 */ /* 0x000fe200078e0aec */
[----:B------:R-:W-:Y:S01]  /*3fa0*/  ISETP.GT.U32.AND P1, PT, R0, R239, PT ;  /* 0x000000ef0000720c */ /* 0x000fe20003f24070 */
[----:B------:R-:W-:Y:S01]  /*3fb0*/  @!P5 IMAD.IADD R241, R241, 0x1, -R0 ;  /* 0x00000001f1f1d824 */ /* 0x000fe200078e0a00 */
[----:B------:R-:W-:Y:S01]  /*3fc0*/  IABS R171, R195 ;  /* 0x000000c300ab7213 */ /* 0x000fe20000000000 */
[----:B------:R-:W-:Y:S01]  /*3fd0*/  IMAD.MOV R4, RZ, RZ, -R4 ;  /* 0x000000ffff047224 */ /* 0x000fe200078e0a04 */
[C---:B------:R-:W-:Y:S01]  /*3fe0*/  LOP3.LUT R192, R3.reuse, 0x1ec, RZ, 0xfc, !PT ;  /* 0x000001ec03c07812 */ /* 0x040fe200078efcff */
[----:B------:R-:W-:Y:S01]  /*3ff0*/  IMAD.HI.U32 R5, R2, R243, RZ ;  /* 0x000000f302057227 */ /* 0x000fe200078e00ff */
[C---:B------:R-:W-:Y:S02]  /*4000*/  ISETP.GT.U32.AND P5, PT, R0.reuse, R241, PT ;  /* 0x000000f10000720c */ /* 0x040fe40003fa4070 */
[C---:B------:R-:W-:Y:S01]  /*4010*/  LOP3.LUT R191, R3.reuse, 0x1ee, RZ, 0xfc, !PT ;  /* 0x000001ee03bf7812 */ /* 0x040fe200078efcff */
[----:B------:R-:W-:Y:S01]  /*4020*/  IMAD R242, R0, R4, R7 ;  /* 0x0000000400f27224 */ /* 0x000fe200078e0207 */
[----:B------:R-:W-:Y:S01]  /*4030*/  LOP3.LUT R193, R3, 0x1ea, RZ, 0xfc, !PT ;  /* 0x000001ea03c17812 */ /* 0x000fe200078efcff */
[----:B------:R-:W-:Y:S01]  /*4040*/  IMAD.HI.U32 R4, R2, R9, RZ ;  /* 0x0000000902047227 */ /* 0x000fe200078e00ff */
[----:B------:R-:W-:-:S02]  /*4050*/  IABS R175, R191 ;  /* 0x000000bf00af7213 */ /* 0x000fc40000000000 */
[----:B------:R-:W-:Y:S01]  /*4060*/  IABS R173, R193 ;  /* 0x000000c100ad7213 */ /* 0x000fe20000000000 */
[----:B------:R-:W-:Y:S01]  /*4070*/  @!P2 IMAD.IADD R237, R237, 0x1, -R0 ;  /* 0x00000001ededa824 */ /* 0x000fe200078e0a00 */
[C---:B------:R-:W-:Y:S01]  /*4080*/  ISETP.GT.U32.AND P2, PT, R0.reuse, R240, PT ;  /* 0x000000f00000720c */ /* 0x040fe20003f44070 */
[----:B------:R-:W-:Y:S01]  /*4090*/  IMAD.MOV R5, RZ, RZ, -R5 ;  /* 0x000000ffff057224 */ /* 0x000fe200078e0a05 */
[C---:B------:R-:W-:Y:S01]  /*40a0*/  LOP3.LUT R190, R3.reuse, 0x1f0, RZ, 0xfc, !PT ;  /* 0x000001f003be7812 */ /* 0x040fe200078efcff */
[----:B------:R-:W-:Y:S01]  /*40b0*/  IMAD.MOV R4, RZ, RZ, -R4 ;  /* 0x000000ffff047224 */ /* 0x000fe200078e0a04 */
[----:B------:R-:W-:Y:S01]  /*40c0*/  LOP3.LUT R180, R3, 0x1f2, RZ, 0xfc, !PT ;  /* 0x000001f203b47812 */ /* 0x000fe200078efcff */
[C---:B------:R-:W-:Y:S01]  /*40d0*/  IMAD R243, R0.reuse, R5, R243 ;  /* 0x0000000500f37224 */ /* 0x040fe200078e02f3 */
[----:B------:R-:W-:Y:S01]  /*40e0*/  IABS R179, R190 ;  /* 0x000000be00b37213 */ /* 0x000fe20000000000 */
[--C-:B------:R-:W-:Y:S01]  /*40f0*/  @!P1 IMAD.IADD R239, R239, 0x1, -R0.reuse ;  /* 0x00000001efef9824 */ /* 0x100fe200078e0a00 */
[C---:B------:R-:W-:Y:S01]  /*4100*/  ISETP.GT.U32.AND P1, PT, R0.reuse, R242, PT ;  /* 0x000000f20000720c */ /* 0x040fe20003f24070 */
[C---:B------:R-:W-:Y:S01]  /*4110*/  IMAD R244, R0.reuse, R4, R9 ;  /* 0x0000000400f47224 */ /* 0x040fe200078e0209 */
[----:B------:R-:W-:Y:S01]  /*4120*/  IABS R176, R180 ;  /* 0x000000b400b07213 */ /* 0x000fe20000000000 */
[----:B------:R-:W-:Y:S01]  /*4130*/  @!P6 IMAD.MOV R239, RZ, RZ, -R239 ;  /* 0x000000ffffefe224 */ /* 0x000fe200078e0aef */
[C---:B------:R-:W-:Y:S01]  /*4140*/  ISETP.GT.U32.AND P6, PT, R0.reuse, R243, PT ;  /* 0x000000f30000720c */ /* 0x040fe20003fc4070 */
[--C-:B------:R-:W-:Y:S01]  /*4150*/  @!P5 IMAD.IADD R241, R241, 0x1, -R0.reuse ;  /* 0x00000001f1f1d824 */ /* 0x100fe200078e0a00 */
[----:B------:R-:W-:Y:S01]  /*4160*/  ISETP.GT.U32.AND P5, PT, R0, R244, PT ;  /* 0x000000f40000720c */ /* 0x000fe20003fa4070 */
[----:B------:R-:W-:Y:S01]  /*4170*/  @!P2 IMAD.IADD R240, R240, 0x1, -R0 ;  /* 0x00000001f0f0a824 */ /* 0x000fe200078e0a00 */
[----:B------:R-:W-:Y:S01]  /*4180*/  ISETP.GE.AND P2, PT, R10, RZ, PT ;  /* 0x000000ff0a00720c */ /* 0x000fe20003f46270 */
[----:B------:R-:W-:Y:S01]  /*4190*/  @!P3 IMAD.MOV R237, RZ, RZ, -R237 ;  /* 0x000000ffffedb224 */ /* 0x000fe200078e0aed */
[----:B------:R-:W-:Y:S01]  /*41a0*/  LOP3.LUT R10, R3, 0x88, RZ, 0xfc, !PT ;  /* 0x00000088030a7812 */ /* 0x000fe200078efcff */
[----:B------:R-:W-:Y:S01]  /*41b0*/  @!P0 IMAD.MOV R238, RZ, RZ, -R238 ;  /* 0x000000ffffee8224 */ /* 0x000fe200078e0aee */
[----:B------:R-:W-:Y:S01]  /*41c0*/  ISETP.GT.U32.AND P3, PT, R0, R240, PT ;  /* 0x000000f00000720c */ /* 0x000fe20003f64070 */
[----:B------:R-:W-:Y:S01]  /*41d0*/  @!P1 IMAD.IADD R242, R242, 0x1, -R0 ;  /* 0x00000001f2f29824 */ /* 0x000fe200078e0a00 */
[----:B------:R-:W-:Y:S01]  /*41e0*/  ISETP.GE.AND P0, PT, R11, RZ, PT ;  /* 0x000000ff0b00720c */ /* 0x000fe20003f06270 */
[----:B------:R-:W-:Y:S01]  /*41f0*/  IMAD.HI.U32 R177, R2, R179, RZ ;  /* 0x000000b302b17227 */ /* 0x000fe200078e00ff */
[----:B------:R-:W-:-:S02]  /*4200*/  IABS R245, R10 ;  /* 0x0000000a00f57213 */ /* 0x000fc40000000000 */
[----:B------:R-:W-:Y:S01]  /*4210*/  LOP3.LUT R11, R3, 0x8a, RZ, 0xfc, !PT ;  /* 0x0000008a030b7812 */ /* 0x000fe200078efcff */
[--C-:B------:R-:W-:Y:S01]  /*4220*/  @!P6 IMAD.IADD R243, R243, 0x1, -R0.reuse ;  /* 0x00000001f3f3e824 */ /* 0x100fe200078e0a00 */
[----:B------:R-:W-:Y:S01]  /*4230*/  ISETP.GT.U32.AND P6, PT, R0, R242, PT ;  /* 0x000000f20000720c */ /* 0x000fe20003fc4070 */
[----:B------:R-:W-:Y:S01]  /*4240*/  @!P5 IMAD.IADD R244, R244, 0x1, -R0 ;  /* 0x00000001f4f4d824 */ /* 0x000fe200078e0a00 */
[----:B------:R-:W-:Y:S01]  /*4250*/  IABS R7, R11 ;  /* 0x0000000b00077213 */ /* 0x000fe20000000000 */
[----:B------:R-:W-:Y:S01]  /*4260*/  IMAD.HI.U32 R4, R2, R245, RZ ;  /* 0x000000f502047227 */ /* 0x000fe200078e00ff */
[----:B------:R-:W-:Y:S02]  /*4270*/  ISETP.GE.AND P1, PT, R8, RZ, PT ;  /* 0x000000ff0800720c */ /* 0x000fe40003f26270 */
[----:B------:R-:W-:Y:S01]  /*4280*/  ISETP.GT.U32.AND P5, PT, R0, R244, PT ;  /* 0x000000f40000720c */ /* 0x000fe20003fa4070 */
[----:B------:R-:W-:Y:S01]  /*4290*/  IMAD.MOV R5, RZ, RZ, -R4 ;  /* 0x000000ffff057224 */ /* 0x000fe200078e0a04 */
[C---:B------:R-:W-:Y:S01]  /*42a0*/  LOP3.LUT R8, R3.reuse, 0x8c, RZ, 0xfc, !PT ;  /* 0x0000008c03087812 */ /* 0x040fe200078efcff */
[----:B------:R-:W-:Y:S01]  /*42b0*/  IMAD.HI.U32 R4, R2, R7, RZ ;  /* 0x0000000702047227 */ /* 0x000fe200078e00ff */
[----:B------:R-:W-:-:S02]  /*42c0*/  LOP3.LUT R178, R3, 0x1f4, RZ, 0xfc, !PT ;  /* 0x000001f403b27812 */ /* 0x000fc400078efcff */
[----:B------:R-:W-:Y:S01]  /*42d0*/  IABS R247, R8 ;  /* 0x0000000800f77213 */ /* 0x000fe20000000000 */
[----:B------:R-:W-:Y:S01]  /*42e0*/  @!P3 IMAD.IADD R240, R240, 0x1, -R0 ;  /* 0x00000001f0f0b824 */ /* 0x000fe200078e0a00 */
[----:B------:R-:W-:Y:S01]  /*42f0*/  ISETP.GE.AND P3, PT, R12, RZ, PT ;  /* 0x000000ff0c00720c */ /* 0x000fe20003f66270 */
[C---:B------:R-:W-:Y:S01]  /*4300*/  IMAD R245, R0.reuse, R5, R245 ;  /* 0x0000000500f57224 */ /* 0x040fe200078e02f5 */
[C---:B------:R-:W-:Y:S01]  /*4310*/  LOP3.LUT R12, R3.reuse, 0x8e, RZ, 0xfc, !PT ;  /* 0x0000008e030c7812 */ /* 0x040fe200078efcff */
[----:B------:R-:W-:Y:S01]  /*4320*/  IMAD.MOV R4, RZ, RZ, -R4 ;  /* 0x000000ffff047224 */ /* 0x000fe200078e0a04 */
[C---:B------:R-:W-:Y:S01]  /*4330*/  LOP3.LUT R189, R3.reuse, 0x1f6, RZ, 0xfc, !PT ;  /* 0x000001f603bd7812 */ /* 0x040fe200078efcff */
[----:B------:R-:W-:Y:S01]  /*4340*/  @!P4 IMAD.MOV R240, RZ, RZ, -R240 ;  /* 0x000000fffff0c224 */ /* 0x000fe200078e0af0 */
[----:B------:R-:W-:Y:S01]  /*4350*/  ISETP.GT.U32.AND P4, PT, R0, R243, PT ;  /* 0x000000f30000720c */ /* 0x000fe20003f84070 */
[--C-:B------:R-:W-:Y:S01]  /*4360*/  @!P6 IMAD.IADD R242, R242, 0x1, -R0.reuse ;  /* 0x00000001f2f2e824 */ /* 0x100fe200078e0a00 */
[C---:B------:R-:W-:Y:S01]  /*4370*/  ISETP.GT.U32.AND P6, PT, R0.reuse, R245, PT ;  /* 0x000000f50000720c */ /* 0x040fe20003fc4070 */
[----:B------:R-:W-:Y:S01]  /*4380*/  IMAD R246, R0, R4, R7 ;  /* 0x0000000400f67224 */ /* 0x000fe200078e0207 */
[----:B------:R-:W-:Y:S01]  /*4390*/  IABS R9, R12 ;  /* 0x0000000c00097213 */ /* 0x000fe20000000000 */
[----:B------:R-:W-:Y:S01]  /*43a0*/  @!P5 IMAD.IADD R244, R244, 0x1, -R0 ;  /* 0x00000001f4f4d824 */ /* 0x000fe200078e0a00 */
[----:B------:R-:W-:Y:S01]  /*43b0*/  LOP3.LUT R188, R3, 0x1f8, RZ, 0xfc, !PT ;  /* 0x000001f803bc7812 */ /* 0x000fe200078efcff */
[----:B------:R-:W-:Y:S01]  /*43c0*/  IMAD.HI.U32 R4, R2, R247, RZ ;  /* 0x000000f702047227 */ /* 0x000fe200078e00ff */
[----:B------:R-:W-:-:S02]  /*43d0*/  ISETP.GT.U32.AND P5, PT, R0, R246, PT ;  /* 0x000000f60000720c */ /* 0x000fc40003fa4070 */
[C---:B------:R-:W-:Y:S01]  /*43e0*/  LOP3.LUT R187, R3.reuse, 0x1fa, RZ, 0xfc, !PT ;  /* 0x000001fa03bb7812 */ /* 0x040fe200078efcff */
[----:B------:R-:W-:Y:S01]  /*43f0*/  IMAD.HI.U32 R5, R2, R9, RZ ;  /* 0x0000000902057227 */ /* 0x000fe200078e00ff */
[----:B------:R-:W-:-:S03]  /*4400*/  LOP3.LUT R6, R3, 0x1fc, RZ, 0xfc, !PT ;  /* 0x000001fc03067812 */ /* 0x000fc600078efcff */
[--C-:B------:R-:W-:Y:S01]  /*4410*/  @!P4 IMAD.IADD R243, R243, 0x1, -R0.reuse ;  /* 0x00000001f3f3c824 */ /* 0x100fe200078e0a00 */
[----:B------:R-:W-:Y:S01]  /*4420*/  ISETP.GE.AND P4, PT, R10, RZ, PT ;  /* 0x000000ff0a00720c */ /* 0x000fe20003f86270 */
[--C-:B------:R-:W-:Y:S01]  /*4430*/  @!P6 IMAD.IADD R245, R245, 0x1, -R0.reuse ;  /* 0x00000001f5f5e824 */ /* 0x100fe200078e0a00 */
[----:B------:R-:W-:Y:S01]  /*4440*/  LOP3.LUT R10, R3, 0x90, RZ, 0xfc, !PT ;  /* 0x00000090030a7812 */ /* 0x000fe200078efcff */
[----:B------:R-:W-:Y:S01]  /*4450*/  IMAD.MOV R5, RZ, RZ, -R5 ;  /* 0x000000ffff057224 */ /* 0x000fe200078e0a05 */
[----:B------:R-:W-:Y:S01]  /*4460*/  ISETP.GE.AND P6, PT, R11, RZ, PT ;  /* 0x000000ff0b00720c */ /* 0x000fe20003fc6270 */
[----:B------:R-:W-:Y:S01]  /*4470*/  @!P5 IMAD.IADD R246, R246, 0x1, -R0 ;  /* 0x00000001f6f6d824 */ /* 0x000fe200078e0a00 */
[----:B------:R-:W-:Y:S01]  /*4480*/  LOP3.LUT R11, R3, 0x92, RZ, 0xfc, !PT ;  /* 0x00000092030b7812 */ /* 0x000fe200078efcff */
[----:B------:R-:W-:Y:S01]  /*4490*/  IMAD.MOV R4, RZ, RZ, -R4 ;  /* 0x000000ffff047224 */ /* 0x000fe200078e0a04 */
[----:B------:R-:W-:Y:S01]  /*44a0*/  IABS R249, R10 ;  /* 0x0000000a00f97213 */ /* 0x000fe20000000000 */
[C---:B------:R-:W-:Y:S01]  /*44b0*/  IMAD R248, R0.reuse, R5, R9 ;  /* 0x0000000500f87224 */ /* 0x040fe200078e0209 */
[C---:B------:R-:W-:Y:S01]  /*44c0*/  ISETP.GT.U32.AND P5, PT, R0.reuse, R245, PT ;  /* 0x000000f50000720c */ /* 0x040fe20003fa4070 */
[----:B------:R-:W-:Y:S01]  /*44d0*/  @!P2 IMAD.MOV R241, RZ, RZ, -R241 ;  /* 0x000000fffff1a224 */ /* 0x000fe200078e0af1 */
[----:B------:R-:W-:Y:S01]  /*44e0*/  IABS R7, R11 ;  /* 0x0000000b00077213 */ /* 0x000fe20000000000 */
[C---:B------:R-:W-:Y:S01]  /*44f0*/  IMAD R247, R0.reuse, R4, R247 ;  /* 0x0000000400f77224 */ /* 0x040fe200078e02f7 */
[----:B------:R-:W-:Y:S01]  /*4500*/  ISETP.GT.U32.AND P2, PT, R0, R246, PT ;  /* 0x000000f60000720c */ /* 0x000fe20003f44070 */
[----:B------:R-:W-:-:S04]  /*4510*/  IMAD.HI.U32 R4, R2, R249, RZ ;  /* 0x000000f902047227 */ /* 0x000fc800078e00ff */
[----:B------:R-:W-:Y:S01]  /*4520*/  @!P3 IMAD.MOV R243, RZ, RZ, -R243 ;  /* 0x000000fffff3b224 */ /* 0x000fe200078e0af3 */
[----:B------:R-:W-:Y:S01]  /*4530*/  ISETP.GT.U32.AND P3, PT, R0, R248, PT ;  /* 0x000000f80000720c */ /* 0x000fe20003f64070 */
[----:B------:R-:W-:-:S04]  /*4540*/  IMAD.HI.U32 R5, R2, R7, RZ ;  /* 0x0000000702057227 */ /* 0x000fc800078e00ff */
[----:B------:R-:W-:Y:S02]  /*4550*/  IMAD.MOV R4, RZ, RZ, -R4 ;  /* 0x000000ffff047224 */ /* 0x000fe400078e0a04 */
[--C-:B------:R-:W-:Y:S01]  /*4560*/  @!P5 IMAD.IADD R245, R245, 0x1, -R0.reuse ;  /* 0x00000001f5f5d824 */ /* 0x100fe200078e0a00 */
[----:B------:R-:W-:Y:S01]  /*4570*/  ISETP.GE.AND P5, PT, R12, RZ, PT ;  /* 0x000000ff0c00720c */ /* 0x000fe20003fa6270 */
[----:B------:R-:W-:Y:S01]  /*4580*/  IMAD.MOV R5, RZ, RZ, -R5 ;  /* 0x000000ffff057224 */ /* 0x000fe200078e0a05 */
[C---:B------:R-:W-:Y:S01]  /*4590*/  LOP3.LUT R12, R3.reuse, 0x9e, RZ, 0xfc, !PT ;  /* 0x0000009e030c7812 */ /* 0x040fe200078efcff */
[----:B------:R-:W-:Y:S02]  /*45a0*/  IMAD R249, R0, R4, R249 ;  /* 0x0000000400f97224 */ /* 0x000fe400078e02f9 */
[--C-:B------:R-:W-:Y:S01]  /*45b0*/  @!P2 IMAD.IADD R246, R246, 0x1, -R0.reuse ;  /* 0x00000001f6f6a824 */ /* 0x100fe200078e0a00 */
[----:B------:R-:W-:Y:S01]  /*45c0*/  ISETP.GE.AND P2, PT, R10, RZ, PT ;  /* 0x000000ff0a00720c */ /* 0x000fe20003f46270 */
[C---:B------:R-:W-:Y:S01]  /*45d0*/  IMAD R250, R0.reuse, R5, R7 ;  /* 0x0000000500fa7224 */ /* 0x040fe200078e0207 */
[----:B------:R-:W-:Y:S01]  /*45e0*/  LOP3.LUT R5, R3, 0x94, RZ, 0xfc, !PT ;  /* 0x0000009403057812 */ /* 0x000fe200078efcff */
[----:B------:R-:W-:Y:S01]  /*45f0*/  @!P4 IMAD.MOV R245, RZ, RZ, -R245 ;  /* 0x000000fffff5c224 */ /* 0x000fe200078e0af5 */
[----:B------:R-:W-:Y:S01]  /*4600*/  ISETP.GT.U32.AND P4, PT, R0, R249, PT ;  /* 0x000000f90000720c */ /* 0x000fe20003f84070 */
[----:B------:R-:W-:Y:S01]  /*4610*/  @!P3 IMAD.IADD R248, R248, 0x1, -R0 ;  /* 0x00000001f8f8b824 */ /* 0x000fe200078e0a00 */
[----:B------:R-:W-:Y:S01]  /*4620*/  IABS R7, R5 ;  /* 0x0000000500077213 */ /* 0x000fe20000000000 */
[----:B------:R-:W-:Y:S01]  /*4630*/  @!P6 IMAD.MOV R246, RZ, RZ, -R246 ;  /* 0x000000fffff6e224 */ /* 0x000fe200078e0af6 */
[C---:B------:R-:W-:Y:S01]  /*4640*/  ISETP.GT.U32.AND P6, PT, R0.reuse, R250, PT ;  /* 0x000000fa0000720c */ /* 0x040fe20003fc4070 */
[----:B------:R-:W-:Y:S01]  /*4650*/  @!P0 IMAD.MOV R242, RZ, RZ, -R242 ;  /* 0x000000fffff28224 */ /* 0x000fe200078e0af2 */
[C---:B------:R-:W-:Y:S01]  /*4660*/  ISETP.GT.U32.AND P0, PT, R0.reuse, R247, PT ;  /* 0x000000f70000720c */ /* 0x040fe20003f04070 */
[----:B------:R-:W-:Y:S01]  /*4670*/  @!P1 IMAD.MOV R244, RZ, RZ, -R244 ;  /* 0x000000fffff49224 */ /* 0x000fe200078e0af4 */
[----:B------:R-:W-:Y:S01]  /*4680*/  ISETP.GT.U32.AND P3, PT, R0, R248, PT ;  /* 0x000000f80000720c */ /* 0x000fe20003f64070 */
[----:B------:R-:W-:Y:S01]  /*4690*/  IMAD.HI.U32 R4, R2, R7, RZ ;  /* 0x0000000702047227 */ /* 0x000fe200078e00ff */
[----:B------:R-:W-:-:S02]  /*46a0*/  ISETP.GE.AND P1, PT, R8, RZ, PT ;  /* 0x000000ff0800720c */ /* 0x000fc40003f26270 */
[----:B------:R-:W-:Y:S01]  /*46b0*/  LOP3.LUT R8, R3, 0x96, RZ, 0xfc, !PT ;  /* 0x0000009603087812 */ /* 0x000fe200078efcff */
[----:B------:R-:W-:Y:S01]  /*46c0*/  @!P4 IMAD.IADD R249, R249, 0x1, -R0 ;  /* 0x00000001f9f9c824 */ /* 0x000fe200078e0a00 */
[----:B------:R-:W-:Y:S01]  /*46d0*/  LOP3.LUT R10, R3, 0x98, RZ, 0xfc, !PT ;  /* 0x00000098030a7812 */ /* 0x000fe200078efcff */
[----:B------:R-:W-:Y:S01]  /*46e0*/  IMAD.MOV R4, RZ, RZ, -R4 ;  /* 0x000000ffff047224 */ /* 0x000fe200078e0a04 */
[----:B------:R-:W-:Y:S01]  /*46f0*/  IABS R9, R8 ;  /* 0x0000000800097213 */ /* 0x000fe20000000000 */
[--C-:B------:R-:W-:Y:S01]  /*4700*/  @!P6 IMAD.IADD R250, R250, 0x1, -R0.reuse ;  /* 0x00000001fafae824 */ /* 0x100fe200078e0a00 */
[----:B------:R-:W-:Y:S01]  /*4710*/  ISETP.GT.U32.AND P4, PT, R0, R249, PT ;  /* 0x000000f90000720c */ /* 0x000fe20003f84070 */
[--C-:B------:R-:W-:Y:S01]  /*4720*/  @!P0 IMAD.IADD R247, R247, 0x1, -R0.reuse ;  /* 0x00000001f7f78824 */ /* 0x100fe200078e0a00 */
[----:B------:R-:W-:Y:S01]  /*4730*/  IABS R185, R10 ;  /* 0x0000000a00b97213 */ /* 0x000fe20000000000 */
[----:B------:R-:W-:Y:S01]  /*4740*/  @!P3 IMAD.IADD R248, R248, 0x1, -R0 ;  /* 0x00000001f8f8b824 */ /* 0x000fe200078e0a00 */
[----:B------:R-:W-:Y:S01]  /*4750*/  ISETP.GE.AND P3, PT, R5, RZ, PT ;  /* 0x000000ff0500720c */ /* 0x000fe20003f66270 */
[----:B------:R-:W-:Y:S01]  /*4760*/  IMAD.HI.U32 R5, R2, R9, RZ ;  /* 0x0000000902057227 */ /* 0x000fe200078e00ff */
[----:B------:R-:W-:-:S02]  /*4770*/  ISETP.GT.U32.AND P6, PT, R0, R250, PT ;  /* 0x000000fa0000720c */ /* 0x000fc40003fc4070 */
[C---:B------:R-:W-:Y:S01]  /*4780*/  ISETP.GT.U32.AND P0, PT, R0.reuse, R247, PT ;  /* 0x000000f70000720c */ /* 0x040fe20003f04070 */
[----:B------:R-:W-:Y:S02]  /*4790*/  IMAD.MOV R5, RZ, RZ, -R5 ;  /* 0x000000ffff057224 */ /* 0x000fe400078e0a05 */
[C---:B------:R-:W-:Y:S01]  /*47a0*/  IMAD R184, R0.reuse, R4, R7 ;  /* 0x0000000400b87224 */ /* 0x040fe200078e0207 */
[----:B------:R-:W-:Y:S01]  /*47b0*/  IABS R7, R12 ;  /* 0x0000000c00077213 */ /* 0x000fe20000000000 */
[C---:B------:R-:W-:Y:S01]  /*47c0*/  IMAD R186, R0.reuse, R5, R9 ;  /* 0x0000000500ba7224 */ /* 0x040fe200078e0209 */
[----:B------:R-:W-:Y:S01]  /*47d0*/  IABS R9, R14 ;  /* 0x0000000e00097213 */ /* 0x000fe20000000000 */
[----:B------:R-:W-:Y:S01]  /*47e0*/  @!P4 IMAD.IADD R249, R249, 0x1, -R0 ;  /* 0x00000001f9f9c824 */ /* 0x000fe200078e0a00 */
[----:B------:R-:W-:Y:S01]  /*47f0*/  ISETP.GT.U32.AND P4, PT, R0, R184, PT ;  /* 0x000000b80000720c */ /* 0x000fe20003f84070 */
[----:B------:R-:W-:-:S04]  /*4800*/  IMAD.HI.U32 R4, R2, R185, RZ ;  /* 0x000000b902047227 */ /* 0x000fc800078e00ff */
[--C-:B------:R-:W-:Y:S01]  /*4810*/  @!P6 IMAD.IADD R250, R250, 0x1, -R0.reuse ;  /* 0x00000001fafae824 */ /* 0x100fe200078e0a00 */
[----:B------:R-:W-:Y:S01]  /*4820*/  ISETP.GT.U32.AND P6, PT, R0, R186, PT ;  /* 0x000000ba0000720c */ /* 0x000fe20003fc4070 */
[----:B------:R-:W-:Y:S01]  /*4830*/  @!P0 IMAD.IADD R247, R247, 0x1, -R0 ;  /* 0x00000001f7f78824 */ /* 0x000fe200078e0a00 */
[----:B------:R-:W-:Y:S01]  /*4840*/  ISETP.GE.AND P0, PT, R11, RZ, PT ;  /* 0x000000ff0b00720c */ /* 0x000fe20003f06270 */
[----:B------:R-:W-:Y:S01]  /*4850*/  IMAD.MOV R4, RZ, RZ, -R4 ;  /* 0x000000ffff047224 */ /* 0x000fe200078e0a04 */
[C---:B------:R-:W-:Y:S01]  /*4860*/  LOP3.LUT R11, R3.reuse, 0x9c, RZ, 0xfc, !PT ;  /* 0x0000009c030b7812 */ /* 0x040fe200078efcff */
[----:B------:R-:W-:Y:S01]  /*4870*/  @!P1 IMAD.MOV R247, RZ, RZ, -R247 ;  /* 0x000000fffff79224 */ /* 0x000fe200078e0af7 */
[----:B------:R-:W-:Y:S01]  /*4880*/  ISETP.GE.AND P1, PT, R8, RZ, PT ;  /* 0x000000ff0800720c */ /* 0x000fe20003f26270 */
[----:B------:R-:W-:Y:S01]  /*4890*/  @!P4 IMAD.IADD R184, R184, 0x1, -R0 ;  /* 0x00000001b8b8c824 */ /* 0x000fe200078e0a00 */
[----:B------:R-:W-:Y:S01]  /*48a0*/  LOP3.LUT R8, R3, 0x9a, RZ, 0xfc, !PT ;  /* 0x0000009a03087812 */ /* 0x000fe200078efcff */
[----:B------:R-:W-:Y:S01]  /*48b0*/  IMAD R185, R0, R4, R185 ;  /* 0x0000000400b97224 */ /* 0x000fe200078e02b9 */
[----:B------:R-:W-:Y:S01]  /*48c0*/  IABS R183, R11 ;  /* 0x0000000b00b77213 */ /* 0x000fe20000000000 */
[----:B------:R-:W-:Y:S01]  /*48d0*/  @!P5 IMAD.MOV R248, RZ, RZ, -R248 ;  /* 0x000000fffff8d224 */ /* 0x000fe200078e0af8 */
[----:B------:R-:W-:Y:S01]  /*48e0*/  IABS R181, R8 ;  /* 0x0000000800b57213 */ /* 0x000fe20000000000 */
[----:B------:R-:W-:Y:S01]  /*48f0*/  @!P6 IMAD.IADD R186, R186, 0x1, -R0 ;  /* 0x00000001babae824 */ /* 0x000fe200078e0a00 */
[----:B------:R-:W-:Y:S01]  /*4900*/  ISETP.GT.U32.AND P6, PT, R0, R184, PT ;  /* 0x000000b80000720c */ /* 0x000fe20003fc4070 */
[----:B------:R-:W-:Y:S01]  /*4910*/  IMAD.HI.U32 R5, R2, R183, RZ ;  /* 0x000000b702057227 */ /* 0x000fe200078e00ff */
[----:B------:R-:W-:-:S02]  /*4920*/  ISETP.GE.AND P5, PT, R10, RZ, PT ;  /* 0x000000ff0a00720c */ /* 0x000fc40003fa6270 */
[----:B------:R-:W-:Y:S01]  /*4930*/  LOP3.LUT R10, R3, 0xa2, RZ, 0xfc, !PT ;  /* 0x000000a2030a7812 */ /* 0x000fe200078efcff */
[----:B------:R-:W-:Y:S01]  /*4940*/  IMAD.HI.U32 R4, R2, R181, RZ ;  /* 0x000000b502047227 */ /* 0x000fe200078e00ff */
[----:B------:R-:W-:-:S03]  /*4950*/  ISETP.GT.U32.AND P4, PT, R0, R185, PT ;  /* 0x000000b90000720c */ /* 0x000fc60003f84070 */
[----:B------:R-:W-:Y:S02]  /*4960*/  IMAD.MOV R4, RZ, RZ, -R4 ;  /* 0x000000ffff047224 */ /* 0x000fe400078e0a04 */
[----:B------:R-:W-:Y:S02]  /*4970*/  IMAD.MOV R5, RZ, RZ, -R5 ;  /* 0x000000ffff057224 */ /* 0x000fe400078e0a05 */
[----:B------:R-:W-:Y:S02]  /*4980*/  IMAD R181, R0, R4, R181 ;  /* 0x0000000400b57224 */ /* 0x000fe400078e02b5 */
[----:B------:R-:W-:Y:S02]  /*4990*/  @!P6 IMAD.IADD R184, R184, 0x1, -R0 ;  /* 0x00000001b8b8e824 */ /* 0x000fe400078e0a00 */
[----:B------:R-:W-:Y:S01]  /*49a0*/  IMAD.HI.U32 R4, R2, R7, RZ ;  /* 0x0000000702047227 */ /* 0x000fe200078e00ff */
[----:B------:R-:W-:-:S03]  /*49b0*/  ISETP.GT.U32.AND P6, PT, R0, R181, PT ;  /* 0x000000b50000720c */ /* 0x000fc60003fc4070 */
[----:B------:R-:W-:Y:S02]  /*49c0*/  IMAD.MOV R4, RZ, RZ, -R4 ;  /* 0x000000ffff047224 */ /* 0x000fe400078e0a04 */
[C---:B------:R-:W-:Y:S02]  /*49d0*/  IMAD R183, R0.reuse, R5, R183 ;  /* 0x0000000500b77224 */ /* 0x040fe400078e02b7 */
[C---:B------:R-:W-:Y:S02]  /*49e0*/  IMAD R182, R0.reuse, R4, R7 ;  /* 0x0000000400b67224 */ /* 0x040fe400078e0207 */
[----:B------:R-:W-:Y:S01]  /*49f0*/  @!P3 IMAD.MOV R184, RZ, RZ, -R184 ;  /* 0x000000ffffb8b224 */ /* 0x000fe200078e0ab8 */
[----:B------:R-:W-:Y:S01]  /*4a00*/  ISETP.GT.U32.AND P3, PT, R0, R183, PT ;  /* 0x000000b70000720c */ /* 0x000fe20003f64070 */
[----:B------:R-:W-:Y:S02]  /*4a10*/  IMAD.HI.U32 R5, R2, R9, RZ ;  /* 0x0000000902057227 */ /* 0x000fe400078e00ff */
[----:B------:R-:W-:-:S02]  /*4a20*/  @!P6 IADD3 R181, R181, -R0, RZ ;  /* 0x80000000b5b5e210 */ /* 0x000fc40007ffe0ff */
[C---:B------:R-:W-:Y:S01]  /*4a30*/  ISETP.GT.U32.AND P6, PT, R0.reuse, R182, PT ;  /* 0x000000b60000720c */ /* 0x040fe20003fc4070 */
[----:B------:R-:W-:Y:S02]  /*4a40*/  IMAD.MOV R5, RZ, RZ, -R5 ;  /* 0x000000ffff057224 */ /* 0x000fe400078e0a05 */
[----:B------:R-:W-:Y:S01]  /*4a50*/  @!P2 IMAD.MOV R249, RZ, RZ, -R249 ;  /* 0x000000fffff9a224 */ /* 0x000fe200078e0af9 */
[C---:B------:R-:W-:Y:S01]  /*4a60*/  ISETP.GT.U32.AND P2, PT, R0.reuse, R186, PT ;  /* 0x000000ba0000720c */ /* 0x040fe20003f44070 */
[----:B------:R-:W-:Y:S01]  /*4a70*/  IMAD R7, R0, R5, R9 ;  /* 0x0000000500077224 */ /* 0x000fe200078e0209 */
[----:B------:R-:W-:Y:S01]  /*4a80*/  IABS R5, R10 ;  /* 0x0000000a00057213 */ /* 0x000fe20000000000 */
[----:B------:R-:W-:Y:S01]  /*4a90*/  @!P0 IMAD.MOV R250, RZ, RZ, -R250 ;  /* 0x000000fffffa8224 */ /* 0x000fe200078e0afa */
[----:B------:R-:W-:Y:S01]  /*4aa0*/  ISETP.GE.AND P0, PT, R8, RZ, PT ;  /* 0x000000ff0800720c */ /* 0x000fe20003f06270 */
[----:B------:R-:W-:Y:S01]  /*4ab0*/  @!P3 IMAD.IADD R183, R183, 0x1, -R0 ;  /* 0x00000001b7b7b824 */ /* 0x000fe200078e0a00 */
[----:B------:R-:W-:Y:S01]  /*4ac0*/  ISETP.GT.U32.AND P3, PT, R0, R181, PT ;  /* 0x000000b50000720c */ /* 0x000fe20003f64070 */
[----:B------:R-:W-:-:S04]  /*4ad0*/  IMAD.HI.U32 R4, R2, R5, RZ ;  /* 0x0000000502047227 */ /* 0x000fc800078e00ff */
[----:B------:R-:W-:Y:S02]  /*4ae0*/  @!P6 IMAD.IADD R182, R182, 0x1, -R0 ;  /* 0x00000001b6b6e824 */ /* 0x000fe400078e0a00 */
[----:B------:R-:W-:Y:S02]  /*4af0*/  IMAD.MOV R4, RZ, RZ, -R4 ;  /* 0x000000ffff047224 */ /* 0x000fe400078e0a04 */
[--C-:B------:R-:W-:Y:S01]  /*4b00*/  @!P4 IMAD.IADD R185, R185, 0x1, -R0.reuse ;  /* 0x00000001b9b9c824 */ /* 0x100fe200078e0a00 */
[C---:B------:R-:W-:Y:S01]  /*4b10*/  ISETP.GT.U32.AND P6, PT, R0.reuse, R182, PT ;  /* 0x000000b60000720c */ /* 0x040fe20003fc4070 */
[C---:B------:R-:W-:Y:S02]  /*4b20*/  IMAD R8, R0.reuse, R4, R5 ;  /* 0x0000000400087224 */ /* 0x040fe400078e0205 */
[--C-:B------:R-:W-:Y:S01]  /*4b30*/  @!P3 IMAD.IADD R181, R181, 0x1, -R0.reuse ;  /* 0x00000001b5b5b824 */ /* 0x100fe200078e0a00 */
[----:B------:R-:W-:Y:S01]  /*4b40*/  ISETP.GT.U32.AND P3, PT, R0, R7, PT ;  /* 0x000000070000720c */ /* 0x000fe20003f64070 */
[----:B------:R-:W-:Y:S01]  /*4b50*/  @!P2 IMAD.IADD R186, R186, 0x1, -R0 ;  /* 0x00000001babaa824 */ /* 0x000fe200078e0a00 */
[----:B------:R-:W-:Y:S01]  /*4b60*/  ISETP.GT.U32.AND P4, PT, R0, R185, PT ;  /* 0x000000b90000720c */ /* 0x000fe20003f84070 */
[----:B------:R-:W-:Y:S01]  /*4b70*/  IMAD.HI.U32 R9, R2, R15, RZ ;  /* 0x0000000f02097227 */ /* 0x000fe200078e00ff */
[----:B------:R-:W-:-:S02]  /*4b80*/  ISETP.GE.AND P2, PT, R11, RZ, PT ;  /* 0x000000ff0b00720c */ /* 0x000fc40003f46270 */
[----:B------:R-:W-:Y:S01]  /*4b90*/  IABS R11, R16 ;  /* 0x00000010000b7213 */ /* 0x000fe20000000000 */
[----:B------:R-:W-:Y:S01]  /*4ba0*/  @!P1 IMAD.MOV R186, RZ, RZ, -R186 ;  /* 0x000000ffffba9224 */ /* 0x000fe200078e0aba */
[----:B------:R-:W-:Y:S01]  /*4bb0*/  ISETP.GT.U32.AND P1, PT, R0, R183, PT ;  /* 0x000000b70000720c */ /* 0x000fe20003f24070 */
[----:B------:R-:W-:Y:S01]  /*4bc0*/  @!P6 IMAD.IADD R182, R182, 0x1, -R0 ;  /* 0x00000001b6b6e824 */ /* 0x000fe200078e0a00 */
[----:B------:R-:W-:Y:S01]  /*4bd0*/  ISETP.GT.U32.AND P6, PT, R0, R8, PT ;  /* 0x000000080000720c */ /* 0x000fe20003fc4070 */
[----:B------:R-:W-:-:S04]  /*4be0*/  IMAD.HI.U32 R4, R2, R11, RZ ;  /* 0x0000000b02047227 */ /* 0x000fc800078e00ff */
[----:B------:R-:W-:Y:S01]  /*4bf0*/  @!P3 IMAD.IADD R7, R7, 0x1, -R0 ;  /* 0x000000010707b824 */ /* 0x000fe200078e0a00 */
[----:B------:R-:W-:Y:S01]  /*4c00*/  ISETP.GE.AND P3, PT, R10, RZ, PT ;  /* 0x000000ff0a00720c */ /* 0x000fe20003f66270 */
[----:B------:R-:W-:-:S04]  /*4c10*/  IMAD.HI.U32 R5, R2, R13, RZ ;  /* 0x0000000d02057227 */ /* 0x000fc800078e00ff */
[----:B------:R-:W-:Y:S02]  /*4c20*/  IMAD.MOV R4, RZ, RZ, -R4 ;  /* 0x000000ffff047224 */ /* 0x000fe400078e0a04 */
[--C-:B------:R-:W-:Y:S01]  /*4c30*/  @!P6 IMAD.IADD R8, R8, 0x1, -R0.reuse ;  /* 0x000000010808e824 */ /* 0x100fe200078e0a00 */
[----:B------:R-:W-:Y:S01]  /*4c40*/  ISETP.GT.U32.AND P6, PT, R0, R7, PT ;  /* 0x000000070000720c */ /* 0x000fe20003fc4070 */
[--C-:B------:R-:W-:Y:S01]  /*4c50*/  @!P4 IMAD.IADD R185, R185, 0x1, -R0.reuse ;  /* 0x00000001b9b9c824 */ /* 0x100fe200078e0a00 */
[----:B------:R-:W-:Y:S01]  /*4c60*/  ISETP.GE.AND P4, PT, R12, RZ, PT ;  /* 0x000000ff0c00720c */ /* 0x000fe20003f86270 */
[----:B------:R-:W-:Y:S01]  /*4c70*/  @!P1 IMAD.IADD R183, R183, 0x1, -R0 ;  /* 0x00000001b7b79824 */ /* 0x000fe200078e0a00 */
[----:B------:R-:W-:Y:S01]  /*4c80*/  ISETP.GE.AND P1, PT, R14, RZ, PT ;  /* 0x000000ff0e00720c */ /* 0x000fe20003f26270 */
[----:B------:R-:W-:Y:S01]  /*4c90*/  IMAD.MOV R12, RZ, RZ, -R9 ;  /* 0x000000ffff0c7224 */ /* 0x000fe200078e0a09 */
[----:B------:R-:W-:Y:S01]  /*4ca0*/  LOP3.LUT R14, R3, 0xaa, RZ, 0xfc, !PT ;  /* 0x000000aa030e7812 */ /* 0x000fe200078efcff */
[----:B------:R-:W-:-:S02]  /*4cb0*/  IMAD.MOV R5, RZ, RZ, -R5 ;  /* 0x000000ffff057224 */ /* 0x000fc400078e0a05 */
[C---:B------:R-:W-:Y:S02]  /*4cc0*/  IMAD R9, R0.reuse, R4, R11 ;  /* 0x0000000400097224 */ /* 0x040fe400078e020b */
[C---:B------:R-:W-:Y:S02]  /*4cd0*/  IMAD R11, R0.reuse, R12, R15 ;  /* 0x0000000c000b7224 */ /* 0x040fe400078e020f */
[C---:B------:R-:W-:Y:S01]  /*4ce0*/  IMAD R10, R0.reuse, R5, R13 ;  /* 0x00000005000a7224 */ /* 0x040fe200078e020d */
[----:B------:R-:W-:Y:S01]  /*4cf0*/  IABS R5, R14 ;  /* 0x0000000e00057213 */ /* 0x000fe20000000000 */
[----:B------:R-:W-:Y:S01]  /*4d00*/  @!P5 IMAD.MOV R185, RZ, RZ, -R185 ;  /* 0x000000ffffb9d224 */ /* 0x000fe200078e0ab9 */
[C---:B------:R-:W-:Y:S01]  /*4d10*/  ISETP.GT.U32.AND P5, PT, R0.reuse, R9, PT ;  /* 0x000000090000720c */ /* 0x040fe20003fa4070 */
[----:B------:R-:W-:Y:S01]  /*4d20*/  @!P0 IMAD.MOV R181, RZ, RZ, -R181 ;  /* 0x000000ffffb58224 */ /* 0x000fe200078e0ab5 */
[C---:B------:R-:W-:Y:S01]  /*4d30*/  ISETP.GT.U32.AND P0, PT, R0.reuse, R8, PT ;  /* 0x000000080000720c */ /* 0x040fe20003f04070 */
[----:B------:R-:W-:Y:S01]  /*4d40*/  @!P6 IMAD.IADD R7, R7, 0x1, -R0 ;  /* 0x000000010707e824 */ /* 0x000fe200078e0a00 */
[C---:B------:R-:W-:Y:S01]  /*4d50*/  ISETP.GT.U32.AND P6, PT, R0.reuse, R11, PT ;  /* 0x0000000b0000720c */ /* 0x040fe20003fc4070 */
[----:B------:R-:W-:Y:S01]  /*4d60*/  @!P2 IMAD.MOV R183, RZ, RZ, -R183 ;  /* 0x000000ffffb7a224 */ /* 0x000fe200078e0ab7 */
[----:B------:R-:W-:Y:S01]  /*4d70*/  ISETP.GT.U32.AND P2, PT, R0, R10, PT ;  /* 0x0000000a0000720c */ /* 0x000fe20003f44070 */
[----:B------:R-:W-:Y:S01]  /*4d80*/  IMAD.HI.U32 R4, R2, R5, RZ ;  /* 0x0000000502047227 */ /* 0x000fe200078e00ff */
[----:B------:R-:W-:-:S03]  /*4d90*/  IABS R13, R19 ;  /* 0x00000013000d7213 */ /* 0x000fc60000000000 */
[----:B------:R-:W-:Y:S02]  /*4da0*/  IMAD.MOV R12, RZ, RZ, -R4 ;  /* 0x000000ffff0c7224 */ /* 0x000fe400078e0a04 */
[--C-:B------:R-:W-:Y:S01]  /*4db0*/  @!P5 IMAD.IADD R9, R9, 0x1, -R0.reuse ;  /* 0x000000010909d824 */ /* 0x100fe200078e0a00 */
[----:B------:R-:W-:Y:S01]  /*4dc0*/  ISETP.GE.AND P5, PT, R18, RZ, PT ;  /* 0x000000ff1200720c */ /* 0x000fe20003fa6270 */
[--C-:B------:R-:W-:Y:S01]  /*4dd0*/  @!P0 IMAD.IADD R8, R8, 0x1, -R0.reuse ;  /* 0x0000000108088824 */ /* 0x100fe200078e0a00 */
[----:B------:R-:W-:Y:S01]  /*4de0*/  ISETP.GE.AND P0, PT, R17, RZ, PT ;  /* 0x000000ff1100720c */ /* 0x000fe20003f06270 */
[----:B------:R-:W-:Y:S01]  /*4df0*/  IMAD R12, R0, R12, R5 ;  /* 0x0000000c000c7224 */ /* 0x000fe200078e0205 */
[----:B------:R-:W-:Y:S01]  /*4e00*/  LOP3.LUT R18, R3, 0xb0, RZ, 0xfc, !PT ;  /* 0x000000b003127812 */ /* 0x000fe200078efcff */
[--C-:B------:R-:W-:Y:S02]  /*4e10*/  @!P6 IMAD.IADD R11, R11, 0x1, -R0.reuse ;  /* 0x000000010b0be824 */ /* 0x100fe400078e0a00 */
[----:B------:R-:W-:Y:S01]  /*4e20*/  @!P2 IMAD.IADD R10, R10, 0x1, -R0 ;  /* 0x000000010a0aa824 */ /* 0x000fe200078e0a00 */
[C---:B------:R-:W-:Y:S01]  /*4e30*/  ISETP.GT.U32.AND P2, PT, R0.reuse, R9, PT ;  /* 0x000000090000720c */ /* 0x040fe20003f44070 */
[----:B------:R-:W-:Y:S01]  /*4e40*/  @!P3 IMAD.MOV R8, RZ, RZ, -R8 ;  /* 0x000000ffff08b224 */ /* 0x000fe200078e0a08 */
[C---:B------:R-:W-:Y:S01]  /*4e50*/  ISETP.GT.U32.AND P3, PT, R0.reuse, R12, PT ;  /* 0x0000000c0000720c */ /* 0x040fe20003f64070 */
[----:B------:R-:W-:Y:S01]  /*4e60*/  @!P1 IMAD.MOV R7, RZ, RZ, -R7 ;  /* 0x000000ffff079224 */ /* 0x000fe200078e0a07 */
[----:B------:R-:W-:Y:S01]  /*4e70*/  ISETP.GT.U32.AND P1, PT, R0, R11, PT ;  /* 0x0000000b0000720c */ /* 0x000fe20003f24070 */
[----:B------:R-:W-:Y:S01]  /*4e80*/  @!P4 IMAD.MOV R182, RZ, RZ, -R182 ;  /* 0x000000ffffb6c224 */ /* 0x000fe200078e0ab6 */
[----:B------:R-:W-:Y:S01]  /*4e90*/  ISETP.GE.AND P4, PT, R16, RZ, PT ;  /* 0x000000ff1000720c */ /* 0x000fe20003f86270 */
[----:B------:R-:W-:Y:S01]  /*4ea0*/  IMAD.HI.U32 R4, R2, R13, RZ ;  /* 0x0000000d02047227 */ /* 0x000fe200078e00ff */
[----:B------:R-:W-:-:S02]  /*4eb0*/  ISETP.GT.U32.AND P6, PT, R0, R10, PT ;  /* 0x0000000a0000720c */ /* 0x000fc40003fc4070 */
[----:B------:R-:W-:Y:S01]  /*4ec0*/  LOP3.LUT R16, R3, 0xae, RZ, 0xfc, !PT ;  /* 0x000000ae03107812 */ /* 0x000fe200078efcff */
[----:B------:R-:W-:Y:S01]  /*4ed0*/  IMAD.MOV R4, RZ, RZ, -R4 ;  /* 0x000000ffff047224 */ /* 0x000fe200078e0a04 */
[----:B------:R-:W-:Y:S01]  /*4ee0*/  IABS R17, R18 ;  /* 0x0000001200117213 */ /* 0x000fe20000000000 */
[--C-:B------:R-:W-:Y:S01]  /*4ef0*/  @!P2 IMAD.IADD R9, R9, 0x1, -R0.reuse ;  /* 0x000000010909a824 */ /* 0x100fe200078e0a00 */
[----:B------:R-:W-:Y:S01]  /*4f00*/  IABS R15, R16 ;  /* 0x00000010000f7213 */ /* 0x000fe20000000000 */
[----:B------:R-:W-:Y:S01]  /*4f10*/  IMAD R13, R0, R4, R13 ;  /* 0x00000004000d7224 */ /* 0x000fe200078e020d */
[----:B------:R-:W-:Y:S01]  /*4f20*/  ISETP.GE.AND P2, PT, R14, RZ, PT ;  /* 0x000000ff0e00720c */ /* 0x000fe20003f46270 */
[----:B------:R-:W-:Y:S01]  /*4f30*/  @!P3 IMAD.IADD R12, R12, 0x1, -R0 ;  /* 0x000000010c0cb824 */ /* 0x000fe200078e0a00 */
[----:B------:R-:W-:Y:S01]  /*4f40*/  ISETP.GE.AND P3, PT, R16, RZ, PT ;  /* 0x000000ff1000720c */ /* 0x000fe20003f66270 */
[----:B------:R-:W-:-:S04]  /*4f50*/  IMAD.HI.U32 R4, R2, R15, RZ ;  /* 0x0000000f02047227 */ /* 0x000fc800078e00ff */
[--C-:B------:R-:W-:Y:S01]  /*4f60*/  @!P1 IMAD.IADD R11, R11, 0x1, -R0.reuse ;  /* 0x000000010b0b9824 */ /* 0x100fe200078e0a00 */
[----:B------:R-:W-:Y:S01]  /*4f70*/  ISETP.GE.AND P1, PT, R19, RZ, PT ;  /* 0x000000ff1300720c */ /* 0x000fe20003f26270 */
[----:B------:R-:W-:Y:S01]  /*4f80*/  @!P6 IMAD.IADD R10, R10, 0x1, -R0 ;  /* 0x000000010a0ae824 */ /* 0x000fe200078e0a00 */
[C---:B------:R-:W-:Y:S01]  /*4f90*/  ISETP.GT.U32.AND P6, PT, R0.reuse, R13, PT ;  /* 0x0000000d0000720c */ /* 0x040fe20003fc4070 */
[----:B------:R-:W-:Y:S01]  /*4fa0*/  @!P4 IMAD.MOV R9, RZ, RZ, -R9 ;  /* 0x000000ffff09c224 */ /* 0x000fe200078e0a09 */
[----:B------:R-:W-:Y:S01]  /*4fb0*/  IABS R19, R20 ;  /* 0x0000001400137213 */ /* 0x000fe20000000000 */
[----:B------:R-:W-:Y:S01]  /*4fc0*/  IMAD.MOV R4, RZ, RZ, -R4 ;  /* 0x000000ffff047224 */ /* 0x000fe200078e0a04 */
[C---:B------:R-:W-:Y:S01]  /*4fd0*/  ISETP.GT.U32.AND P4, PT, R0.reuse, R12, PT ;  /* 0x0000000c0000720c */ /* 0x040fe20003f84070 */
[----:B------:R-:W-:Y:S02]  /*4fe0*/  @!P0 IMAD.MOV R10, RZ, RZ, -R10 ;  /* 0x000000ffff0a8224 */ /* 0x000fe400078e0a0a */
[----:B------:R-:W-:-:S02]  /*4ff0*/  IMAD R14, R0, R4, R15 ;  /* 0x00000004000e7224 */ /* 0x000fc400078e020f */
[----:B------:R-:W-:-:S03]  /*5000*/  IMAD.HI.U32 R4, R2, R19, RZ ;  /* 0x0000001302047227 */ /* 0x000fc600078e00ff */
[----:B------:R-:W-:Y:S01]  /*5010*/  ISETP.GT.U32.AND P0, PT, R0, R14, PT ;  /* 0x0000000e0000720c */ /* 0x000fe20003f04070 */
[----:B------:R-:W-:Y:S02]  /*5020*/  IMAD.MOV R4, RZ, RZ, -R4 ;  /* 0x000000ffff047224 */ /* 0x000fe400078e0a04 */
[--C-:B------:R-:W-:Y:S02]  /*5030*/  @!P6 IMAD.IADD R13, R13, 0x1, -R0.reuse ;  /* 0x000000010d0de824 */ /* 0x100fe400078e0a00 */
[----:B------:R-:W-:Y:S02]  /*5040*/  @!P4 IMAD.IADD R12, R12, 0x1, -R0 ;  /* 0x000000010c0cc824 */ /* 0x000fe400078e0a00 */
[C---:B------:R-:W-:Y:S01]  /*5050*/  IMAD R16, R0.reuse, R4, R19 ;  /* 0x0000000400107224 */ /* 0x040fe200078e0213 */
[----:B------:R-:W-:Y:S01]  /*5060*/  ISETP.GT.U32.AND P6, PT, R0, R13, PT ;  /* 0x0000000d0000720c */ /* 0x000fe20003fc4070 */
[----:B------:R-:W-:Y:S02]  /*5070*/  @!P2 IMAD.MOV R12, RZ, RZ, -R12 ;  /* 0x000000ffff0ca224 */ /* 0x000fe400078e0a0c */
[----:B------:R-:W-:Y:S01]  /*5080*/  IMAD.HI.U32 R5, R2, R17, RZ ;  /* 0x0000001102057227 */ /* 0x000fe200078e00ff */
[----:B------:R-:W-:-:S03]  /*5090*/  ISETP.GT.U32.AND P2, PT, R0, R16, PT ;  /* 0x000000100000720c */ /* 0x000fc60003f44070 */
[----:B------:R-:W-:Y:S02]  /*50a0*/  IMAD.MOV R5, RZ, RZ, -R5 ;  /* 0x000000ffff057224 */ /* 0x000fe400078e0a05 */
[--C-:B------:R-:W-:Y:S02]  /*50b0*/  @!P0 IMAD.IADD R14, R14, 0x1, -R0.reuse ;  /* 0x000000010e0e8824 */ /* 0x100fe400078e0a00 */
[----:B------:R-:W-:Y:S01]  /*50c0*/  @!P5 IMAD.MOV R11, RZ, RZ, -R11 ;  /* 0x000000ffff0bd224 */ /* 0x000fe200078e0a0b */
[----:B------:R-:W-:Y:S01]  /*50d0*/  ISETP.GE.AND P5, PT, R18, RZ, PT ;  /* 0x000000ff1200720c */ /* 0x000fe20003fa6270 */
[C---:B------:R-:W-:Y:S01]  /*50e0*/  IMAD R15, R0.reuse, R5, R17 ;  /* 0x00000005000f7224 */ /* 0x040fe200078e0211 */
[----:B------:R-:W-:Y:S01]  /*50f0*/  LOP3.LUT R18, R3, 0xb6, RZ, 0xfc, !PT ;  /* 0x000000b603127812 */ /* 0x000fe200078efcff */
[--C-:B------:R-:W-:Y:S01]  /*5100*/  @!P6 IMAD.IADD R13, R13, 0x1, -R0.reuse ;  /* 0x000000010d0de824 */ /* 0x100fe200078e0a00 */
[----:B------:R-:W-:Y:S01]  /*5110*/  ISETP.GT.U32.AND P0, PT, R0, R14, PT ;  /* 0x0000000e0000720c */ /* 0x000fe20003f04070 */
[----:B------:R-:W-:Y:S01]  /*5120*/  @!P2 IMAD.IADD R16, R16, 0x1, -R0 ;  /* 0x000000011010a824 */ /* 0x000fe200078e0a00 */
[----:B------:R-:W-:Y:S01]  /*5130*/  ISETP.GT.U32.AND P4, PT, R0, R15, PT ;  /* 0x0000000f0000720c */ /* 0x000fe20003f84070 */
[----:B------:R-:W-:Y:S01]  /*5140*/  @!P1 IMAD.MOV R13, RZ, RZ, -R13 ;  /* 0x000000ffff0d9224 */ /* 0x000fe200078e0a0d */
[----:B------:R-:W-:Y:S01]  /*5150*/  LOP3.LUT R5, R3, 0xb4, RZ, 0xfc, !PT ;  /* 0x000000b403057812 */ /* 0x000fe200078efcff */
[----:B------:R-:W-:Y:S01]  /*5160*/  IMAD.HI.U32 R17, R2, R23, RZ ;  /* 0x0000001702117227 */ /* 0x000fe200078e00ff */
[----:B------:R-:W-:-:S02]  /*5170*/  IABS R21, R18 ;  /* 0x0000001200157213 */ /* 0x000fc40000000000 */
[----:B------:R-:W-:Y:S02]  /*5180*/  IABS R19, R5 ;  /* 0x0000000500137213 */ /* 0x000fe40000000000 */
[----:B------:R-:W-:Y:S01]  /*5190*/  ISETP.GE.AND P1, PT, R5, RZ, PT ;  /* 0x000000ff0500720c */ /* 0x000fe20003f26270 */
[----:B------:R-:W-:Y:S01]  /*51a0*/  IMAD.HI.U32 R5, R2, R21, RZ ;  /* 0x0000001502057227 */ /* 0x000fe200078e00ff */
[----:B------:R-:W-:Y:S02]  /*51b0*/  ISETP.GT.U32.AND P2, PT, R0, R16, PT ;  /* 0x000000100000720c */ /* 0x000fe40003f44070 */
[----:B------:R-:W-:Y:S01]  /*51c0*/  ISETP.GE.AND P6, PT, R20, RZ, PT ;  /* 0x000000ff1400720c */ /* 0x000fe20003fc6270 */
[----:B------:R-:W-:Y:S02]  /*51d0*/  IMAD.MOV R5, RZ, RZ, -R5 ;  /* 0x000000ffff057224 */ /* 0x000fe400078e0a05 */
[--C-:B------:R-:W-:Y:S01]  /*51e0*/  @!P0 IMAD.IADD R14, R14, 0x1, -R0.reuse ;  /* 0x000000010e0e8824 */ /* 0x100fe200078e0a00 */
[----:B------:R-:W-:Y:S01]  /*51f0*/  ISETP.GE.AND P0, PT, R18, RZ, PT ;  /* 0x000000ff1200720c */ /* 0x000fe20003f06270 */
[----:B------:R-:W-:-:S02]  /*5200*/  @!P4 IMAD.IADD R15, R15, 0x1, -R0 ;  /* 0x000000010f0fc824 */ /* 0x000fc400078e0a00 */
[----:B------:R-:W-:Y:S02]  /*5210*/  IMAD R18, R0, R5, R21 ;  /* 0x0000000500127224 */ /* 0x000fe400078e0215 */
[----:B------:R-:W-:Y:S01]  /*5220*/  IMAD.HI.U32 R4, R2, R19, RZ ;  /* 0x0000001302047227 */ /* 0x000fe200078e00ff */
[----:B------:R-:W-:-:S03]  /*5230*/  ISETP.GT.U32.AND P4, PT, R0, R15, PT ;  /* 0x0000000f0000720c */ /* 0x000fc60003f84070 */
[----:B------:R-:W-:Y:S01]  /*5240*/  @!P2 IMAD.IADD R16, R16, 0x1, -R0 ;  /* 0x000000011010a824 */ /* 0x000fe200078e0a00 */
[C---:B------:R-:W-:Y:S01]  /*5250*/  ISETP.GT.U32.AND P2, PT, R0.reuse, R18, PT ;  /* 0x000000120000720c */ /* 0x040fe20003f44070 */
[----:B------:R-:W-:Y:S02]  /*5260*/  IMAD.MOV R4, RZ, RZ, -R4 ;  /* 0x000000ffff047224 */ /* 0x000fe400078e0a04 */
[----:B------:R-:W-:Y:S02]  /*5270*/  IMAD.MOV R20, RZ, RZ, -R17 ;  /* 0x000000ffff147224 */ /* 0x000fe400078e0a11 */
[C---:B------:R-:W-:Y:S01]  /*5280*/  IMAD R17, R0.reuse, R4, R19 ;  /* 0x0000000400117224 */ /* 0x040fe200078e0213 */
[----:B------:R-:W-:Y:S01]  /*5290*/  LOP3.LUT R4, R3, 0xba, RZ, 0xfc, !PT ;  /* 0x000000ba03047812 */ /* 0x000fe200078efcff */
[C---:B------:R-:W-:Y:S02]  /*52a0*/  IMAD R19, R0.reuse, R20, R23 ;  /* 0x0000001400137224 */ /* 0x040fe400078e0217 */
[----:B------:R-:W-:Y:S01]  /*52b0*/  @!P4 IMAD.IADD R15, R15, 0x1, -R0 ;  /* 0x000000010f0fc824 */ /* 0x000fe200078e0a00 */
[----:B------:R-:W-:Y:S01]  /*52c0*/  IABS R23, R4 ;  /* 0x0000000400177213 */ /* 0x000fe20000000000 */
[----:B------:R-:W-:Y:S01]  /*52d0*/  @!P3 IMAD.MOV R14, RZ, RZ, -R14 ;  /* 0x000000ffff0eb224 */ /* 0x000fe200078e0a0e */
[----:B------:R-:W-:Y:S01]  /*52e0*/  ISETP.GT.U32.AND P3, PT, R0, R17, PT ;  /* 0x000000110000720c */ /* 0x000fe20003f64070 */
[----:B------:R-:W-:Y:S01]  /*52f0*/  @!P2 IMAD.IADD R18, R18, 0x1, -R0 ;  /* 0x000000011212a824 */ /* 0x000fe200078e0a00 */
[----:B------:R-:W-:Y:S01]  /*5300*/  ISETP.GE.AND P4, PT, R22, RZ, PT ;  /* 0x000000ff1600720c */ /* 0x000fe20003f86270 */
[----:B------:R-:W-:Y:S01]  /*5310*/  @!P5 IMAD.MOV R15, RZ, RZ, -R15 ;  /* 0x000000ffff0fd224 */ /* 0x000fe200078e0a0f */
[----:B------:R-:W-:Y:S01]  /*5320*/  ISETP.GE.AND P5, PT, R4, RZ, PT ;  /* 0x000000ff0400720c */ /* 0x000fe20003fa6270 */
[----:B------:R-:W-:Y:S01]  /*5330*/  IMAD.HI.U32 R4, R2, R23, RZ ;  /* 0x0000001702047227 */ /* 0x000fe200078e00ff */
[----:B------:R-:W-:-:S03]  /*5340*/  ISETP.GT.U32.AND P2, PT, R0, R18, PT ;  /* 0x000000120000720c */ /* 0x000fc60003f44070 */
[----:B------:R-:W-:-:S04]  /*5350*/  IMAD.HI.U32 R20, R2, R27, RZ ;  /* 0x0000001b02147227 */ /* 0x000fc800078e00ff */
[----:B------:R-:W-:Y:S02]  /*5360*/  IMAD.MOV R4, RZ, RZ, -R4 ;  /* 0x000000ffff047224 */ /* 0x000fe400078e0a04 */
[----:B------:R-:W-:Y:S02]  /*5370*/  IMAD.MOV R22, RZ, RZ, -R20 ;  /* 0x000000ffff167224 */ /* 0x000fe400078e0a14 */
[----:B------:R-:W-:Y:S01]  /*5380*/  @!P6 IMAD.MOV R16, RZ, RZ, -R16 ;  /* 0x000000ffff10e224 */ /* 0x000fe200078e0a10 */
[C---:B------:R-:W-:Y:S01]  /*5390*/  ISETP.GT.U32.AND P6, PT, R0.reuse, R19, PT ;  /* 0x000000130000720c */ /* 0x040fe20003fc4070 */
[----:B------:R-:W-:Y:S02]  /*53a0*/  IMAD R20, R0, R4, R23 ;  /* 0x0000000400147224 */ /* 0x000fe400078e0217 */
[----:B------:R-:W-:-:S04]  /*53b0*/  IMAD.HI.U32 R5, R2, R25, RZ ;  /* 0x0000001902057227 */ /* 0x000fc800078e00ff */
[----:B------:R-:W-:Y:S01]  /*53c0*/  @!P2 IMAD.IADD R18, R18, 0x1, -R0 ;  /* 0x000000011212a824 */ /* 0x000fe200078e0a00 */
[----:B------:R-:W-:Y:S01]  /*53d0*/  ISETP.GT.U32.AND P2, PT, R0, R20, PT ;  /* 0x000000140000720c */ /* 0x000fe20003f44070 */
[----:B------:R-:W-:-:S04]  /*53e0*/  IMAD.HI.U32 R21, R2, R29, RZ ;  /* 0x0000001d02157227 */ /* 0x000fc800078e00ff */
[--C-:B------:R-:W-:Y:S02]  /*53f0*/  @!P3 IMAD.IADD R17, R17, 0x1, -R0.reuse ;  /* 0x000000011111b824 */ /* 0x100fe400078e0a00 */
[----:B------:R-:W-:Y:S02]  /*5400*/  IMAD.MOV R5, RZ, RZ, -R5 ;  /* 0x000000ffff057224 */ /* 0x000fe400078e0a05 */
[----:B------:R-:W-:Y:S01]  /*5410*/  IMAD.MOV R24, RZ, RZ, -R21 ;  /* 0x000000ffff187224 */ /* 0x000fe200078e0a15 */
[C---:B------:R-:W-:Y:S01]  /*5420*/  ISETP.GT.U32.AND P3, PT, R0.reuse, R17, PT ;  /* 0x000000110000720c */ /* 0x040fe20003f64070 */
[----:B------:R-:W-:Y:S01]  /*5430*/  IMAD R21, R0, R5, R25 ;  /* 0x0000000500157224 */ /* 0x000fe200078e0219 */
[----:B------:R-:W-:Y:S01]  /*5440*/  IABS R25, R32 ;  /* 0x0000002000197213 */ /* 0x000fe20000000000 */
[--C-:B------:R-:W-:Y:S02]  /*5450*/  @!P6 IMAD.IADD R19, R19, 0x1, -R0.reuse ;  /* 0x000000011313e824 */ /* 0x100fe400078e0a00 */
[----:B------:R-:W-:Y:S01]  /*5460*/  @!P2 IMAD.IADD R20, R20, 0x1, -R0 ;  /* 0x000000011414a824 */ /* 0x000fe200078e0a00 */
[C---:B------:R-:W-:Y:S01]  /*5470*/  ISETP.GT.U32.AND P6, PT, R0.reuse, R21, PT ;  /* 0x000000150000720c */ /* 0x040fe20003fc4070 */
[C---:B------:R-:W-:Y:S01]  /*5480*/  IMAD R22, R0.reuse, R22, R27 ;  /* 0x0000001600167224 */ /* 0x040fe200078e021b */
[C---:B------:R-:W-:Y:S01]  /*5490*/  ISETP.GT.U32.AND P2, PT, R0.reuse, R19, PT ;  /* 0x000000130000720c */ /* 0x040fe20003f44070 */
[----:B------:R-:W-:Y:S01]  /*54a0*/  IMAD R23, R0, R24, R29 ;  /* 0x0000001800177224 */ /* 0x000fe200078e021d */
[----:B------:R-:W-:Y:S01]  /*54b0*/  IABS R27, R33 ;  /* 0x00000021001b7213 */ /* 0x000fe20000000000 */
[----:B------:R-:W-:Y:S01]  /*54c0*/  IMAD.HI.U32 R4, R2, R25, RZ ;  /* 0x0000001902047227 */ /* 0x000fe200078e00ff */
[----:B------:R-:W-:-:S03]  /*54d0*/  IABS R29, R34 ;  /* 0x00000022001d7213 */ /* 0x000fc60000000000 */
[----:B------:R-:W-:Y:S01]  /*54e0*/  @!P3 IMAD.IADD R17, R17, 0x1, -R0 ;  /* 0x000000011111b824 */ /* 0x000fe200078e0a00 */
[----:B------:R-:W-:Y:S01]  /*54f0*/  ISETP.GE.AND P3, PT, R26, RZ, PT ;  /* 0x000000ff1a00720c */ /* 0x000fe20003f66270 */
[----:B------:R-:W-:-:S04]  /*5500*/  IMAD.HI.U32 R5, R2, R27, RZ ;  /* 0x0000001b02057227 */ /* 0x000fc800078e00ff */
[--C-:B------:R-:W-:Y:S02]  /*5510*/  @!P6 IMAD.IADD R21, R21, 0x1, -R0.reuse ;  /* 0x000000011515e824 */ /* 0x100fe400078e0a00 */
[----:B------:R-:W-:Y:S01]  /*5520*/  @!P1 IMAD.MOV R17, RZ, RZ, -R17 ;  /* 0x000000ffff119224 */ /* 0x000fe200078e0a11 */
[C---:B------:R-:W-:Y:S01]  /*5530*/  ISETP.GT.U32.AND P1, PT, R0.reuse, R20, PT ;  /* 0x000000140000720c */ /* 0x040fe20003f24070 */
[----:B------:R-:W-:Y:S01]  /*5540*/  @!P2 IMAD.IADD R19, R19, 0x1, -R0 ;  /* 0x000000011313a824 */ /* 0x000fe200078e0a00 */
[C---:B------:R-:W-:Y:S01]  /*5550*/  ISETP.GT.U32.AND P6, PT, R0.reuse, R21, PT ;  /* 0x000000150000720c */ /* 0x040fe20003fc4070 */
[----:B------:R-:W-:Y:S01]  /*5560*/  IMAD.MOV R4, RZ, RZ, -R4 ;  /* 0x000000ffff047224 */ /* 0x000fe200078e0a04 */
[C---:B------:R-:W-:Y:S01]  /*5570*/  ISETP.GT.U32.AND P2, PT, R0.reuse, R23, PT ;  /* 0x000000170000720c */ /* 0x040fe20003f44070 */
[----:B------:R-:W-:Y:S02]  /*5580*/  IMAD.MOV R26, RZ, RZ, -R5 ;  /* 0x000000ffff1a7224 */ /* 0x000fe400078e0a05 */
[----:B------:R-:W-:Y:S01]  /*5590*/  @!P0 IMAD.MOV R18, RZ, RZ, -R18 ;  /* 0x000000ffff128224 */ /* 0x000fe200078e0a12 */
[C---:B------:R-:W-:Y:S01]  /*55a0*/  ISETP.GT.U32.AND P0, PT, R0.reuse, R22, PT ;  /* 0x000000160000720c */ /* 0x040fe20003f04070 */
[----:B------:R-:W-:-:S02]  /*55b0*/  IMAD R24, R0, R4, R25 ;  /* 0x0000000400187224 */ /* 0x000fc400078e0219 */
[----:B------:R-:W-:Y:S02]  /*55c0*/  IMAD R25, R0, R26, R27 ;  /* 0x0000001a00197224 */ /* 0x000fe400078e021b */
[--C-:B------:R-:W-:Y:S01]  /*55d0*/  @!P1 IMAD.IADD R20, R20, 0x1, -R0.reuse ;  /* 0x0000000114149824 */ /* 0x100fe200078e0a00 */
[C---:B------:R-:W-:Y:S01]  /*55e0*/  ISETP.GT.U32.AND P1, PT, R0.reuse, R24, PT ;  /* 0x000000180000720c */ /* 0x040fe20003f24070 */
[--C-:B------:R-:W-:Y:S01]  /*55f0*/  @!P6 IMAD.IADD R21, R21, 0x1, -R0.reuse ;  /* 0x000000011515e824 */ /* 0x100fe200078e0a00 */
[----:B------:R-:W-:Y:S01]  /*5600*/  ISETP.GT.U32.AND P6, PT, R0, R25, PT ;  /* 0x000000190000720c */ /* 0x000fe20003fc4070 */
[----:B------:R-:W-:Y:S01]  /*5610*/  @!P2 IMAD.IADD R23, R23, 0x1, -R0 ;  /* 0x000000011717a824 */ /* 0x000fe200078e0a00 */
[----:B------:R-:W-:Y:S01]  /*5620*/  ISETP.GE.AND P2, PT, R30, RZ, PT ;  /* 0x000000ff1e00720c */ /* 0x000fe20003f46270 */
[----:B------:R-:W-:Y:S01]  /*5630*/  @!P4 IMAD.MOV R19, RZ, RZ, -R19 ;  /* 0x000000ffff13c224 */ /* 0x000fe200078e0a13 */
[----:B------:R-:W-:Y:S01]  /*5640*/  LOP3.LUT R30, R3, 0xcc, RZ, 0xfc, !PT ;  /* 0x000000cc031e7812 */ /* 0x000fe200078efcff */
[----:B------:R-:W-:Y:S01]  /*5650*/  IMAD.HI.U32 R5, R2, R31, RZ ;  /* 0x0000001f02057227 */ /* 0x000fe200078e00ff */
[----:B------:R-:W-:-:S03]  /*5660*/  ISETP.GT.U32.AND P4, PT, R0, R23, PT ;  /* 0x000000170000720c */ /* 0x000fc60003f84070 */
[--C-:B------:R-:W-:Y:S01]  /*5670*/  @!P0 IMAD.IADD R22, R22, 0x1, -R0.reuse ;  /* 0x0000000116168824 */ /* 0x100fe200078e0a00 */
[----:B------:R-:W-:Y:S01]  /*5680*/  ISETP.GE.AND P0, PT, R28, RZ, PT ;  /* 0x000000ff1c00720c */ /* 0x000fe20003f06270 */
[----:B------:R-:W-:Y:S01]  /*5690*/  IMAD.MOV R5, RZ, RZ, -R5 ;  /* 0x000000ffff057224 */ /* 0x000fe200078e0a05 */
[----:B------:R-:W-:Y:S01]  /*56a0*/  LOP3.LUT R28, R3, 0xca, RZ, 0xfc, !PT ;  /* 0x000000ca031c7812 */ /* 0x000fe200078efcff */
[----:B------:R-:W-:Y:S01]  /*56b0*/  @!P1 IMAD.IADD R24, R24, 0x1, -R0 ;  /* 0x0000000118189824 */ /* 0x000fe200078e0a00 */
[----:B------:R-:W-:Y:S01]  /*56c0*/  ISETP.GT.U32.AND P1, PT, R0, R22, PT ;  /* 0x000000160000720c */ /* 0x000fe20003f24070 */
[----:B------:R-:W-:-:S04]  /*56d0*/  IMAD.HI.U32 R4, R2, R29, RZ ;  /* 0x0000001d02047227 */ /* 0x000fc800078e00ff */
[C---:B------:R-:W-:Y:S01]  /*56e0*/  IMAD R27, R0.reuse, R5, R31 ;  /* 0x00000005001b7224 */ /* 0x040fe200078e021f */
[----:B------:R-:W-:Y:S01]  /*56f0*/  IABS R31, R30 ;  /* 0x0000001e001f7213 */ /* 0x000fe20000000000 */
[----:B------:R-:W-:Y:S01]  /*5700*/  @!P6 IMAD.IADD R25, R25, 0x1, -R0 ;  /* 0x000000011919e824 */ /* 0x000fe200078e0a00 */
[C---:B------:R-:W-:Y:S01]  /*5710*/  ISETP.GT.U32.AND P6, PT, R0.reuse, R24, PT ;  /* 0x000000180000720c */ /* 0x040fe20003fc4070 */
[----:B------:R-:W-:Y:S02]  /*5720*/  IMAD.MOV R4, RZ, RZ, -R4 ;  /* 0x000000ffff047224 */ /* 0x000fe400078e0a04 */
[----:B------:R-:W-:Y:S01]  /*5730*/  @!P4 IMAD.IADD R23, R23, 0x1, -R0 ;  /* 0x000000011717c824 */ /* 0x000fe200078e0a00 */
[C---:B------:R-:W-:Y:S01]  /*5740*/  ISETP.GT.U32.AND P4, PT, R0.reuse, R27, PT ;  /* 0x0000001b0000720c */ /* 0x040fe20003f84070 */
[C---:B------:R-:W-:Y:S01]  /*5750*/  IMAD R26, R0.reuse, R4, R29 ;  /* 0x00000004001a7224 */ /* 0x040fe200078e021d */
[----:B------:R-:W-:Y:S01]  /*5760*/  IABS R29, R28 ;  /* 0x0000001c001d7213 */ /* 0x000fe20000000000 */
[----:B------:R-:W-:Y:S01]  /*5770*/  @!P5 IMAD.MOV R20, RZ, RZ, -R20 ;  /* 0x000000ffff14d224 */ /* 0x000fe200078e0a14 */
[----:B------:R-:W-:Y:S01]  /*5780*/  ISETP.GT.U32.AND P5, PT, R0, R25, PT ;  /* 0x000000190000720c */ /* 0x000fe20003fa4070 */
[----:B------:R-:W-:Y:S01]  /*5790*/  @!P1 IMAD.IADD R22, R22, 0x1, -R0 ;  /* 0x0000000116169824 */ /* 0x000fe200078e0a00 */
[----:B------:R-:W-:Y:S01]  /*57a0*/  ISETP.GE.AND P1, PT, R32, RZ, PT ;  /* 0x000000ff2000720c */ /* 0x000fe20003f26270 */
[----:B------:R-:W-:-:S04]  /*57b0*/  IMAD.HI.U32 R4, R2, R29, RZ ;  /* 0x0000001d02047227 */ /* 0x000fc800078e00ff */
[----:B------:R-:W-:Y:S01]  /*57c0*/  @!P3 IMAD.MOV R21, RZ, RZ, -R21 ;  /* 0x000000ffff15b224 */ /* 0x000fe200078e0a15 */
[----:B------:R-:W-:Y:S01]  /*57d0*/  ISETP.GT.U32.AND P3, PT, R0, R26, PT ;  /* 0x0000001a0000720c */ /* 0x000fe20003f64070 */
[----:B------:R-:W-:Y:S01]  /*57e0*/  @!P6 IMAD.IADD R24, R24, 0x1, -R0 ;  /* 0x000000011818e824 */ /* 0x000fe200078e0a00 */
[----:B------:R-:W-:Y:S01]  /*57f0*/  ISETP.GE.AND P6, PT, R33, RZ, PT ;  /* 0x000000ff2100720c */ /* 0x000fe20003fc6270 */
[----:B------:R-:W-:-:S04]  /*5800*/  IMAD.HI.U32 R5, R2, R31, RZ ;  /* 0x0000001f02057227 */ /* 0x000fc800078e00ff */
[----:B------:R-:W-:Y:S02]  /*5810*/  IMAD.MOV R4, RZ, RZ, -R4 ;  /* 0x000000ffff047224 */ /* 0x000fe400078e0a04 */
[--C-:B------:R-:W-:Y:S01]  /*5820*/  @!P4 IMAD.IADD R27, R27, 0x1, -R0.reuse ;  /* 0x000000011b1bc824 */ /* 0x100fe200078e0a00 */
[----:B------:R-:W-:Y:S01]  /*5830*/  ISETP.GE.AND P4, PT, R28, RZ, PT ;  /* 0x000000ff1c00720c */ /* 0x000fe20003f86270 */
[----:B------:R-:W-:Y:S02]  /*5840*/  IMAD.MOV R5, RZ, RZ, -R5 ;  /* 0x000000ffff057224 */ /* 0x000fe400078e0a05 */
[----:B------:R-:W-:Y:S01]  /*5850*/  IMAD R28, R0, R4, R29 ;  /* 0x00000004001c7224 */ /* 0x000fe200078e021d */
[----:B------:R-:W-:Y:S01]  /*5860*/  LOP3.LUT R4, R3, 0xce, RZ, 0xfc, !PT ;  /* 0x000000ce03047812 */ /* 0x000fe200078efcff */
[----:B------:R-:W-:Y:S01]  /*5870*/  @!P5 IMAD.IADD R25, R25, 0x1, -R0 ;  /* 0x000000011919d824 */ /* 0x000fe200078e0a00 */
[----:B------:R-:W-:Y:S01]  /*5880*/  ISETP.GE.AND P5, PT, R34, RZ, PT ;  /* 0x000000ff2200720c */ /* 0x000fe20003fa6270 */
[C---:B------:R-:W-:Y:S01]  /*5890*/  IMAD R29, R0.reuse, R5, R31 ;  /* 0x00000005001d7224 */ /* 0x040fe200078e021f */
[----:B------:R-:W-:Y:S01]  /*58a0*/  IABS R31, R4 ;  /* 0x00000004001f7213 */ /* 0x000fe20000000000 */
[----:B------:R-:W-:Y:S01]  /*58b0*/  @!P1 IMAD.MOV R24, RZ, RZ, -R24 ;  /* 0x000000ffff189224 */ /* 0x000fe200078e0a18 */
[----:B------:R-:W-:Y:S01]  /*58c0*/  ISETP.GT.U32.AND P1, PT, R0, R28, PT ;  /* 0x0000001c0000720c */ /* 0x000fe20003f24070 */
[----:B------:R-:W-:Y:S01]  /*58d0*/  @!P3 IMAD.IADD R26, R26, 0x1, -R0 ;  /* 0x000000011a1ab824 */ /* 0x000fe200078e0a00 */
[----:B------:R-:W-:Y:S01]  /*58e0*/  ISETP.GE.AND P3, PT, R35, RZ, PT ;  /* 0x000000ff2300720c */ /* 0x000fe20003f66270 */
[----:B------:R-:W-:Y:S01]  /*58f0*/  @!P2 IMAD.MOV R23, RZ, RZ, -R23 ;  /* 0x000000ffff17a224 */ /* 0x000fe200078e0a17 */
[C---:B------:R-:W-:Y:S01]  /*5900*/  ISETP.GT.U32.AND P2, PT, R0.reuse, R27, PT ;  /* 0x0000001b0000720c */ /* 0x040fe20003f44070 */
[----:B------:R-:W-:Y:S01]  /*5910*/  @!P6 IMAD.MOV R25, RZ, RZ, -R25 ;  /* 0x000000ffff19e224 */ /* 0x000fe200078e0a19 */
[C---:B------:R-:W-:Y:S01]  /*5920*/  ISETP.GT.U32.AND P6, PT, R0.reuse, R29, PT ;  /* 0x0000001d0000720c */ /* 0x040fe20003fc4070 */
[----:B------:R-:W-:Y:S01]  /*5930*/  @!P0 IMAD.MOV R22, RZ, RZ, -R22 ;  /* 0x000000ffff168224 */ /* 0x000fe200078e0a16 */
[----:B------:R-:W-:-:S02]  /*5940*/  ISETP.GT.U32.AND P0, PT, R0, R26, PT ;  /* 0x0000001a0000720c */ /* 0x000fc40003f04070 */
[C---:B------:R-:W-:Y:S02]  /*5950*/  LOP3.LUT R5, R3.reuse, 0xd0, RZ, 0xfc, !PT ;  /* 0x000000d003057812 */ /* 0x040fe400078efcff */
[----:B------:R-:W-:Y:S01]  /*5960*/  LOP3.LUT R34, R3, 0xd6, RZ, 0xfc, !PT ;  /* 0x000000d603227812 */ /* 0x000fe200078efcff */
[--C-:B------:R-:W-:Y:S01]  /*5970*/  @!P1 IMAD.IADD R28, R28, 0x1, -R0.reuse ;  /* 0x000000011c1c9824 */ /* 0x100fe200078e0a00 */
[----:B------:R-:W-:Y:S02]  /*5980*/  IABS R33, R5 ;  /* 0x0000000500217213 */ /* 0x000fe40000000000 */
[----:B------:R-:W-:Y:S01]  /*5990*/  ISETP.GE.AND P1, PT, R5, RZ, PT ;  /* 0x000000ff0500720c */ /* 0x000fe20003f26270 */
[--C-:B------:R-:W-:Y:S01]  /*59a0*/  @!P2 IMAD.IADD R27, R27, 0x1, -R0.reuse ;  /* 0x000000011b1ba824 */ /* 0x100fe200078e0a00 */
[----:B------:R-:W-:Y:S01]  /*59b0*/  ISETP.GE.AND P2, PT, R4, RZ, PT ;  /* 0x000000ff0400720c */ /* 0x000fe20003f46270 */
[----:B------:R-:W-:Y:S01]  /*59c0*/  @!P6 IMAD.IADD R29, R29, 0x1, -R0 ;  /* 0x000000011d1de824 */ /* 0x000fe200078e0a00 */
[----:B------:R-:W-:Y:S01]  /*59d0*/  ISETP.GT.U32.AND P6, PT, R0, R28, PT ;  /* 0x0000001c0000720c */ /* 0x000fe20003fc4070 */
[----:B------:R-:W-:Y:S01]  /*59e0*/  IMAD.HI.U32 R4, R2, R31, RZ ;  /* 0x0000001f02047227 */ /* 0x000fe200078e00ff */
[----:B------:R-:W-:-:S03]  /*59f0*/  IABS R35, R34 ;  /* 0x0000002200237213 */ /* 0x000fc60000000000 */
[----:B------:R-:W-:Y:S01]  /*5a00*/  @!P0 IMAD.IADD R26, R26, 0x1, -R0 ;  /* 0x000000011a1a8824 */ /* 0x000fe200078e0a00 */
[----:B------:R-:W-:Y:S01]  /*5a10*/  ISETP.GE.AND P0, PT, R30, RZ, PT ;  /* 0x000000ff1e00720c */ /* 0x000fe20003f06270 */
[----:B------:R-:W-:Y:S01]  /*5a20*/  IMAD.MOV R4, RZ, RZ, -R4 ;  /* 0x000000ffff047224 */ /* 0x000fe200078e0a04 */
[C---:B------:R-:W-:Y:S01]  /*5a30*/  LOP3.LUT R30, R3.reuse, 0xd2, RZ, 0xfc, !PT ;  /* 0x000000d2031e7812 */ /* 0x040fe200078efcff */
[----:B------:R-:W-:Y:S02]  /*5a40*/  @!P3 IMAD.MOV R27, RZ, RZ, -R27 ;  /* 0x000000ffff1bb224 */ /* 0x000fe400078e0a1b */
[----:B------:R-:W-:Y:S01]  /*5a50*/  IMAD.HI.U32 R5, R2, R33, RZ ;  /* 0x0000002102057227 */ /* 0x000fe200078e00ff */
[----:B------:R-:W-:Y:S02]  /*5a60*/  ISETP.GE.AND P3, PT, R30, RZ, PT ;  /* 0x000000ff1e00720c */ /* 0x000fe40003f66270 */
[----:B------:R-:W-:Y:S01]  /*5a70*/  IABS R32, R30 ;  /* 0x0000001e00207213 */ /* 0x000fe20000000000 */
[C---:B------:R-:W-:Y:S01]  /*5a80*/  IMAD R30, R0.reuse, R4, R31 ;  /* 0x00000004001e7224 */ /* 0x040fe200078e021f */
[----:B------:R-:W-:Y:S01]  /*5a90*/  LOP3.LUT R4, R3, 0xd4, RZ, 0xfc, !PT ;  /* 0x000000d403047812 */ /* 0x000fe200078efcff */
[----:B------:R-:W-:Y:S01]  /*5aa0*/  @!P5 IMAD.MOV R26, RZ, RZ, -R26 ;  /* 0x000000ffff1ad224 */ /* 0x000fe200078e0a1a */
[----:B------:R-:W-:Y:S01]  /*5ab0*/  ISETP.GT.U32.AND P5, PT, R0, R29, PT ;  /* 0x0000001d0000720c */ /* 0x000fe20003fa4070 */
[----:B------:R-:W-:Y:S01]  /*5ac0*/  @!P6 IMAD.IADD R28, R28, 0x1, -R0 ;  /* 0x000000011c1ce824 */ /* 0x000fe200078e0a00 */
[----:B------:R-:W-:Y:S01]  /*5ad0*/  ISETP.GT.U32.AND P6, PT, R0, R30, PT ;  /* 0x0000001e0000720c */ /* 0x000fe20003fc4070 */
[----:B------:R-:W-:-:S02]  /*5ae0*/  IMAD.MOV R5, RZ, RZ, -R5 ;  /* 0x000000ffff057224 */ /* 0x000fc400078e0a05 */
[----:B------:R-:W-:Y:S02]  /*5af0*/  @!P4 IMAD.MOV R28, RZ, RZ, -R28 ;  /* 0x000000ffff1cc224 */ /* 0x000fe400078e0a1c */
[----:B------:R-:W-:Y:S01]  /*5b00*/  IMAD R31, R0, R5, R33 ;  /* 0x00000005001f7224 */ /* 0x000fe200078e0221 */
[----:B------:R-:W-:Y:S01]  /*5b10*/  IABS R33, R4 ;  /* 0x0000000400217213 */ /* 0x000fe20000000000 */
[----:B------:R-:W-:-:S03]  /*5b20*/  IMAD.MOV.U32 R5, RZ, RZ, R32 ;  /* 0x000000ffff057224 */ /* 0x000fc600078e0020 */
[----:B------:R-:W-:Y:S01]  /*5b30*/  ISETP.GT.U32.AND P4, PT, R0, R31, PT ;  /* 0x0000001f0000720c */ /* 0x000fe20003f84070 */
[--C-:B------:R-:W-:Y:S01]  /*5b40*/  @!P5 IMAD.IADD R29, R29, 0x1, -R0.reuse ;  /* 0x000000011d1dd824 */ /* 0x100fe200078e0a00 */
[----:B------:R-:W-:Y:S01]  /*5b50*/  ISETP.GE.AND P5, PT, R4, RZ, PT ;  /* 0x000000ff0400720c */ /* 0x000fe20003fa6270 */
[----:B------:R-:W-:Y:S02]  /*5b60*/  @!P6 IMAD.IADD R30, R30, 0x1, -R0 ;  /* 0x000000011e1ee824 */ /* 0x000fe400078e0a00 */
[----:B------:R-:W-:-:S03]  /*5b70*/  IMAD.HI.U32 R4, R2, R5, RZ ;  /* 0x0000000502047227 */ /* 0x000fc600078e00ff */
[----:B------:R-:W-:Y:S01]  /*5b80*/  ISETP.GT.U32.AND P6, PT, R0, R30, PT ;  /* 0x0000001e0000720c */ /* 0x000fe20003fc4070 */
[----:B------:R-:W-:Y:S02]  /*5b90*/  IMAD.MOV R32, RZ, RZ, -R4 ;  /* 0x000000ffff207224 */ /* 0x000fe400078e0a04 */
[----:B------:R-:W-:-:S04]  /*5ba0*/  IMAD.HI.U32 R4, R2, R33, RZ ;  /* 0x0000002102047227 */ /* 0x000fc800078e00ff */
[----:B------:R-:W-:Y:S02]  /*5bb0*/  @!P4 IMAD.IADD R31, R31, 0x1, -R0 ;  /* 0x000000011f1fc824 */ /* 0x000fe400078e0a00 */
[----:B------:R-:W-:Y:S02]  /*5bc0*/  IMAD.MOV R4, RZ, RZ, -R4 ;  /* 0x000000ffff047224 */ /* 0x000fe400078e0a04 */
[C---:B------:R-:W-:Y:S01]  /*5bd0*/  IMAD R32, R0.reuse, R32, R5 ;  /* 0x0000002000207224 */ /* 0x040fe200078e0205 */
[C---:B------:R-:W-:Y:S01]  /*5be0*/  ISETP.GT.U32.AND P4, PT, R0.reuse, R31, PT ;  /* 0x0000001f0000720c */ /* 0x040fe20003f84070 */
[----:B------:R-:W-:Y:S02]  /*5bf0*/  IMAD R33, R0, R4, R33 ;  /* 0x0000000400217224 */ /* 0x000fe400078e0221 */
[----:B------:R-:W-:-:S04]  /*5c00*/  IMAD.HI.U32 R4, R2, R35, RZ ;  /* 0x0000002302047227 */ /* 0x000fc800078e00ff */
[----:B------:R-:W-:Y:S01]  /*5c10*/  @!P6 IMAD.IADD R30, R30, 0x1, -R0 ;  /* 0x000000011e1ee824 */ /* 0x000fe200078e0a00 */
[----:B------:R-:W-:Y:S01]  /*5c20*/  ISETP.GT.U32.AND P6, PT, R0, R32, PT ;  /* 0x000000200000720c */ /* 0x000fe20003fc4070 */
[----:B------:R-:W-:-:S04]  /*5c30*/  IMAD.HI.U32 R5, R2, R37, RZ ;  /* 0x0000002502057227 */ /* 0x000fc800078e00ff */
[----:B------:R-:W-:Y:S02]  /*5c40*/  IMAD.MOV R4, RZ, RZ, -R4 ;  /* 0x000000ffff047224 */ /* 0x000fe400078e0a04 */
[----:B------:R-:W-:Y:S01]  /*5c50*/  @!P0 IMAD.MOV R29, RZ, RZ, -R29 ;  /* 0x000000ffff1d8224 */ /* 0x000fe200078e0a1d */
[----:B------:R-:W-:Y:S01]  /*5c60*/  ISETP.GE.AND P0, PT, R34, RZ, PT ;  /* 0x000000ff2200720c */ /* 0x000fe20003f06270 */
[----:B------:R-:W-:Y:S02]  /*5c70*/  IMAD.MOV R5, RZ, RZ, -R5 ;  /* 0x000000ffff057224 */ /* 0x000fe400078e0a05 */
[C---:B------:R-:W-:Y:S02]  /*5c80*/  IMAD R34, R0.reuse, R4, R35 ;  /* 0x0000000400227224 */ /* 0x040fe400078e0223 */
[C---:B------:R-:W-:Y:S01]  /*5c90*/  IMAD R35, R0.reuse, R5, R37 ;  /* 0x0000000500237224 */ /* 0x040fe200078e0225 */
[----:B------:R-:W-:Y:S01]  /*5ca0*/  IABS R37, R42 ;  /* 0x0000002a00257213 */ /* 0x000fe20000000000 */
[--C-:B------:R-:W-:Y:S01]  /*5cb0*/  @!P4 IMAD.IADD R31, R31, 0x1, -R0.reuse ;  /* 0x000000011f1fc824 */ /* 0x100fe200078e0a00 */
[----:B------:R-:W-:Y:S01]  /*5cc0*/  ISETP.GT.U32.AND P4, PT, R0, R34, PT ;  /* 0x000000220000720c */ /* 0x000fe20003f84070 */
[----:B------:R-:W-:Y:S01]  /*5cd0*/  @!P6 IMAD.IADD R32, R32, 0x1, -R0 ;  /* 0x000000012020e824 */ /* 0x000fe200078e0a00 */
[----:B------:R-:W-:Y:S01]  /*5ce0*/  ISETP.GT.U32.AND P6, PT, R0, R35, PT ;  /* 0x000000230000720c */ /* 0x000fe20003fc4070 */
[----:B------:R-:W-:-:S04]  /*5cf0*/  IMAD.HI.U32 R4, R2, R39, RZ ;  /* 0x0000002702047227 */ /* 0x000fc800078e00ff */
[----:B------:R-:W-:Y:S01]  /*5d00*/  @!P2 IMAD.MOV R30, RZ, RZ, -R30 ;  /* 0x000000ffff1ea224 */ /* 0x000fe200078e0a1e */
[----:B------:R-:W-:Y:S01]  /*5d10*/  ISETP.GT.U32.AND P2, PT, R0, R33, PT ;  /* 0x000000210000720c */ /* 0x000fe20003f44070 */
[----:B------:R-:W-:Y:S02]  /*5d20*/  IMAD.MOV R4, RZ, RZ, -R4 ;  /* 0x000000ffff047224 */ /* 0x000fe400078e0a04 */
[----:B------:R-:W-:Y:S02]  /*5d30*/  @!P1 IMAD.MOV R31, RZ, RZ, -R31 ;  /* 0x000000ffff1f9224 */ /* 0x000fe400078e0a1f */
[--C-:B------:R-:W-:Y:S02]  /*5d40*/  @!P4 IMAD.IADD R34, R34, 0x1, -R0.reuse ;  /* 0x000000012222c824 */ /* 0x100fe400078e0a00 */
[----:B------:R-:W-:Y:S02]  /*5d50*/  @!P6 IMAD.IADD R35, R35, 0x1, -R0 ;  /* 0x000000012323e824 */ /* 0x000fe400078e0a00 */
[C---:B------:R-:W-:Y:S01]  /*5d60*/  IMAD R36, R0.reuse, R4, R39 ;  /* 0x0000000400247224 */ /* 0x040fe200078e0227 */
[----:B------:R-:W-:Y:S01]  /*5d70*/  ISETP.GT.U32.AND P6, PT, R0, R34, PT ;  /* 0x000000220000720c */ /* 0x000fe20003fc4070 */
[----:B------:R-:W-:Y:S01]  /*5d80*/  IMAD.HI.U32 R4, R2, R37, RZ ;  /* 0x0000002502047227 */ /* 0x000fe200078e00ff */
[----:B------:R-:W-:-:S02]  /*5d90*/  IABS R39, R44 ;  /* 0x0000002c00277213 */ /* 0x000fc40000000000 */
[C---:B------:R-:W-:Y:S01]  /*5da0*/  ISETP.GT.U32.AND P1, PT, R0.reuse, R35, PT ;  /* 0x000000230000720c */ /* 0x040fe20003f24070 */
[----:B------:R-:W-:Y:S02]  /*5db0*/  IMAD.MOV R4, RZ, RZ, -R4 ;  /* 0x000000ffff047224 */ /* 0x000fe400078e0a04 */
[----:B------:R-:W-:Y:S01]  /*5dc0*/  @!P2 IMAD.IADD R33, R33, 0x1, -R0 ;  /* 0x000000012121a824 */ /* 0x000fe200078e0a00 */
[C---:B------:R-:W-:Y:S01]  /*5dd0*/  ISETP.GT.U32.AND P2, PT, R0.reuse, R32, PT ;  /* 0x000000200000720c */ /* 0x040fe20003f44070 */
[----:B------:R-:W-:Y:S02]  /*5de0*/  IMAD R37, R0, R4, R37 ;  /* 0x0000000400257224 */ /* 0x000fe400078e0225 */
[----:B------:R-:W-:Y:S01]  /*5df0*/  IMAD.HI.U32 R4, R2, R39, RZ ;  /* 0x0000002702047227 */ /* 0x000fe200078e00ff */
[----:B------:R-:W-:-:S03]  /*5e00*/  ISETP.GT.U32.AND P4, PT, R0, R33, PT ;  /* 0x000000210000720c */ /* 0x000fc60003f84070 */
[----:B------:R-:W-:Y:S01]  /*5e10*/  @!P6 IMAD.IADD R34, R34, 0x1, -R0 ;  /* 0x000000012222e824 */ /* 0x000fe200078e0a00 */
[----:B------:R-:W-:Y:S01]  /*5e20*/  ISETP.GT.U32.AND P6, PT, R0, R37, PT ;  /* 0x000000250000720c */ /* 0x000fe20003fc4070 */
[----:B------:R-:W-:-:S04]  /*5e30*/  IMAD.HI.U32 R5, R2, R41, RZ ;  /* 0x0000002902057227 */ /* 0x000fc800078e00ff */
[----:B------:R-:W-:Y:S02]  /*5e40*/  IMAD.MOV R4, RZ, RZ, -R4 ;  /* 0x000000ffff047224 */ /* 0x000fe400078e0a04 */
[--C-:B------:R-:W-:Y:S01]  /*5e50*/  @!P2 IMAD.IADD R32, R32, 0x1, -R0.reuse ;  /* 0x000000012020a824 */ /* 0x100fe200078e0a00 */
[----:B------:R-:W-:Y:S01]  /*5e60*/  ISETP.GT.U32.AND P2, PT, R0, R36, PT ;  /* 0x000000240000720c */ /* 0x000fe20003f44070 */
[--C-:B------:R-:W-:Y:S01]  /*5e70*/  @!P4 IMAD.IADD R33, R33, 0x1, -R0.reuse ;  /* 0x000000012121c824 */ /* 0x100fe200078e0a00 */
[----:B------:R-:W-:Y:S01]  /*5e80*/  ISETP.GE.AND P4, PT, R38, RZ, PT ;  /* 0x000000ff2600720c */ /* 0x000fe20003f86270 */
[----:B------:R-:W-:Y:S02]  /*5e90*/  IMAD.MOV R5, RZ, RZ, -R5 ;  /* 0x000000ffff057224 */ /* 0x000fe400078e0a05 */
[----:B------:R-:W-:Y:S02]  /*5ea0*/  @!P6 IMAD.IADD R37, R37, 0x1, -R0 ;  /* 0x000000012525e824 */ /* 0x000fe400078e0a00 */
[----:B------:R-:W-:-:S02]  /*5eb0*/  @!P5 IMAD.MOV R33, RZ, RZ, -R33 ;  /* 0x000000ffff21d224 */ /* 0x000fc400078e0a21 */
[C---:B------:R-:W-:Y:S01]  /*5ec0*/  IMAD R38, R0.reuse, R4, R39 ;  /* 0x0000000400267224 */ /* 0x040fe200078e0227 */
[----:B------:R-:W-:Y:S01]  /*5ed0*/  ISETP.GT.U32.AND P5, PT, R0, R37, PT ;  /* 0x000000250000720c */ /* 0x000fe20003fa4070 */
[----:B------:R-:W-:-:S03]  /*5ee0*/  IMAD.HI.U32 R4, R2, R43, RZ ;  /* 0x0000002b02047227 */ /* 0x000fc600078e00ff */
[----:B------:R-:W-:Y:S01]  /*5ef0*/  ISETP.GT.U32.AND P6, PT, R0, R38, PT ;  /* 0x000000260000720c */ /* 0x000fe20003fc4070 */
[----:B------:R-:W-:Y:S01]  /*5f00*/  @!P1 IMAD.IADD R35, R35, 0x1, -R0 ;  /* 0x0000000123239824 */ /* 0x000fe200078e0a00 */
[----:B------:R-:W-:Y:S01]  /*5f10*/  ISETP.GE.AND P1, PT, R40, RZ, PT ;  /* 0x000000ff2800720c */ /* 0x000fe20003f26270 */
[C---:B------:R-:W-:Y:S02]  /*5f20*/  IMAD R39, R0.reuse, R5, R41 ;  /* 0x0000000500277224 */ /* 0x040fe400078e0229 */
[----:B------:R-:W-:Y:S02]  /*5f30*/  IMAD.MOV R4, RZ, RZ, -R4 ;  /* 0x000000ffff047224 */ /* 0x000fe400078e0a04 */
[----:B------:R-:W-:Y:S01]  /*5f40*/  @!P4 IMAD.MOV R35, RZ, RZ, -R35 ;  /* 0x000000ffff23c224 */ /* 0x000fe200078e0a23 */
[C---:B------:R-:W-:Y:S01]  /*5f50*/  ISETP.GT.U32.AND P4, PT, R0.reuse, R39, PT ;  /* 0x000000270000720c */ /* 0x040fe20003f84070 */
[----:B------:R-:W-:Y:S02]  /*5f60*/  IMAD R40, R0, R4, R43 ;  /* 0x0000000400287224 */ /* 0x000fe400078e022b */
[--C-:B------:R-:W-:Y:S01]  /*5f70*/  @!P2 IMAD.IADD R36, R36, 0x1, -R0.reuse ;  /* 0x000000012424a824 */ /* 0x100fe200078e0a00 */
[----:B------:R-:W-:Y:S01]  /*5f80*/  ISETP.GE.AND P2, PT, R42, RZ, PT ;  /* 0x000000ff2a00720c */ /* 0x000fe20003f46270 */
[----:B------:R-:W-:Y:S01]  /*5f90*/  @!P5 IMAD.IADD R37, R37, 0x1, -R0 ;  /* 0x000000012525d824 */ /* 0x000fe200078e0a00 */
[C---:B------:R-:W-:Y:S01]  /*5fa0*/  ISETP.GT.U32.AND P5, PT, R0.reuse, R40, PT ;  /* 0x000000280000720c */ /* 0x040fe20003fa4070 */
[----:B------:R-:W-:Y:S01]  /*5fb0*/  @!P3 IMAD.MOV R32, RZ, RZ, -R32 ;  /* 0x000000ffff20b224 */ /* 0x000fe200078e0a20 */
[----:B------:R-:W-:Y:S01]  /*5fc0*/  ISETP.GT.U32.AND P3, PT, R0, R36, PT ;  /* 0x000000240000720c */ /* 0x000fe20003f64070 */
[----:B------:R-:W-:Y:S01]  /*5fd0*/  @!P0 IMAD.MOV R34, RZ, RZ, -R34 ;  /* 0x000000ffff228224 */ /* 0x000fe200078e0a22 */
[----:B------:R-:W-:Y:S01]  /*5fe0*/  LOP3.LUT R42, R3, 0xe4, RZ, 0xfc, !PT ;  /* 0x000000e4032a7812 */ /* 0x000fe200078efcff */
[--C-:B------:R-:W-:Y:S01]  /*5ff0*/  @!P6 IMAD.IADD R38, R38, 0x1, -R0.reuse ;  /* 0x000000012626e824 */ /* 0x100fe200078e0a00 */
[----:B------:R-:W-:Y:S01]  /*6000*/  ISETP.GE.AND P0, PT, R44, RZ, PT ;  /* 0x000000ff2c00720c */ /* 0x000fe20003f06270 */
[----:B------:R-:W-:Y:S01]  /*6010*/  @!P4 IMAD.IADD R39, R39, 0x1, -R0 ;  /* 0x000000012727c824 */ /* 0x000fe200078e0a00 */
[----:B------:R-:W-:-:S02]  /*6020*/  IABS R41, R42 ;  /* 0x0000002a00297213 */ /* 0x000fc40000000000 */
[C---:B------:R-:W-:Y:S01]  /*6030*/  LOP3.LUT R44, R3.reuse, 0xe6, RZ, 0xfc, !PT ;  /* 0x000000e6032c7812 */ /* 0x040fe200078efcff */
[----:B------:R-:W-:Y:S01]  /*6040*/  @!P2 IMAD.MOV R37, RZ, RZ, -R37 ;  /* 0x000000ffff25a224 */ /* 0x000fe200078e0a25 */
[----:B------:R-:W-:Y:S01]  /*6050*/  ISETP.GT.U32.AND P4, PT, R0, R39, PT ;  /* 0x000000270000720c */ /* 0x000fe20003f84070 */
[--C-:B------:R-:W-:Y:S01]  /*6060*/  @!P5 IMAD.IADD R40, R40, 0x1, -R0.reuse ;  /* 0x000000012828d824 */ /* 0x100fe200078e0a00 */
[----:B------:R-:W-:Y:S01]  /*6070*/  IABS R43, R44 ;  /* 0x0000002c002b7213 */ /* 0x000fe20000000000 */
[----:B------:R-:W-:Y:S01]  /*6080*/  IMAD.HI.U32 R4, R2, R41, RZ ;  /* 0x0000002902047227 */ /* 0x000fe200078e00ff */
[----:B------:R-:W-:Y:S02]  /*6090*/  ISETP.GE.AND P6, PT, R46, RZ, PT ;  /* 0x000000ff2e00720c */ /* 0x000fe40003fc6270 */
[----:B------:R-:W-:Y:S01]  /*60a0*/  ISETP.GT.U32.AND P5, PT, R0, R40, PT ;  /* 0x000000280000720c */ /* 0x000fe20003fa4070 */
[----:B------:R-:W-:Y:S01]  /*60b0*/  @!P3 IMAD.IADD R36, R36, 0x1, -R0 ;  /* 0x000000012424b824 */ /* 0x000fe200078e0a00 */
[----:B------:R-:W-:Y:S01]  /*60c0*/  LOP3.LUT R46, R3, 0xe8, RZ, 0xfc, !PT ;  /* 0x000000e8032e7812 */ /* 0x000fe200078efcff */
[----:B------:R-:W-:Y:S01]  /*60d0*/  IMAD.MOV R5, RZ, RZ, -R4 ;  /* 0x000000ffff057224 */ /* 0x000fe200078e0a04 */
[----:B------:R-:W-:Y:S01]  /*60e0*/  ISETP.GE.AND P3, PT, R45, RZ, PT ;  /* 0x000000ff2d00720c */ /* 0x000fe20003f66270 */
[----:B------:R-:W-:Y:S01]  /*60f0*/  IMAD.HI.U32 R4, R2, R43, RZ ;  /* 0x0000002b02047227 */ /* 0x000fe200078e00ff */
[----:B------:R-:W-:-:S03]  /*6100*/  IABS R45, R46 ;  /* 0x0000002e002d7213 */ /* 0x000fc60000000000 */
[----:B------:R-:W-:Y:S01]  /*6110*/  @!P1 IMAD.MOV R36, RZ, RZ, -R36 ;  /* 0x000000ffff249224 */ /* 0x000fe200078e0a24 */
[----:B------:R-:W-:Y:S01]  /*6120*/  ISETP.GT.U32.AND P1, PT, R0, R38, PT ;  /* 0x000000260000720c */ /* 0x000fe20003f24070 */
[----:B------:R-:W-:Y:S02]  /*6130*/  IMAD.MOV R4, RZ, RZ, -R4 ;  /* 0x000000ffff047224 */ /* 0x000fe400078e0a04 */
[--C-:B------:R-:W-:Y:S01]  /*6140*/  @!P4 IMAD.IADD R39, R39, 0x1, -R0.reuse ;  /* 0x000000012727c824 */ /* 0x100fe200078e0a00 */
[----:B------:R-:W-:Y:S01]  /*6150*/  ISETP.GE.AND P4, PT, R42, RZ, PT ;  /* 0x000000ff2a00720c */ /* 0x000fe20003f86270 */
[C---:B------:R-:W-:Y:S02]  /*6160*/  IMAD R42, R0.reuse, R4, R43 ;  /* 0x00000004002a7224 */ /* 0x040fe400078e022b */
[----:B------:R-:W-:Y:S02]  /*6170*/  IMAD R41, R0, R5, R41 ;  /* 0x0000000500297224 */ /* 0x000fe400078e0229 */
[----:B------:R-:W-:Y:S01]  /*6180*/  @!P5 IMAD.IADD R40, R40, 0x1, -R0 ;  /* 0x000000012828d824 */ /* 0x000fe200078e0a00 */
[----:B------:R-:W-:Y:S01]  /*6190*/  ISETP.GT.U32.AND P5, PT, R0, R42, PT ;  /* 0x0000002a0000720c */ /* 0x000fe20003fa4070 */
[----:B------:R-:W-:-:S04]  /*61a0*/  IMAD.HI.U32 R4, R2, R45, RZ ;  /* 0x0000002d02047227 */ /* 0x000fc800078e00ff */
[----:B------:R-:W-:Y:S01]  /*61b0*/  @!P1 IMAD.IADD R38, R38, 0x1, -R0 ;  /* 0x0000000126269824 */ /* 0x000fe200078e0a00 */
[----:B------:R-:W-:Y:S01]  /*61c0*/  ISETP.GT.U32.AND P1, PT, R0, R41, PT ;  /* 0x000000290000720c */ /* 0x000fe20003f24070 */
[----:B------:R-:W-:-:S04]  /*61d0*/  IMAD.HI.U32 R5, R2, R47, RZ ;  /* 0x0000002f02057227 */ /* 0x000fc800078e00ff */
[----:B------:R-:W-:Y:S02]  /*61e0*/  IMAD.MOV R4, RZ, RZ, -R4 ;  /* 0x000000ffff047224 */ /* 0x000fe400078e0a04 */
[--C-:B------:R-:W-:Y:S02]  /*61f0*/  @!P5 IMAD.IADD R42, R42, 0x1, -R0.reuse ;  /* 0x000000012a2ad824 */ /* 0x100fe400078e0a00 */
[----:B------:R-:W-:Y:S02]  /*6200*/  IMAD.MOV R5, RZ, RZ, -R5 ;  /* 0x000000ffff057224 */ /* 0x000fe400078e0a05 */
[C---:B------:R-:W-:Y:S01]  /*6210*/  IMAD R43, R0.reuse, R4, R45 ;  /* 0x00000004002b7224 */ /* 0x040fe200078e022d */
[----:B------:R-:W-:Y:S01]  /*6220*/  ISETP.GT.U32.AND P5, PT, R0, R42, PT ;  /* 0x0000002a0000720c */ /* 0x000fe20003fa4070 */
[----:B------:R-:W-:Y:S01]  /*6230*/  @!P1 IMAD.IADD R41, R41, 0x1, -R0 ;  /* 0x0000000129299824 */ /* 0x000fe200078e0a00 */
[----:B------:R-:W-:Y:S01]  /*6240*/  ISETP.GE.AND P1, PT, R44, RZ, PT ;  /* 0x000000ff2c00720c */ /* 0x000fe20003f26270 */
[----:B------:R-:W-:Y:S01]  /*6250*/  IMAD R44, R0, R5, R47 ;  /* 0x00000005002c7224 */ /* 0x000fe200078e022f */
[----:B------:R-:W-:Y:S01]  /*6260*/  IABS R5, R51 ;  /* 0x0000003300057213 */ /* 0x000fe20000000000 */
[----:B------:R-:W-:Y:S01]  /*6270*/  IMAD.HI.U32 R4, R2, R49, RZ ;  /* 0x0000003102047227 */ /* 0x000fe200078e00ff */
[----:B------:R-:W-:-:S03]  /*6280*/  ISETP.GT.U32.AND P2, PT, R0, R41, PT ;  /* 0x000000290000720c */ /* 0x000fc60003f44070 */
[----:B------:R-:W-:Y:S01]  /*6290*/  @!P0 IMAD.MOV R38, RZ, RZ, -R38 ;  /* 0x000000ffff268224 */ /* 0x000fe200078e0a26 */
[C---:B------:R-:W-:Y:S01]  /*62a0*/  ISETP.GT.U32.AND P0, PT, R0.reuse, R43, PT ;  /* 0x0000002b0000720c */ /* 0x040fe20003f04070 */
[----:B------:R-:W-:Y:S02]  /*62b0*/  IMAD.MOV R4, RZ, RZ, -R4 ;  /* 0x000000ffff047224 */ /* 0x000fe400078e0a04 */
[----:B------:R-:W-:Y:S01]  /*62c0*/  @!P6 IMAD.MOV R40, RZ, RZ, -R40 ;  /* 0x000000ffff28e224 */ /* 0x000fe200078e0a28 */
[C---:B------:R-:W-:Y:S01]  /*62d0*/  ISETP.GT.U32.AND P6, PT, R0.reuse, R44, PT ;  /* 0x0000002c0000720c */ /* 0x040fe20003fc4070 */
[----:B------:R-:W-:Y:S01]  /*62e0*/  IMAD R45, R0, R4, R49 ;  /* 0x00000004002d7224 */ /* 0x000fe200078e0231 */
[----:B------:R-:W-:Y:S01]  /*62f0*/  IABS R49, R52 ;  /* 0x0000003400317213 */ /* 0x000fe20000000000 */
[----:B------:R-:W-:Y:S02]  /*6300*/  @!P5 IMAD.IADD R42, R42, 0x1, -R0 ;  /* 0x000000012a2ad824 */ /* 0x000fe400078e0a00 */
[----:B------:R-:W-:Y:S01]  /*6310*/  IMAD.HI.U32 R4, R2, R5, RZ ;  /* 0x0000000502047227 */ /* 0x000fe200078e00ff */
[----:B------:R-:W-:-:S03]  /*6320*/  ISETP.GT.U32.AND P5, PT, R0, R45, PT ;  /* 0x0000002d0000720c */ /* 0x000fc60003fa4070 */
[--C-:B------:R-:W-:Y:S01]  /*6330*/  @!P0 IMAD.IADD R43, R43, 0x1, -R0.reuse ;  /* 0x000000012b2b8824 */ /* 0x100fe200078e0a00 */
[----:B------:R-:W-:Y:S01]  /*6340*/  ISETP.GE.AND P0, PT, R50, RZ, PT ;  /* 0x000000ff3200720c */ /* 0x000fe20003f06270 */
[--C-:B------:R-:W-:Y:S01]  /*6350*/  @!P2 IMAD.IADD R41, R41, 0x1, -R0.reuse ;  /* 0x000000012929a824 */ /* 0x100fe200078e0a00 */
[----:B------:R-:W-:Y:S01]  /*6360*/  ISETP.GE.AND P2, PT, R48, RZ, PT ;  /* 0x000000ff3000720c */ /* 0x000fe20003f46270 */
[----:B------:R-:W-:Y:S01]  /*6370*/  @!P6 IMAD.IADD R44, R44, 0x1, -R0 ;  /* 0x000000012c2ce824 */ /* 0x000fe200078e0a00 */
[----:B------:R-:W-:Y:S01]  /*6380*/  ISETP.GT.U32.AND P6, PT, R0, R43, PT ;  /* 0x0000002b0000720c */ /* 0x000fe20003fc4070 */
[----:B------:R-:W-:Y:S01]  /*6390*/  IMAD.MOV R4, RZ, RZ, -R4 ;  /* 0x000000ffff047224 */ /* 0x000fe200078e0a04 */
[----:B------:R-:W-:Y:S01]  /*63a0*/  LOP3.LUT R48, R3, 0xf0, RZ, 0xfc, !PT ;  /* 0x000000f003307812 */ /* 0x000fe200078efcff */
[----:B------:R-:W-:Y:S01]  /*63b0*/  @!P3 IMAD.MOV R39, RZ, RZ, -R39 ;  /* 0x000000ffff27b224 */ /* 0x000fe200078e0a27 */
[----:B------:R-:W-:Y:S01]  /*63c0*/  ISETP.GE.AND P3, PT, R46, RZ, PT ;  /* 0x000000ff2e00720c */ /* 0x000fe20003f66270 */
[----:B------:R-:W-:Y:S01]  /*63d0*/  @!P5 IMAD.IADD R45, R45, 0x1, -R0 ;  /* 0x000000012d2dd824 */ /* 0x000fe200078e0a00 */
[----:B------:R-:W-:Y:S01]  /*63e0*/  IABS R47, R48 ;  /* 0x00000030002f7213 */ /* 0x000fe20000000000 */
[C---:B------:R-:W-:Y:S01]  /*63f0*/  IMAD R46, R0.reuse, R4, R5 ;  /* 0x00000004002e7224 */ /* 0x040fe200078e0205 */
[----:B------:R-:W-:Y:S01]  /*6400*/  LOP3.LUT R50, R3, 0xf2, RZ, 0xfc, !PT ;  /* 0x000000f203327812 */ /* 0x000fe200078efcff */
[----:B------:R-:W-:Y:S01]  /*6410*/  @!P4 IMAD.MOV R41, RZ, RZ, -R41 ;  /* 0x000000ffff29c224 */ /* 0x000fe200078e0a29 */
[----:B------:R-:W-:Y:S01]  /*6420*/  ISETP.GT.U32.AND P5, PT, R0, R45, PT ;  /* 0x0000002d0000720c */ /* 0x000fe20003fa4070 */
[----:B------:R-:W-:Y:S01]  /*6430*/  IMAD.HI.U32 R4, R2, R47, RZ ;  /* 0x0000002f02047227 */ /* 0x000fe200078e00ff */
[----:B------:R-:W-:-:S02]  /*6440*/  ISETP.GT.U32.AND P4, PT, R0, R44, PT ;  /* 0x0000002c0000720c */ /* 0x000fc40003f84070 */
[----:B------:R-:W-:Y:S01]  /*6450*/  IABS R5, R50 ;  /* 0x0000003200057213 */ /* 0x000fe20000000000 */
[----:B------:R-:W-:Y:S01]  /*6460*/  @!P6 IMAD.IADD R43, R43, 0x1, -R0 ;  /* 0x000000012b2be824 */ /* 0x000fe200078e0a00 */
[C---:B------:R-:W-:Y:S01]  /*6470*/  ISETP.GT.U32.AND P6, PT, R0.reuse, R46, PT ;  /* 0x0000002e0000720c */ /* 0x040fe20003fc4070 */
[----:B------:R-:W-:Y:S02]  /*6480*/  IMAD.MOV R4, RZ, RZ, -R4 ;  /* 0x000000ffff047224 */ /* 0x000fe400078e0a04 */
[----:B------:R-:W-:Y:S01]  /*6490*/  @!P1 IMAD.MOV R42, RZ, RZ, -R42 ;  /* 0x000000ffff2a9224 */ /* 0x000fe200078e0a2a */
[----:B------:R-:W-:Y:S01]  /*64a0*/  ISETP.GE.AND P1, PT, R51, RZ, PT ;  /* 0x000000ff3300720c */ /* 0x000fe20003f26270 */
[----:B------:R-:W-:Y:S01]  /*64b0*/  IMAD R47, R0, R4, R47 ;  /* 0x00000004002f7224 */ /* 0x000fe200078e022f */
[----:B------:R-:W-:Y:S01]  /*64c0*/  IABS R51, R53 ;  /* 0x0000003500337213 */ /* 0x000fe20000000000 */
[----:B------:R-:W-:Y:S02]  /*64d0*/  @!P5 IMAD.IADD R45, R45, 0x1, -R0 ;  /* 0x000000012d2dd824 */ /* 0x000fe400078e0a00 */
[----:B------:R-:W-:Y:S01]  /*64e0*/  IMAD.HI.U32 R4, R2, R5, RZ ;  /* 0x0000000502047227 */ /* 0x000fe200078e00ff */
[----:B------:R-:W-:-:S03]  /*64f0*/  ISETP.GT.U32.AND P5, PT, R0, R47, PT ;  /* 0x0000002f0000720c */ /* 0x000fc60003fa4070 */
[----:B------:R-:W-:Y:S02]  /*6500*/  @!P6 IMAD.IADD R46, R46, 0x1, -R0 ;  /* 0x000000012e2ee824 */ /* 0x000fe400078e0a00 */
[----:B------:R-:W-:Y:S02]  /*6510*/  IMAD.MOV R4, RZ, RZ, -R4 ;  /* 0x000000ffff047224 */ /* 0x000fe400078e0a04 */
[----:B------:R-:W-:Y:S01]  /*6520*/  @!P4 IMAD.IADD R44, R44, 0x1, -R0 ;  /* 0x000000012c2cc824 */ /* 0x000fe200078e0a00 */
[----:B------:R-:W-:Y:S01]  /*6530*/  ISETP.GT.U32.AND P6, PT, R0, R46, PT ;  /* 0x0000002e0000720c */ /* 0x000fe20003fc4070 */
[----:B------:R-:W-:Y:S01]  /*6540*/  @!P3 IMAD.MOV R43, RZ, RZ, -R43 ;  /* 0x000000ffff2bb224 */ /* 0x000fe200078e0a2b */
[----:B------:R-:W-:Y:S01]  /*6550*/  ISETP.GE.AND P4, PT, R48, RZ, PT ;  /* 0x000000ff3000720c */ /* 0x000fe20003f86270 */
[----:B------:R-:W-:Y:S01]  /*6560*/  IMAD R48, R0, R4, R5 ;  /* 0x0000000400307224 */ /* 0x000fe200078e0205 */
[----:B------:R-:W-:Y:S01]  /*6570*/  ISETP.GE.AND P3, PT, R50, RZ, PT ;  /* 0x000000ff3200720c */ /* 0x000fe20003f66270 */
[----:B------:R-:W-:-:S04]  /*6580*/  IMAD.HI.U32 R5, R2, R51, RZ ;  /* 0x0000003302057227 */ /* 0x000fc800078e00ff */
[----:B------:R-:W-:Y:S02]  /*6590*/  @!P5 IMAD.IADD R47, R47, 0x1, -R0 ;  /* 0x000000012f2fd824 */ /* 0x000fe400078e0a00 */
[----:B------:R-:W-:Y:S01]  /*65a0*/  @!P2 IMAD.MOV R44, RZ, RZ, -R44 ;  /* 0x000000ffff2ca224 */ /* 0x000fe200078e0a2c */
[C---:B------:R-:W-:Y:S01]  /*65b0*/  ISETP.GT.U32.AND P2, PT, R0.reuse, R48, PT ;  /* 0x000000300000720c */ /* 0x040fe20003f44070 */
[----:B------:R-:W-:Y:S01]  /*65c0*/  IMAD.MOV R5, RZ, RZ, -R5 ;  /* 0x000000ffff057224 */ /* 0x000fe200078e0a05 */
[----:B------:R-:W-:Y:S01]  /*65d0*/  ISETP.GT.U32.AND P5, PT, R0, R47, PT ;  /* 0x0000002f0000720c */ /* 0x000fe20003fa4070 */
[----:B------:R-:W-:-:S04]  /*65e0*/  IMAD.HI.U32 R4, R2, R49, RZ ;  /* 0x0000003102047227 */ /* 0x000fc800078e00ff */
[----:B------:R-:W-:Y:S01]  /*65f0*/  @!P6 IMAD.IADD R46, R46, 0x1, -R0 ;  /* 0x000000012e2ee824 */ /* 0x000fe200078e0a00 */
[----:B------:R-:W-:Y:S01]  /*6600*/  ISETP.GE.AND P6, PT, R53, RZ, PT ;  /* 0x000000ff3500720c */ /* 0x000fe20003fc6270 */
[C---:B------:R-:W-:Y:S01]  /*6610*/  IMAD R50, R0.reuse, R5, R51 ;  /* 0x0000000500327224 */ /* 0x040fe200078e0233 */
[----:B------:R-:W-:Y:S01]  /*6620*/  LOP3.LUT R5, R3, 0xfa, RZ, 0xfc, !PT ;  /* 0x000000fa03057812 */ /* 0x000fe200078efcff */
[----:B------:R-:W-:Y:S02]  /*6630*/  IMAD.MOV R4, RZ, RZ, -R4 ;  /* 0x000000ffff047224 */ /* 0x000fe400078e0a04 */
[----:B------:R-:W-:Y:S01]  /*6640*/  @!P1 IMAD.MOV R46, RZ, RZ, -R46 ;  /* 0x000000ffff2e9224 */ /* 0x000fe200078e0a2e */
[C---:B------:R-:W-:Y:S01]  /*6650*/  ISETP.GT.U32.AND P1, PT, R0.reuse, R50, PT ;  /* 0x000000320000720c */ /* 0x040fe20003f24070 */
[----:B------:R-:W-:Y:S01]  /*6660*/  IMAD R49, R0, R4, R49 ;  /* 0x0000000400317224 */ /* 0x000fe200078e0231 */
[----:B------:R-:W-:Y:S01]  /*6670*/  IABS R53, R5 ;  /* 0x0000000500357213 */ /* 0x000fe20000000000 */
[----:B------:R-:W-:-:S02]  /*6680*/  @!P2 IMAD.IADD R48, R48, 0x1, -R0 ;  /* 0x000000013030a824 */ /* 0x000fc400078e0a00 */
[----:B------:R-:W-:Y:S01]  /*6690*/  @!P0 IMAD.MOV R45, RZ, RZ, -R45 ;  /* 0x000000ffff2d8224 */ /* 0x000fe200078e0a2d */
[----:B------:R-:W-:Y:S01]  /*66a0*/  ISETP.GE.AND P0, PT, R52, RZ, PT ;  /* 0x000000ff3400720c */ /* 0x000fe20003f06270 */
[--C-:B------:R-:W-:Y:S01]  /*66b0*/  @!P5 IMAD.IADD R47, R47, 0x1, -R0.reuse ;  /* 0x000000012f2fd824 */ /* 0x100fe200078e0a00 */
[----:B------:R-:W-:Y:S02]  /*66c0*/  LOP3.LUT R52, R3, 0xf8, RZ, 0xfc, !PT ;  /* 0x000000f803347812 */ /* 0x000fe400078efcff */
[C---:B------:R-:W-:Y:S01]  /*66d0*/  ISETP.GT.U32.AND P5, PT, R0.reuse, R49, PT ;  /* 0x000000310000720c */ /* 0x040fe20003fa4070 */
[----:B------:R-:W-:Y:S01]  /*66e0*/  @!P4 IMAD.MOV R47, RZ, RZ, -R47 ;  /* 0x000000ffff2fc224 */ /* 0x000fe200078e0a2f */
[----:B------:R-:W-:Y:S01]  /*66f0*/  ISETP.GT.U32.AND P2, PT, R0, R48, PT ;  /* 0x000000300000720c */ /* 0x000fe20003f44070 */
[----:B------:R-:W-:Y:S01]  /*6700*/  @!P1 IMAD.IADD R50, R50, 0x1, -R0 ;  /* 0x0000000132329824 */ /* 0x000fe200078e0a00 */
[----:B------:R-:W-:Y:S02]  /*6710*/  IABS R51, R52 ;  /* 0x0000003400337213 */ /* 0x000fe40000000000 */
[----:B------:R-:W-:-:S02]  /*6720*/  ISETP.GE.AND P4, PT, R52, RZ, PT ;  /* 0x000000ff3400720c */ /* 0x000fc40003f86270 */
[----:B------:R-:W-:Y:S01]  /*6730*/  ISETP.GT.U32.AND P1, PT, R0, R50, PT ;  /* 0x000000320000720c */ /* 0x000fe20003f24070 */
[----:B------:R-:W-:-:S04]  /*6740*/  IMAD.HI.U32 R4, R2, R51, RZ ;  /* 0x0000003302047227 */ /* 0x000fc800078e00ff */
[----:B------:R-:W-:Y:S02]  /*6750*/  IMAD.MOV R52, RZ, RZ, -R4 ;  /* 0x000000ffff347224 */ /* 0x000fe400078e0a04 */
[----:B------:R-:W-:-:S04]  /*6760*/  IMAD.HI.U32 R4, R2, R53, RZ ;  /* 0x0000003502047227 */ /* 0x000fc800078e00ff */
[--C-:B------:R-:W-:Y:S01]  /*6770*/  @!P5 IMAD.IADD R49, R49, 0x1, -R0.reuse ;  /* 0x000000013131d824 */ /* 0x100fe200078e0a00 */
[----:B------:R-:W-:Y:S01]  /*6780*/  IADD3 R4, -R4, RZ, RZ ;  /* 0x000000ff04047210 */ /* 0x000fe20007ffe1ff */
[----:B------:R-:W-:Y:S01]  /*6790*/  @!P2 IMAD.IADD R48, R48, 0x1, -R0 ;  /* 0x000000013030a824 */ /* 0x000fe200078e0a00 */
[----:B------:R-:W-:Y:S01]  /*67a0*/  ISETP.GE.AND P2, PT, R5, RZ, PT ;  /* 0x000000ff0500720c */ /* 0x000fe20003f46270 */
[----:B------:R-:W-:Y:S01]  /*67b0*/  IMAD.HI.U32 R5, R2, R55, RZ ;  /* 0x0000003702057227 */ /* 0x000fe200078e00ff */
[----:B------:R-:W-:-:S03]  /*67c0*/  ISETP.GT.U32.AND P5, PT, R0, R49, PT ;  /* 0x000000310000720c */ /* 0x000fc60003fa4070 */
[----:B------:R-:W-:Y:S02]  /*67d0*/  IMAD.MOV R5, RZ, RZ, -R5 ;  /* 0x000000ffff057224 */ /* 0x000fe400078e0a05 */
[C---:B------:R-:W-:Y:S02]  /*67e0*/  IMAD R51, R0.reuse, R52, R51 ;  /* 0x0000003400337224 */ /* 0x040fe400078e0233 */
[C---:B------:R-:W-:Y:S01]  /*67f0*/  IMAD R52, R0.reuse, R4, R53 ;  /* 0x0000000400347224 */ /* 0x040fe200078e0235 */
[----:B------:R-:W-:Y:S01]  /*6800*/  LOP3.LUT R4, R3, 0xfe, RZ, 0xfc, !PT ;  /* 0x000000fe03047812 */ /* 0x000fe200078efcff */
[----:B------:R-:W-:Y:S02]  /*6810*/  IMAD R53, R0, R5, R55 ;  /* 0x0000000500357224 */ /* 0x000fe400078e0237 */
[--C-:B------:R-:W-:Y:S01]  /*6820*/  @!P1 IMAD.IADD R50, R50, 0x1, -R0.reuse ;  /* 0x0000000132329824 */ /* 0x100fe200078e0a00 */
[----:B------:R-:W-:Y:S01]  /*6830*/  IABS R55, R4 ;  /* 0x0000000400377213 */ /* 0x000fe20000000000 */
[----:B------:R-:W-:Y:S01]  /*6840*/  @!P5 IMAD.IADD R49, R49, 0x1, -R0 ;  /* 0x000000013131d824 */ /* 0x000fe200078e0a00 */
[C---:B------:R-:W-:Y:S01]  /*6850*/  ISETP.GT.U32.AND P5, PT, R0.reuse, R51, PT ;  /* 0x000000330000720c */ /* 0x040fe20003fa4070 */
[----:B------:R-:W-:Y:S01]  /*6860*/  @!P6 IMAD.MOV R50, RZ, RZ, -R50 ;  /* 0x000000ffff32e224 */ /* 0x000fe200078e0a32 */
[----:B------:R-:W-:Y:S01]  /*6870*/  ISETP.GT.U32.AND P6, PT, R0, R53, PT ;  /* 0x000000350000720c */ /* 0x000fe20003fc4070 */
[----:B------:R-:W-:Y:S01]  /*6880*/  IMAD.HI.U32 R5, R2, R57, RZ ;  /* 0x0000003902057227 */ /* 0x000fe200078e00ff */
[----:B------:R-:W-:-:S03]  /*6890*/  ISETP.GE.AND P1, PT, R4, RZ, PT ;  /* 0x000000ff0400720c */ /* 0x000fc60003f26270 */
[----:B------:R-:W-:-:S04]  /*68a0*/  IMAD.HI.U32 R4, R2, R55, RZ ;  /* 0x0000003702047227 */ /* 0x000fc800078e00ff */
[----:B------:R-:W-:Y:S01]  /*68b0*/  @!P3 IMAD.MOV R48, RZ, RZ, -R48 ;  /* 0x000000ffff30b224 */ /* 0x000fe200078e0a30 */
[----:B------:R-:W-:Y:S01]  /*68c0*/  ISETP.GE.AND P3, PT, R54, RZ, PT ;  /* 0x000000ff3600720c */ /* 0x000fe20003f66270 */
[----:B------:R-:W-:Y:S01]  /*68d0*/  @!P0 IMAD.MOV R49, RZ, RZ, -R49 ;  /* 0x000000ffff318224 */ /* 0x000fe200078e0a31 */
[C---:B------:R-:W-:Y:S01]  /*68e0*/  ISETP.GT.U32.AND P0, PT, R0.reuse, R52, PT ;  /* 0x000000340000720c */ /* 0x040fe20003f04070 */
[--C-:B------:R-:W-:Y:S02]  /*68f0*/  @!P6 IMAD.IADD R53, R53, 0x1, -R0.reuse ;  /* 0x000000013535e824 */ /* 0x100fe400078e0a00 */
[----:B------:R-:W-:Y:S02]  /*6900*/  @!P5 IMAD.IADD R51, R51, 0x1, -R0 ;  /* 0x000000013333d824 */ /* 0x000fe400078e0a00 */
[----:B------:R-:W-:Y:S01]  /*6910*/  IMAD.MOV R54, RZ, RZ, -R4 ;  /* 0x000000ffff367224 */ /* 0x000fe200078e0a04 */
[C---:B------:R-:W-:Y:S01]  /*6920*/  ISETP.GT.U32.AND P6, PT, R0.reuse, R53, PT ;  /* 0x000000350000720c */ /* 0x040fe20003fc4070 */
[----:B------:R-:W-:Y:S01]  /*6930*/  IMAD.MOV R5, RZ, RZ, -R5 ;  /* 0x000000ffff057224 */ /* 0x000fe200078e0a05 */
[C---:B------:R-:W-:Y:S01]  /*6940*/  ISETP.GT.U32.AND P5, PT, R0.reuse, R51, PT ;  /* 0x000000330000720c */ /* 0x040fe20003fa4070 */
[----:B------:R-:W-:-:S02]  /*6950*/  IMAD R54, R0, R54, R55 ;  /* 0x0000003600367224 */ /* 0x000fc400078e0237 */
[----:B------:R-:W-:Y:S02]  /*6960*/  IMAD R55, R0, R5, R57 ;  /* 0x0000000500377224 */ /* 0x000fe400078e0239 */
[----:B------:R-:W-:-:S04]  /*6970*/  IMAD.HI.U32 R5, R2, R61, RZ ;  /* 0x0000003d02057227 */ /* 0x000fc800078e00ff */
[----:B------:R-:W-:Y:S02]  /*6980*/  IMAD.MOV R5, RZ, RZ, -R5 ;  /* 0x000000ffff057224 */ /* 0x000fe400078e0a05 */
[--C-:B------:R-:W-:Y:S02]  /*6990*/  @!P0 IMAD.IADD R52, R52, 0x1, -R0.reuse ;  /* 0x0000000134348824 */ /* 0x100fe400078e0a00 */
[C---:B------:R-:W-:Y:S01]  /*69a0*/  IMAD R57, R0.reuse, R5, R61 ;  /* 0x0000000500397224 */ /* 0x040fe200078e023d */
[----:B------:R-:W-:Y:S01]  /*69b0*/  IABS R5, R62 ;  /* 0x0000003e00057213 */ /* 0x000fe20000000000 */
[--C-:B------:R-:W-:Y:S01]  /*69c0*/  @!P6 IMAD.IADD R53, R53, 0x1, -R0.reuse ;  /* 0x000000013535e824 */ /* 0x100fe200078e0a00 */
[----:B------:R-:W-:Y:S01]  /*69d0*/  ISETP.GT.U32.AND P0, PT, R0, R52, PT ;  /* 0x000000340000720c */ /* 0x000fe20003f04070 */
[----:B------:R-:W-:Y:S01]  /*69e0*/  @!P5 IMAD.IADD R51, R51, 0x1, -R0 ;  /* 0x000000013333d824 */ /* 0x000fe200078e0a00 */
[----:B------:R-:W-:Y:S01]  /*69f0*/  ISETP.GE.AND P5, PT, R56, RZ, PT ;  /* 0x000000ff3800720c */ /* 0x000fe20003fa6270 */
[----:B------:R-:W-:Y:S01]  /*6a00*/  @!P3 IMAD.MOV R53, RZ, RZ, -R53 ;  /* 0x000000ffff35b224 */ /* 0x000fe200078e0a35 */
[----:B------:R-:W-:Y:S01]  /*6a10*/  ISETP.GT.U32.AND P3, PT, R0, R57, PT ;  /* 0x000000390000720c */ /* 0x000fe20003f64070 */
[----:B------:R-:W-:Y:S01]  /*6a20*/  IMAD.HI.U32 R4, R2, R59, RZ ;  /* 0x0000003b02047227 */ /* 0x000fe200078e00ff */
[----:B------:R-:W-:-:S03]  /*6a30*/  IABS R61, R64 ;  /* 0x00000040003d7213 */ /* 0x000fc60000000000 */
[----:B------:R-:W-:Y:S01]  /*6a40*/  @!P4 IMAD.MOV R51, RZ, RZ, -R51 ;  /* 0x000000ffff33c224 */ /* 0x000fe200078e0a33 */
[----:B------:R-:W-:Y:S01]  /*6a50*/  ISETP.GT.U32.AND P4, PT, R0, R55, PT ;  /* 0x000000370000720c */ /* 0x000fe20003f84070 */
[----:B------:R-:W-:Y:S02]  /*6a60*/  IMAD.MOV R4, RZ, RZ, -R4 ;  /* 0x000000ffff047224 */ /* 0x000fe400078e0a04 */
[----:B------:R-:W-:Y:S01]  /*6a70*/  @!P0 IMAD.IADD R52, R52, 0x1, -R0 ;  /* 0x0000000134348824 */ /* 0x000fe200078e0a00 */
[C---:B------:R-:W-:Y:S01]  /*6a80*/  ISETP.GT.U32.AND P0, PT, R0.reuse, R54, PT ;  /* 0x000000360000720c */ /* 0x040fe20003f04070 */
[----:B------:R-:W-:Y:S01]  /*6a90*/  IMAD R56, R0, R4, R59 ;  /* 0x0000000400387224 */ /* 0x000fe200078e023b */
[----:B------:R-:W-:Y:S01]  /*6aa0*/  IABS R59, R63 ;  /* 0x0000003f003b7213 */ /* 0x000fe20000000000 */
[----:B------:R-:W-:-:S03]  /*6ab0*/  IMAD.HI.U32 R4, R2, R5, RZ ;  /* 0x0000000502047227 */ /* 0x000fc600078e00ff */
[----:B------:R-:W-:Y:S01]  /*6ac0*/  ISETP.GT.U32.AND P6, PT, R0, R56, PT ;  /* 0x000000380000720c */ /* 0x000fe20003fc4070 */
[----:B------:R-:W-:Y:S02]  /*6ad0*/  @!P3 IMAD.IADD R57, R57, 0x1, -R0 ;  /* 0x000000013939b824 */ /* 0x000fe400078e0a00 */
[----:B------:R-:W-:Y:S02]  /*6ae0*/  IMAD.MOV R4, RZ, RZ, -R4 ;  /* 0x000000ffff047224 */ /* 0x000fe400078e0a04 */
[----:B------:R-:W-:Y:S01]  /*6af0*/  @!P2 IMAD.MOV R52, RZ, RZ, -R52 ;  /* 0x000000ffff34a224 */ /* 0x000fe200078e0a34 */
[----:B------:R-:W-:Y:S01]  /*6b00*/  ISETP.GE.AND P2, PT, R58, RZ, PT ;  /* 0x000000ff3a00720c */ /* 0x000fe20003f46270 */
[----:B------:R-:W-:Y:S01]  /*6b10*/  @!P4 IMAD.IADD R55, R55, 0x1, -R0 ;  /* 0x000000013737c824 */ /* 0x000fe200078e0a00 */
[C---:B------:R-:W-:Y:S01]  /*6b20*/  ISETP.GT.U32.AND P3, PT, R0.reuse, R57, PT ;  /* 0x000000390000720c */ /* 0x040fe20003f64070 */
[----:B------:R-:W-:Y:S02]  /*6b30*/  IMAD R58, R0, R4, R5 ;  /* 0x00000004003a7224 */ /* 0x000fe400078e0205 */
[----:B------:R-:W-:Y:S01]  /*6b40*/  IMAD.HI.U32 R4, R2, R59, RZ ;  /* 0x0000003b02047227 */ /* 0x000fe200078e00ff */
[----:B------:R-:W-:-:S03]  /*6b50*/  ISETP.GT.U32.AND P4, PT, R0, R55, PT ;  /* 0x000000370000720c */ /* 0x000fc60003f84070 */
[----:B------:R-:W-:Y:S02]  /*6b60*/  IMAD.MOV R4, RZ, RZ, -R4 ;  /* 0x000000ffff047224 */ /* 0x000fe400078e0a04 */
[--C-:B------:R-:W-:Y:S02]  /*6b70*/  @!P0 IMAD.IADD R54, R54, 0x1, -R0.reuse ;  /* 0x0000000136368824 */ /* 0x100fe400078e0a00 */
[--C-:B------:R-:W-:Y:S02]  /*6b80*/  @!P6 IMAD.IADD R56, R56, 0x1, -R0.reuse ;  /* 0x000000013838e824 */ /* 0x100fe400078e0a00 */
[C---:B------:R-:W-:Y:S01]  /*6b90*/  IMAD R59, R0.reuse, R4, R59 ;  /* 0x00000004003b7224 */ /* 0x040fe200078e023b */
[C---:B------:R-:W-:Y:S01]  /*6ba0*/  ISETP.GT.U32.AND P0, PT, R0.reuse, R54, PT ;  /* 0x000000360000720c */ /* 0x040fe20003f04070 */
[--C-:B------:R-:W-:Y:S01]  /*6bb0*/  @!P3 IMAD.IADD R57, R57, 0x1, -R0.reuse ;  /* 0x000000013939b824 */ /* 0x100fe200078e0a00 */
[C---:B------:R-:W-:Y:S01]  /*6bc0*/  ISETP.GT.U32.AND P6, PT, R0.reuse, R56, PT ;  /* 0x000000380000720c */ /* 0x040fe20003fc4070 */
[----:B------:R-:W-:Y:S01]  /*6bd0*/  @!P4 IMAD.IADD R55, R55, 0x1, -R0 ;  /* 0x000000013737c824 */ /* 0x000fe200078e0a00 */
[----:B------:R-:W-:Y:S01]  /*6be0*/  ISETP.GT.U32.AND P3, PT, R0, R59, PT ;  /* 0x0000003b0000720c */ /* 0x000fe20003f64070 */
[----:B------:R-:W-:Y:S01]  /*6bf0*/  IMAD.HI.U32 R5, R2, R61, RZ ;  /* 0x0000003d02057227 */ /* 0x000fe200078e00ff */
[----:B------:R-:W-:-:S02]  /*6c00*/  ISETP.GT.U32.AND P4, PT, R0, R58, PT ;  /* 0x0000003a0000720c */ /* 0x000fc40003f84070 */
[----:B------:R-:W-:Y:S01]  /*6c10*/  LOP3.LUT R4, R3, 0x10c, RZ, 0xfc, !PT ;  /* 0x0000010c03047812 */ /* 0x000fe200078efcff */
[----:B------:R-:W-:Y:S02]  /*6c20*/  IMAD.MOV R5, RZ, RZ, -R5 ;  /* 0x000000ffff057224 */ /* 0x000fe400078e0a05 */
[----:B------:R-:W-:Y:S01]  /*6c30*/  @!P5 IMAD.MOV R55, RZ, RZ, -R55 ;  /* 0x000000ffff37d224 */ /* 0x000fe200078e0a37 */
[----:B------:R-:W-:Y:S01]  /*6c40*/  ISETP.GE.AND P5, PT, R63, RZ, PT ;  /* 0x000000ff3f00720c */ /* 0x000fe20003fa6270 */
[--C-:B------:R-:W-:Y:S01]  /*6c50*/  @!P0 IMAD.IADD R54, R54, 0x1, -R0.reuse ;  /* 0x0000000136368824 */ /* 0x100fe200078e0a00 */
[----:B------:R-:W-:Y:S01]  /*6c60*/  ISETP.GE.AND P0, PT, R60, RZ, PT ;  /* 0x000000ff3c00720c */ /* 0x000fe20003f06270 */
[--C-:B------:R-:W-:Y:S01]  /*6c70*/  @!P6 IMAD.IADD R56, R56, 0x1, -R0.reuse ;  /* 0x000000013838e824 */ /* 0x100fe200078e0a00 */
[----:B------:R-:W-:Y:S01]  /*6c80*/  ISETP.GE.AND P6, PT, R64, RZ, PT ;  /* 0x000000ff4000720c */ /* 0x000fe20003fc6270 */
[----:B------:R-:W-:Y:S01]  /*6c90*/  IMAD R60, R0, R5, R61 ;  /* 0x00000005003c7224 */ /* 0x000fe200078e023d */
[----:B------:R-:W-:Y:S01]  /*6ca0*/  IABS R61, R4 ;  /* 0x00000004003d7213 */ /* 0x000fe20000000000 */
[--C-:B------:R-:W-:Y:S01]  /*6cb0*/  @!P3 IMAD.IADD R59, R59, 0x1, -R0.reuse ;  /* 0x000000013b3bb824 */ /* 0x100fe200078e0a00 */
[C---:B------:R-:W-:Y:S01]  /*6cc0*/  LOP3.LUT R5, R3.reuse, 0x10e, RZ, 0xfc, !PT ;  /* 0x0000010e03057812 */ /* 0x040fe200078efcff */
[----:B------:R-:W-:Y:S01]  /*6cd0*/  @!P4 IMAD.IADD R58, R58, 0x1, -R0 ;  /* 0x000000013a3ac824 */ /* 0x000fe200078e0a00 */
[----:B------:R-:W-:Y:S01]  /*6ce0*/  LOP3.LUT R64, R3, 0x110, RZ, 0xfc, !PT ;  /* 0x0000011003407812 */ /* 0x000fe200078efcff */
[----:B------:R-:W-:Y:S01]  /*6cf0*/  @!P2 IMAD.MOV R56, RZ, RZ, -R56 ;  /* 0x000000ffff38a224 */ /* 0x000fe200078e0a38 */
[----:B------:R-:W-:Y:S01]  /*6d00*/  ISETP.GE.AND P2, PT, R4, RZ, PT ;  /* 0x000000ff0400720c */ /* 0x000fe20003f46270 */
[----:B------:R-:W-:Y:S01]  /*6d10*/  IMAD.HI.U32 R4, R2, R61, RZ ;  /* 0x0000003d02047227 */ /* 0x000fe200078e00ff */
[----:B------:R-:W-:-:S02]  /*6d20*/  ISETP.GT.U32.AND P3, PT, R0, R59, PT ;  /* 0x0000003b0000720c */ /* 0x000fc40003f64070 */
[----:B------:R-:W-:Y:S01]  /*6d30*/  ISETP.GT.U32.AND P4, PT, R0, R58, PT ;  /* 0x0000003a0000720c */ /* 0x000fe20003f84070 */
[----:B------:R-:W-:Y:S01]  /*6d40*/  IMAD.MOV R4, RZ, RZ, -R4 ;  /* 0x000000ffff047224 */ /* 0x000fe200078e0a04 */
[----:B------:R-:W-:Y:S01]  /*6d50*/  IABS R63, R5 ;  /* 0x00000005003f7213 */ /* 0x000fe20000000000 */
[----:B------:R-:W-:Y:S01]  /*6d60*/  @!P1 IMAD.MOV R54, RZ, RZ, -R54 ;  /* 0x000000ffff369224 */ /* 0x000fe200078e0a36 */
[----:B------:R-:W-:Y:S01]  /*6d70*/  ISETP.GE.AND P1, PT, R62, RZ, PT ;  /* 0x000000ff3e00720c */ /* 0x000fe20003f26270 */
[----:B------:R-:W-:Y:S01]  /*6d80*/  IMAD R61, R0, R4, R61 ;  /* 0x00000004003d7224 */ /* 0x000fe200078e023d */
[----:B------:R-:W-:Y:S01]  /*6d90*/  IABS R65, R64 ;  /* 0x0000004000417213 */ /* 0x000fe20000000000 */
[----:B------:R-:W-:Y:S01]  /*6da0*/  @!P0 IMAD.MOV R57, RZ, RZ, -R57 ;  /* 0x000000ffff398224 */ /* 0x000fe200078e0a39 */
[----:B------:R-:W-:Y:S01]  /*6db0*/  ISETP.GE.AND P0, PT, R5, RZ, PT ;  /* 0x000000ff0500720c */ /* 0x000fe20003f06270 */
[----:B------:R-:W-:-:S04]  /*6dc0*/  IMAD.HI.U32 R5, R2, R63, RZ ;  /* 0x0000003f02057227 */ /* 0x000fc800078e00ff */
[--C-:B------:R-:W-:Y:S01]  /*6dd0*/  @!P3 IMAD.IADD R59, R59, 0x1, -R0.reuse ;  /* 0x000000013b3bb824 */ /* 0x100fe200078e0a00 */
[----:B------:R-:W-:Y:S01]  /*6de0*/  ISETP.GT.U32.AND P3, PT, R0, R61, PT ;  /* 0x0000003d0000720c */ /* 0x000fe20003f64070 */
[----:B------:R-:W-:Y:S01]  /*6df0*/  @!P4 IMAD.IADD R58, R58, 0x1, -R0 ;  /* 0x000000013a3ac824 */ /* 0x000fe200078e0a00 */
[----:B------:R-:W-:Y:S01]  /*6e00*/  ISETP.GT.U32.AND P4, PT, R0, R60, PT ;  /* 0x0000003c0000720c */ /* 0x000fe20003f84070 */
[----:B------:R-:W-:Y:S02]  /*6e10*/  IMAD.MOV R5, RZ, RZ, -R5 ;  /* 0x000000ffff057224 */ /* 0x000fe400078e0a05 */
[----:B------:R-:W-:-:S04]  /*6e20*/  IMAD.HI.U32 R4, R2, R65, RZ ;  /* 0x0000004102047227 */ /* 0x000fc800078e00ff */
[----:B------:R-:W-:Y:S02]  /*6e30*/  IMAD R62, R0, R5, R63 ;  /* 0x00000005003e7224 */ /* 0x000fe400078e023f */
[----:B------:R-:W-:Y:S02]  /*6e40*/  IMAD.MOV R4, RZ, RZ, -R4 ;  /* 0x000000ffff047224 */ /* 0x000fe400078e0a04 */
[--C-:B------:R-:W-:Y:S02]  /*6e50*/  @!P3 IMAD.IADD R61, R61, 0x1, -R0.reuse ;  /* 0x000000013d3db824 */ /* 0x100fe400078e0a00 */
[----:B------:R-:W-:Y:S02]  /*6e60*/  @!P4 IMAD.IADD R60, R60, 0x1, -R0 ;  /* 0x000000013c3cc824 */ /* 0x000fe400078e0a00 */
[----:B------:R-:W-:Y:S01]  /*6e70*/  @!P1 IMAD.MOV R58, RZ, RZ, -R58 ;  /* 0x000000ffff3a9224 */ /* 0x000fe200078e0a3a */
[C---:B------:R-:W-:Y:S01]  /*6e80*/  ISETP.GT.U32.AND P3, PT, R0.reuse, R61, PT ;  /* 0x0000003d0000720c */ /* 0x040fe20003f64070 */
[C---:B------:R-:W-:Y:S01]  /*6e90*/  IMAD R63, R0.reuse, R4, R65 ;  /* 0x00000004003f7224 */ /* 0x040fe200078e0241 */
[----:B------:R-:W-:Y:S01]  /*6ea0*/  ISETP.GT.U32.AND P4, PT, R0, R60, PT ;  /* 0x0000003c0000720c */ /* 0x000fe20003f84070 */
[----:B------:R-:W-:Y:S01]  /*6eb0*/  IMAD.HI.U32 R5, R2, R67, RZ ;  /* 0x0000004302057227 */ /* 0x000fe200078e00ff */
[----:B------:R-:W-:-:S02]  /*6ec0*/  ISETP.GT.U32.AND P1, PT, R0, R62, PT ;  /* 0x0000003e0000720c */ /* 0x000fc40003f24070 */
[----:B------:R-:W-:Y:S01]  /*6ed0*/  IABS R65, R70 ;  /* 0x0000004600417213 */ /* 0x000fe20000000000 */
[----:B------:R-:W-:Y:S02]  /*6ee0*/  IMAD.MOV R5, RZ, RZ, -R5 ;  /* 0x000000ffff057224 */ /* 0x000fe400078e0a05 */
[----:B------:R-:W-:Y:S01]  /*6ef0*/  @!P5 IMAD.MOV R59, RZ, RZ, -R59 ;  /* 0x000000ffff3bd224 */ /* 0x000fe200078e0a3b */
[----:B------:R-:W-:Y:S01]  /*6f00*/  ISETP.GE.AND P5, PT, R64, RZ, PT ;  /* 0x000000ff4000720c */ /* 0x000fe20003fa6270 */
[----:B------:R-:W-:-:S04]  /*6f10*/  IMAD.HI.U32 R4, R2, R65, RZ ;  /* 0x0000004102047227 */ /* 0x000fc800078e00ff */
[--C-:B------:R-:W-:Y:S01]  /*6f20*/  @!P3 IMAD.IADD R61, R61, 0x1, -R0.reuse ;  /* 0x000000013d3db824 */ /* 0x100fe200078e0a00 */
[----:B------:R-:W-:Y:S01]  /*6f30*/  ISETP.GT.U32.AND P3, PT, R0, R63, PT ;  /* 0x0000003f0000720c */ /* 0x000fe20003f64070 */
[--C-:B------:R-:W-:Y:S01]  /*6f40*/  @!P4 IMAD.IADD R60, R60, 0x1, -R0.reuse ;  /* 0x000000013c3cc824 */ /* 0x100fe200078e0a00 */
[----:B------:R-:W-:Y:S01]  /*6f50*/  ISETP.GE.AND P4, PT, R66, RZ, PT ;  /* 0x000000ff4200720c */ /* 0x000fe20003f86270 */
[----:B------:R-:W-:Y:S02]  /*6f60*/  @!P1 IMAD.IADD R62, R62, 0x1, -R0 ;  /* 0x000000013e3e9824 */ /* 0x000fe400078e0a00 */
[----:B------:R-:W-:Y:S02]  /*6f70*/  IMAD.MOV R66, RZ, RZ, -R4 ;  /* 0x000000ffff427224 */ /* 0x000fe400078e0a04 */
[C---:B------:R-:W-:Y:S01]  /*6f80*/  IMAD R64, R0.reuse, R5, R67 ;  /* 0x0000000500407224 */ /* 0x040fe200078e0243 */
[C---:B------:R-:W-:Y:S01]  /*6f90*/  ISETP.GT.U32.AND P1, PT, R0.reuse, R62, PT ;  /* 0x0000003e0000720c */ /* 0x040fe20003f24070 */
[----:B------:R-:W-:-:S02]  /*6fa0*/  IMAD R65, R0, R66, R65 ;  /* 0x0000004200417224 */ /* 0x000fc400078e0241 */
[----:B------:R-:W-:-:S04]  /*6fb0*/  IMAD.HI.U32 R4, R2, R69, RZ ;  /* 0x0000004502047227 */ /* 0x000fc800078e00ff */
[----:B------:R-:W-:Y:S01]  /*6fc0*/  @!P3 IMAD.IADD R63, R63, 0x1, -R0 ;  /* 0x000000013f3fb824 */ /* 0x000fe200078e0a00 */
[----:B------:R-:W-:Y:S01]  /*6fd0*/  ISETP.GT.U32.AND P3, PT, R0, R65, PT ;  /* 0x000000410000720c */ /* 0x000fe20003f64070 */
[----:B------:R-:W-:-:S04]  /*6fe0*/  IMAD.HI.U32 R5, R2, R71, RZ ;  /* 0x0000004702057227 */ /* 0x000fc800078e00ff */
[----:B------:R-:W-:Y:S01]  /*6ff0*/  @!P1 IMAD.IADD R62, R62, 0x1, -R0 ;  /* 0x000000013e3e9824 */ /* 0x000fe200078e0a00 */
[----:B------:R-:W-:Y:S01]  /*7000*/  ISETP.GT.U32.AND P1, PT, R0, R64, PT ;  /* 0x000000400000720c */ /* 0x000fe20003f24070 */
[----:B------:R-:W-:Y:S02]  /*7010*/  IMAD.MOV R66, RZ, RZ, -R4 ;  /* 0x000000ffff427224 */ /* 0x000fe400078e0a04 */
[----:B------:R-:W-:Y:S02]  /*7020*/  @!P2 IMAD.MOV R61, RZ, RZ, -R61 ;  /* 0x000000ffff3da224 */ /* 0x000fe400078e0a3d */
[----:B------:R-:W-:-:S04]  /*7030*/  IMAD.HI.U32 R67, R2, R73, RZ ;  /* 0x0000004902437227 */ /* 0x000fc800078e00ff */
[----:B------:R-:W-:Y:S01]  /*7040*/  @!P3 IMAD.IADD R65, R65, 0x1, -R0 ;  /* 0x000000014141b824 */ /* 0x000fe200078e0a00 */
[----:B------:R-:W-:Y:S01]  /*7050*/  ISETP.GT.U32.AND P3, PT, R0, R63, PT ;  /* 0x0000003f0000720c */ /* 0x000fe20003f64070 */
[----:B------:R-:W-:-:S03]  /*7060*/  IMAD.HI.U32 R4, R2, R75, RZ ;  /* 0x0000004b02047227 */ /* 0x000fc600078e00ff */
[C---:B------:R-:W-:Y:S01]  /*7070*/  ISETP.GT.U32.AND P2, PT, R0.reuse, R65, PT ;  /* 0x000000410000720c */ /* 0x040fe20003f44070 */
[----:B------:R-:W-:Y:S02]  /*7080*/  IMAD.MOV R5, RZ, RZ, -R5 ;  /* 0x000000ffff057224 */ /* 0x000fe400078e0a05 */
[C---:B------:R-:W-:Y:S02]  /*7090*/  IMAD R66, R0.reuse, R66, R69 ;  /* 0x0000004200427224 */ /* 0x040fe400078e0245 */
[----:B------:R-:W-:Y:S02]  /*70a0*/  IMAD.MOV R68, RZ, RZ, -R67 ;  /* 0x000000ffff447224 */ /* 0x000fe400078e0a43 */
[----:B------:R-:W-:Y:S01]  /*70b0*/  IMAD R67, R0, R5, R71 ;  /* 0x0000000500437224 */ /* 0x000fe200078e0247 */
[----:B------:R-:W-:Y:S01]  /*70c0*/  IABS R71, R78 ;  /* 0x0000004e00477213 */ /* 0x000fe20000000000 */
[----:B------:R-:W-:Y:S02]  /*70d0*/  IMAD.MOV R4, RZ, RZ, -R4 ;  /* 0x000000ffff047224 */ /* 0x000fe400078e0a04 */
[----:B------:R-:W-:Y:S01]  /*70e0*/  @!P1 IMAD.IADD R64, R64, 0x1, -R0 ;  /* 0x0000000140409824 */ /* 0x000fe200078e0a00 */
[C---:B------:R-:W-:Y:S01]  /*70f0*/  ISETP.GT.U32.AND P1, PT, R0.reuse, R66, PT ;  /* 0x000000420000720c */ /* 0x040fe20003f24070 */
[----:B------:R-:W-:-:S02]  /*7100*/  IMAD R69, R0, R4, R75 ;  /* 0x0000000400457224 */ /* 0x000fc400078e024b */
[----:B------:R-:W-:Y:S01]  /*7110*/  @!P0 IMAD.MOV R62, RZ, RZ, -R62 ;  /* 0x000000ffff3e8224 */ /* 0x000fe200078e0a3e */
[C---:B------:R-:W-:Y:S01]  /*7120*/  ISETP.GT.U32.AND P0, PT, R0.reuse, R67, PT ;  /* 0x000000430000720c */ /* 0x040fe20003f04070 */
[----:B------:R-:W-:Y:S01]  /*7130*/  @!P2 IMAD.IADD R65, R65, 0x1, -R0 ;  /* 0x000000014141a824 */ /* 0x000fe200078e0a00 */
[C---:B------:R-:W-:Y:S01]  /*7140*/  ISETP.GT.U32.AND P2, PT, R0.reuse, R69, PT ;  /* 0x000000450000720c */ /* 0x040fe20003f44070 */
[----:B------:R-:W-:Y:S01]  /*7150*/  @!P6 IMAD.MOV R60, RZ, RZ, -R60 ;  /* 0x000000ffff3ce224 */ /* 0x000fe200078e0a3c */
[C---:B------:R-:W-:Y:S01]  /*7160*/  ISETP.GT.U32.AND P6, PT, R0.reuse, R64, PT ;  /* 0x000000400000720c */ /* 0x040fe20003fc4070 */
[----:B------:R-:W-:Y:S01]  /*7170*/  IMAD R68, R0, R68, R73 ;  /* 0x0000004400447224 */ /* 0x000fe200078e0249 */
[----:B------:R-:W-:Y:S01]  /*7180*/  IABS R73, R79 ;  /* 0x0000004f00497213 */ /* 0x000fe20000000000 */
[--C-:B------:R-:W-:Y:S02]  /*7190*/  @!P3 IMAD.IADD R63, R63, 0x1, -R0.reuse ;  /* 0x000000013f3fb824 */ /* 0x100fe400078e0a00 */
[----:B------:R-:W-:Y:S01]  /*71a0*/  @!P1 IMAD.IADD R66, R66, 0x1, -R0 ;  /* 0x0000000142429824 */ /* 0x000fe200078e0a00 */
[----:B------:R-:W-:Y:S01]  /*71b0*/  ISETP.GT.U32.AND P3, PT, R0, R68, PT ;  /* 0x000000440000720c */ /* 0x000fe20003f64070 */
[----:B------:R-:W-:-:S03]  /*71c0*/  IMAD.HI.U32 R4, R2, R71, RZ ;  /* 0x0000004702047227 */ /* 0x000fc600078e00ff */
[----:B------:R-:W-:Y:S01]  /*71d0*/  ISETP.GT.U32.AND P1, PT, R0, R66, PT ;  /* 0x000000420000720c */ /* 0x000fe20003f24070 */
[--C-:B------:R-:W-:Y:S01]  /*71e0*/  @!P0 IMAD.IADD R67, R67, 0x1, -R0.reuse ;  /* 0x0000000143438824 */ /* 0x100fe200078e0a00 */
[----:B------:R-:W-:Y:S01]  /*71f0*/  ISETP.GE.AND P0, PT, R74, RZ, PT ;  /* 0x000000ff4a00720c */ /* 0x000fe20003f06270 */
[--C-:B------:R-:W-:Y:S01]  /*7200*/  @!P2 IMAD.IADD R69, R69, 0x1, -R0.reuse ;  /* 0x000000014545a824 */ /* 0x100fe200078e0a00 */
[----:B------:R-:W-:Y:S01]  /*7210*/  LOP3.LUT R74, R3, 0x12a, RZ, 0xfc, !PT ;  /* 0x0000012a034a7812 */ /* 0x000fe200078efcff */
[----:B------:R-:W-:Y:S01]  /*7220*/  IMAD.HI.U32 R5, R2, R73, RZ ;  /* 0x0000004902057227 */ /* 0x000fe200078e00ff */
[----:B------:R-:W-:Y:S02]  /*7230*/  ISETP.GT.U32.AND P2, PT, R0, R67, PT ;  /* 0x000000430000720c */ /* 0x000fe40003f44070 */
[----:B------:R-:W-:Y:S01]  /*7240*/  IABS R81, R74 ;  /* 0x0000004a00517213 */ /* 0x000fe20000000000 */
[----:B------:R-:W-:Y:S01]  /*7250*/  @!P6 IMAD.IADD R64, R64, 0x1, -R0 ;  /* 0x000000014040e824 */ /* 0x000fe200078e0a00 */
[----:B------:R-:W-:Y:S01]  /*7260*/  ISETP.GE.AND P6, PT, R70, RZ, PT ;  /* 0x000000ff4600720c */ /* 0x000fe20003fc6270 */
[----:B------:R-:W-:-:S02]  /*7270*/  IMAD.MOV R4, RZ, RZ, -R4 ;  /* 0x000000ffff047224 */ /* 0x000fc400078e0a04 */
[----:B------:R-:W-:Y:S02]  /*7280*/  IMAD.MOV R5, RZ, RZ, -R5 ;  /* 0x000000ffff057224 */ /* 0x000fe400078e0a05 */
[----:B------:R-:W-:Y:S02]  /*7290*/  IMAD R70, R0, R4, R71 ;  /* 0x0000000400467224 */ /* 0x000fe400078e0247 */
[--C-:B------:R-:W-:Y:S01]  /*72a0*/  @!P1 IMAD.IADD R66, R66, 0x1, -R0.reuse ;  /* 0x0000000142429824 */ /* 0x100fe200078e0a00 */
[----:B------:R-:W-:Y:S01]  /*72b0*/  ISETP.GE.AND P1, PT, R72, RZ, PT ;  /* 0x000000ff4800720c */ /* 0x000fe20003f26270 */
[--C-:B------:R-:W-:Y:S01]  /*72c0*/  @!P3 IMAD.IADD R68, R68, 0x1, -R0.reuse ;  /* 0x000000014444b824 */ /* 0x100fe200078e0a00 */
[----:B------:R-:W-:Y:S01]  /*72d0*/  ISETP.GE.AND P3, PT, R76, RZ, PT ;  /* 0x000000ff4c00720c */ /* 0x000fe20003f66270 */
[C---:B------:R-:W-:Y:S01]  /*72e0*/  IMAD R71, R0.reuse, R5, R73 ;  /* 0x0000000500477224 */ /* 0x040fe200078e0249 */
[----:B------:R-:W-:Y:S01]  /*72f0*/  LOP3.LUT R5, R3, 0x122, RZ, 0xfc, !PT ;  /* 0x0000012203057812 */ /* 0x000fe200078efcff */
[----:B------:R-:W-:Y:S01]  /*7300*/  @!P5 IMAD.MOV R63, RZ, RZ, -R63 ;  /* 0x000000ffff3fd224 */ /* 0x000fe200078e0a3f */
[C---:B------:R-:W-:Y:S01]  /*7310*/  ISETP.GT.U32.AND P5, PT, R0.reuse, R68, PT ;  /* 0x000000440000720c */ /* 0x040fe20003fa4070 */
[----:B------:R-:W-:Y:S01]  /*7320*/  @!P2 IMAD.IADD R67, R67, 0x1, -R0 ;  /* 0x000000014343a824 */ /* 0x000fe200078e0a00 */
[C---:B------:R-:W-:Y:S01]  /*7330*/  ISETP.GT.U32.AND P2, PT, R0.reuse, R71, PT ;  /* 0x000000470000720c */ /* 0x040fe20003f44070 */
[----:B------:R-:W-:Y:S01]  /*7340*/  @!P6 IMAD.MOV R65, RZ, RZ, -R65 ;  /* 0x000000ffff41e224 */ /* 0x000fe200078e0a41 */
[C---:B------:R-:W-:Y:S01]  /*7350*/  ISETP.GT.U32.AND P6, PT, R0.reuse, R70, PT ;  /* 0x000000460000720c */ /* 0x040fe20003fc4070 */
[----:B------:R-:W-:Y:S01]  /*7360*/  @!P4 IMAD.MOV R64, RZ, RZ, -R64 ;  /* 0x000000ffff40c224 */ /* 0x000fe200078e0a40 */
[----:B------:R-:W-:Y:S01]  /*7370*/  ISETP.GT.U32.AND P4, PT, R0, R69, PT ;  /* 0x000000450000720c */ /* 0x000fe20003f84070 */
[----:B------:R-:W-:Y:S01]  /*7380*/  @!P1 IMAD.MOV R66, RZ, RZ, -R66 ;  /* 0x000000ffff429224 */ /* 0x000fe200078e0a42 */
[----:B------:R-:W-:Y:S01]  /*7390*/  IABS R73, R5 ;  /* 0x0000000500497213 */ /* 0x000fe20000000000 */
[----:B------:R-:W-:Y:S01]  /*73a0*/  @!P0 IMAD.MOV R67, RZ, RZ, -R67 ;  /* 0x000000ffff438224 */ /* 0x000fe200078e0a43 */
[----:B------:R-:W-:-:S02]  /*73b0*/  LOP3.LUT R72, R3, 0x124, RZ, 0xfc, !PT ;  /* 0x0000012403487812 */ /* 0x000fc400078efcff */
[----:B------:R-:W-:Y:S01]  /*73c0*/  ISETP.GE.AND P1, PT, R77, RZ, PT ;  /* 0x000000ff4d00720c */ /* 0x000fe20003f26270 */
[----:B------:R-:W-:Y:S01]  /*73d0*/  IMAD.HI.U32 R4, R2, R73, RZ ;  /* 0x0000004902047227 */ /* 0x000fe200078e00ff */
[----:B------:R-:W-:-:S03]  /*73e0*/  IABS R75, R72 ;  /* 0x00000048004b7213 */ /* 0x000fc60000000000 */
[--C-:B------:R-:W-:Y:S01]  /*73f0*/  @!P5 IMAD.IADD R68, R68, 0x1, -R0.reuse ;  /* 0x000000014444d824 */ /* 0x100fe200078e0a00 */
[----:B------:R-:W-:Y:S01]  /*7400*/  ISETP.GE.AND P5, PT, R78, RZ, PT ;  /* 0x000000ff4e00720c */ /* 0x000fe20003fa6270 */
[----:B------:R-:W-:Y:S01]  /*7410*/  @!P2 IMAD.IADD R71, R71, 0x1, -R0 ;  /* 0x000000014747a824 */ /* 0x000fe200078e0a00 */
[----:B------:R-:W-:Y:S01]  /*7420*/  LOP3.LUT R78, R3, 0x12e, RZ, 0xfc, !PT ;  /* 0x0000012e034e7812 */ /* 0x000fe200078efcff */
[----:B------:R-:W-:Y:S02]  /*7430*/  IMAD.MOV R4, RZ, RZ, -R4 ;  /* 0x000000ffff047224 */ /* 0x000fe400078e0a04 */
[----:B------:R-:W-:Y:S01]  /*7440*/  @!P6 IMAD.IADD R70, R70, 0x1, -R0 ;  /* 0x000000014646e824 */ /* 0x000fe200078e0a00 */
[----:B------:R-:W-:Y:S01]  /*7450*/  ISETP.GE.AND P6, PT, R5, RZ, PT ;  /* 0x000000ff0500720c */ /* 0x000fe20003fc6270 */
[----:B------:R-:W-:Y:S01]  /*7460*/  @!P3 IMAD.MOV R68, RZ, RZ, -R68 ;  /* 0x000000ffff44b224 */ /* 0x000fe200078e0a44 */
[----:B------:R-:W-:Y:S01]  /*7470*/  ISETP.GE.AND P3, PT, R72, RZ, PT ;  /* 0x000000ff4800720c */ /* 0x000fe20003f66270 */
[----:B------:R-:W-:Y:S01]  /*7480*/  @!P4 IMAD.IADD R69, R69, 0x1, -R0 ;  /* 0x000000014545c824 */ /* 0x000fe200078e0a00 */
[----:B------:R-:W-:Y:S01]  /*7490*/  ISETP.GT.U32.AND P2, PT, R0, R71, PT ;  /* 0x000000470000720c */ /* 0x000fe20003f44070 */
[----:B------:R-:W-:Y:S01]  /*74a0*/  IMAD.HI.U32 R5, R2, R75, RZ ;  /* 0x0000004b02057227 */ /* 0x000fe200078e00ff */
[----:B------:R-:W-:-:S02]  /*74b0*/  ISETP.GT.U32.AND P0, PT, R0, R70, PT ;  /* 0x000000460000720c */ /* 0x000fc40003f04070 */
        /* <DEDUP_REMOVED lines=8> */
[--C-:B------:R-:W-:Y:S01]  /*7540*/  @!P2 IMAD.IADD R71, R71, 0x1, -R0.reuse ;  /* 0x000000014747a824 */ /* 0x100fe200078e0a00 */
[----:B------:R-:W-:Y:S01]  /*7550*/  LOP3.LUT R5, R3, 0x128, RZ, 0xfc, !PT ;  /* 0x0000012803057812 */ /* 0x000fe200078efcff */
[----:B------:R-:W-:Y:S01]  /*7560*/  @!P0 IMAD.IADD R70, R70, 0x1, -R0 ;  /* 0x0000000146468824 */ /* 0x000fe200078e0a00 */
[----:B------:R-:W-:Y:S01]  /*7570*/  ISETP.GT.U32.AND P2, PT, R0, R73, PT ;  /* 0x000000490000720c */ /* 0x000fe20003f44070 */
[----:B------:R-:W-:Y:S01]  /*7580*/  @!P4 IMAD.MOV R71, RZ, RZ, -R71 ;  /* 0x000000ffff47c224 */ /* 0x000fe200078e0a47 */
[----:B------:R-:W-:Y:S01]  /*7590*/  ISETP.GE.AND P0, PT, R4, RZ, PT ;  /* 0x000000ff0400720c */ /* 0x000fe20003f06270 */
[----:B------:R-:W-:Y:S01]  /*75a0*/  IMAD.HI.U32 R4, R2, R77, RZ ;  /* 0x0000004d02047227 */ /* 0x000fe200078e00ff */
[----:B------:R-:W-:-:S02]  /*75b0*/  IABS R79, R5 ;  /* 0x00000005004f7213 */ /* 0x000fc40000000000 */
[----:B------:R-:W-:Y:S01]  /*75c0*/  ISETP.GE.AND P4, PT, R74, RZ, PT ;  /* 0x000000ff4a00720c */ /* 0x000fe20003f86270 */
[----:B------:R-:W-:Y:S02]  /*75d0*/  @!P1 IMAD.IADD R72, R72, 0x1, -R0 ;  /* 0x0000000148489824 */ /* 0x000fe400078e0a00 */
[----:B------:R-:W-:Y:S02]  /*75e0*/  IMAD.MOV R4, RZ, RZ, -R4 ;  /* 0x000000ffff047224 */ /* 0x000fe400078e0a04 */
[----:B------:R-:W-:Y:S01]  /*75f0*/  @!P5 IMAD.MOV R70, RZ, RZ, -R70 ;  /* 0x000000ffff46d224 */ /* 0x000fe200078e0a46 */
[----:B------:R-:W-:Y:S01]  /*7600*/  ISETP.GT.U32.AND P1, PT, R0, R72, PT ;  /* 0x000000480000720c */ /* 0x000fe20003f24070 */
[----:B------:R-:W-:Y:S01]  /*7610*/  @!P2 IMAD.IADD R73, R73, 0x1, -R0 ;  /* 0x000000014949a824 */ /* 0x000fe200078e0a00 */
[----:B------:R-:W-:Y:S01]  /*7620*/  ISETP.GE.AND P5, PT, R5, RZ, PT ;  /* 0x000000ff0500720c */ /* 0x000fe20003fa6270 */
[----:B------:R-:W-:-:S03]  /*7630*/  IMAD.HI.U32 R5, R2, R79, RZ ;  /* 0x0000004f02057227 */ /* 0x000fc600078e00ff */
[C---:B------:R-:W-:Y:S01]  /*7640*/  ISETP.GT.U32.AND P2, PT, R0.reuse, R73, PT ;  /* 0x000000490000720c */ /* 0x040fe20003f44070 */
[----:B------:R-:W-:Y:S02]  /*7650*/  IMAD R74, R0, R4, R77 ;  /* 0x00000004004a7224 */ /* 0x000fe400078e024d */
[----:B------:R-:W-:-:S04]  /*7660*/  IMAD.HI.U32 R75, R2, R81, RZ ;  /* 0x00000051024b7227 */ /* 0x000fc800078e00ff */
[----:B------:R-:W-:Y:S02]  /*7670*/  IMAD.MOV R5, RZ, RZ, -R5 ;  /* 0x000000ffff057224 */ /* 0x000fe400078e0a05 */
[--C-:B------:R-:W-:Y:S01]  /*7680*/  @!P1 IMAD.IADD R72, R72, 0x1, -R0.reuse ;  /* 0x0000000148489824 */ /* 0x100fe200078e0a00 */
[C---:B------:R-:W-:Y:S01]  /*7690*/  ISETP.GT.U32.AND P1, PT, R0.reuse, R74, PT ;  /* 0x0000004a0000720c */ /* 0x040fe20003f24070 */
[----:B------:R-:W-:Y:S02]  /*76a0*/  IMAD.MOV R76, RZ, RZ, -R75 ;  /* 0x000000ffff4c7224 */ /* 0x000fe400078e0a4b */
[C---:B------:R-:W-:Y:S01]  /*76b0*/  IMAD R75, R0.reuse, R5, R79 ;  /* 0x00000005004b7224 */ /* 0x040fe200078e024f */
[----:B------:R-:W-:Y:S01]  /*76c0*/  LOP3.LUT R5, R3, 0x12c, RZ, 0xfc, !PT ;  /* 0x0000012c03057812 */ /* 0x000fe200078efcff */
[C---:B------:R-:W-:Y:S01]  /*76d0*/  IMAD R76, R0.reuse, R76, R81 ;  /* 0x0000004c004c7224 */ /* 0x040fe200078e0251 */
[----:B------:R-:W-:Y:S01]  /*76e0*/  IABS R81, R78 ;  /* 0x0000004e00517213 */ /* 0x000fe20000000000 */
[----:B------:R-:W-:Y:S01]  /*76f0*/  @!P2 IMAD.IADD R73, R73, 0x1, -R0 ;  /* 0x000000014949a824 */ /* 0x000fe200078e0a00 */
[C---:B------:R-:W-:Y:S01]  /*7700*/  ISETP.GT.U32.AND P2, PT, R0.reuse, R75, PT ;  /* 0x0000004b0000720c */ /* 0x040fe20003f44070 */
[----:B------:R-:W-:Y:S01]  /*7710*/  @!P6 IMAD.MOV R72, RZ, RZ, -R72 ;  /* 0x000000ffff48e224 */ /* 0x000fe200078e0a48 */
[----:B------:R-:W-:Y:S01]  /*7720*/  ISETP.GT.U32.AND P6, PT, R0, R76, PT ;  /* 0x0000004c0000720c */ /* 0x000fe20003fc4070 */
[----:B------:R-:W-:Y:S01]  /*7730*/  @!P3 IMAD.MOV R73, RZ, RZ, -R73 ;  /* 0x000000ffff49b224 */ /* 0x000fe200078e0a49 */
[----:B------:R-:W-:Y:S01]  /*7740*/  IABS R77, R5 ;  /* 0x00000005004d7213 */ /* 0x000fe20000000000 */
[----:B------:R-:W-:Y:S01]  /*7750*/  @!P1 IMAD.IADD R74, R74, 0x1, -R0 ;  /* 0x000000014a4a9824 */ /* 0x000fe200078e0a00 */
[----:B------:R-:W-:Y:S01]  /*7760*/  ISETP.GE.AND P3, PT, R5, RZ, PT ;  /* 0x000000ff0500720c */ /* 0x000fe20003f66270 */
[----:B------:R-:W-:-:S03]  /*7770*/  IMAD.HI.U32 R5, R2, R83, RZ ;  /* 0x0000005302057227 */ /* 0x000fc600078e00ff */
[----:B------:R-:W-:Y:S01]  /*7780*/  ISETP.GT.U32.AND P1, PT, R0, R74, PT ;  /* 0x0000004a0000720c */ /* 0x000fe20003f24070 */
[----:B------:R-:W-:-:S04]  /*7790*/  IMAD.HI.U32 R4, R2, R77, RZ ;  /* 0x0000004d02047227 */ /* 0x000fc800078e00ff */
[----:B------:R-:W-:Y:S02]  /*77a0*/  @!P2 IMAD.IADD R75, R75, 0x1, -R0 ;  /* 0x000000014b4ba824 */ /* 0x000fe400078e0a00 */
[----:B------:R-:W-:Y:S02]  /*77b0*/  IMAD.MOV R4, RZ, RZ, -R4 ;  /* 0x000000ffff047224 */ /* 0x000fe400078e0a04 */
[--C-:B------:R-:W-:Y:S01]  /*77c0*/  @!P6 IMAD.IADD R76, R76, 0x1, -R0.reuse ;  /* 0x000000014c4ce824 */ /* 0x100fe200078e0a00 */
[C---:B------:R-:W-:Y:S01]  /*77d0*/  ISETP.GT.U32.AND P2, PT, R0.reuse, R75, PT ;  /* 0x0000004b0000720c */ /* 0x040fe20003f44070 */
[----:B------:R-:W-:Y:S02]  /*77e0*/  IMAD R77, R0, R4, R77 ;  /* 0x00000004004d7224 */ /* 0x000fe400078e024d */
[----:B------:R-:W-:Y:S01]  /*77f0*/  @!P1 IMAD.IADD R74, R74, 0x1, -R0 ;  /* 0x000000014a4a9824 */ /* 0x000fe200078e0a00 */
[----:B------:R-:W-:Y:S01]  /*7800*/  ISETP.GT.U32.AND P6, PT, R0, R76, PT ;  /* 0x0000004c0000720c */ /* 0x000fe20003fc4070 */
[----:B------:R-:W-:Y:S01]  /*7810*/  IMAD.HI.U32 R4, R2, R81, RZ ;  /* 0x0000005102047227 */ /* 0x000fe200078e00ff */
[----:B------:R-:W-:-:S03]  /*7820*/  ISETP.GT.U32.AND P1, PT, R0, R77, PT ;  /* 0x0000004d0000720c */ /* 0x000fc60003f24070 */
[----:B------:R-:W-:-:S04]  /*7830*/  IMAD.HI.U32 R79, R2, R85, RZ ;  /* 0x00000055024f7227 */ /* 0x000fc800078e00ff */
[----:B------:R-:W-:Y:S02]  /*7840*/  IMAD.MOV R5, RZ, RZ, -R5 ;  /* 0x000000ffff057224 */ /* 0x000fe400078e0a05 */
[----:B------:R-:W-:Y:S02]  /*7850*/  IMAD.MOV R4, RZ, RZ, -R4 ;  /* 0x000000ffff047224 */ /* 0x000fe400078e0a04 */
[----:B------:R-:W-:Y:S02]  /*7860*/  IMAD.MOV R80, RZ, RZ, -R79 ;  /* 0x000000ffff507224 */ /* 0x000fe400078e0a4f */
[----:B------:R-:W-:Y:S01]  /*7870*/  IMAD R79, R0, R5, R83 ;  /* 0x00000005004f7224 */ /* 0x000fe200078e0253 */
[----:B------:R-:W-:Y:S01]  /*7880*/  LOP3.LUT R83, R3, 0x134, RZ, 0xfc, !PT ;  /* 0x0000013403537812 */ /* 0x000fe200078efcff */
[--C-:B------:R-:W-:Y:S01]  /*7890*/  @!P2 IMAD.IADD R75, R75, 0x1, -R0.reuse ;  /* 0x000000014b4ba824 */ /* 0x100fe200078e0a00 */
[----:B------:R-:W-:Y:S01]  /*78a0*/  ISETP.GE.AND P2, PT, R78, RZ, PT ;  /* 0x000000ff4e00720c */ /* 0x000fe20003f46270 */
[C---:B------:R-:W-:Y:S01]  /*78b0*/  IMAD R78, R0.reuse, R4, R81 ;  /* 0x00000004004e7224 */ /* 0x040fe200078e0251 */
[----:B------:R-:W-:Y:S01]  /*78c0*/  IABS R81, R83 ;  /* 0x0000005300517213 */ /* 0x000fe20000000000 */
[----:B------:R-:W-:Y:S01]  /*78d0*/  IMAD R80, R0, R80, R85 ;  /* 0x0000005000507224 */ /* 0x000fe200078e0255 */
[----:B------:R-:W-:Y:S01]  /*78e0*/  IABS R5, R86 ;  /* 0x0000005600057213 */ /* 0x000fe20000000000 */
[--C-:B------:R-:W-:Y:S01]  /*78f0*/  @!P6 IMAD.IADD R76, R76, 0x1, -R0.reuse ;  /* 0x000000014c4ce824 */ /* 0x100fe200078e0a00 */
        /* <DEDUP_REMOVED lines=8> */
[----:B------:R-:W-:Y:S01]  /*7980*/  @!P0 IMAD.MOV R74, RZ, RZ, -R74 ;  /* 0x000000ffff4a8224 */ /* 0x000fe200078e0a4a */
[----:B------:R-:W-:Y:S01]  /*7990*/  ISETP.GT.U32.AND P0, PT, R0, R77, PT ;  /* 0x0000004d0000720c */ /* 0x000fe20003f04070 */
[--C-:B------:R-:W-:Y:S02]  /*79a0*/  @!P6 IMAD.IADD R79, R79, 0x1, -R0.reuse ;  /* 0x000000014f4fe824 */ /* 0x100fe400078e0a00 */
[--C-:B------:R-:W-:Y:S01]  /*79b0*/  @!P1 IMAD.IADD R78, R78, 0x1, -R0.reuse ;  /* 0x000000014e4e9824 */ /* 0x100fe200078e0a00 */
[----:B------:R-:W-:Y:S01]  /*79c0*/  ISETP.GE.AND P1, PT, R83, RZ, PT ;  /* 0x000000ff5300720c */ /* 0x000fe20003f26270 */
[----:B------:R-:W-:Y:S01]  /*79d0*/  @!P4 IMAD.IADD R80, R80, 0x1, -R0 ;  /* 0x000000015050c824 */ /* 0x000fe200078e0a00 */
[C---:B------:R-:W-:Y:S01]  /*79e0*/  ISETP.GT.U32.AND P4, PT, R0.reuse, R79, PT ;  /* 0x0000004f0000720c */ /* 0x040fe20003f84070 */
[C---:B------:R-:W-:Y:S01]  /*79f0*/  IMAD R81, R0.reuse, R4, R81 ;  /* 0x0000000400517224 */ /* 0x040fe200078e0251 */
[----:B------:R-:W-:Y:S01]  /*7a00*/  ISETP.GT.U32.AND P6, PT, R0, R78, PT ;  /* 0x0000004e0000720c */ /* 0x000fe20003fc4070 */
[----:B------:R-:W-:-:S04]  /*7a10*/  IMAD.HI.U32 R4, R2, R5, RZ ;  /* 0x0000000502047227 */ /* 0x000fc800078e00ff */
[----:B------:R-:W-:Y:S02]  /*7a20*/  IMAD.MOV R4, RZ, RZ, -R4 ;  /* 0x000000ffff047224 */ /* 0x000fe400078e0a04 */
[----:B------:R-:W-:Y:S01]  /*7a30*/  @!P5 IMAD.MOV R75, RZ, RZ, -R75 ;  /* 0x000000ffff4bd224 */ /* 0x000fe200078e0a4b */
[----:B------:R-:W-:Y:S01]  /*7a40*/  ISETP.GE.AND P5, PT, R82, RZ, PT ;  /* 0x000000ff5200720c */ /* 0x000fe20003fa6270 */
[C---:B------:R-:W-:Y:S02]  /*7a50*/  IMAD R82, R0.reuse, R4, R5 ;  /* 0x0000000400527224 */ /* 0x040fe400078e0205 */
[--C-:B------:R-:W-:Y:S02]  /*7a60*/  @!P4 IMAD.IADD R79, R79, 0x1, -R0.reuse ;  /* 0x000000014f4fc824 */ /* 0x100fe400078e0a00 */
[--C-:B------:R-:W-:Y:S01]  /*7a70*/  @!P0 IMAD.IADD R77, R77, 0x1, -R0.reuse ;  /* 0x000000014d4d8824 */ /* 0x100fe200078e0a00 */
[----:B------:R-:W-:Y:S01]  /*7a80*/  ISETP.GT.U32.AND P4, PT, R0, R82, PT ;  /* 0x000000520000720c */ /* 0x000fe20003f84070 */
[----:B------:R-:W-:Y:S01]  /*7a90*/  @!P6 IMAD.IADD R78, R78, 0x1, -R0 ;  /* 0x000000014e4ee824 */ /* 0x000fe200078e0a00 */
[----:B------:R-:W-:Y:S01]  /*7aa0*/  ISETP.GE.AND P0, PT, R84, RZ, PT ;  /* 0x000000ff5400720c */ /* 0x000fe20003f06270 */
[----:B------:R-:W-:Y:S01]  /*7ab0*/  @!P3 IMAD.MOV R77, RZ, RZ, -R77 ;  /* 0x000000ffff4db224 */ /* 0x000fe200078e0a4d */
[----:B------:R-:W-:Y:S01]  /*7ac0*/  LOP3.LUT R84, R3, 0x138, RZ, 0xfc, !PT ;  /* 0x0000013803547812 */ /* 0x000fe200078efcff */
[----:B------:R-:W-:Y:S01]  /*7ad0*/  IMAD.HI.U32 R5, R2, R85, RZ ;  /* 0x0000005502057227 */ /* 0x000fe200078e00ff */
[----:B------:R-:W-:-:S02]  /*7ae0*/  ISETP.GT.U32.AND P6, PT, R0, R81, PT ;  /* 0x000000510000720c */ /* 0x000fc40003fc4070 */
[----:B------:R-:W-:Y:S01]  /*7af0*/  IABS R83, R84 ;  /* 0x0000005400537213 */ /* 0x000fe20000000000 */
[----:B------:R-:W-:Y:S01]  /*7b00*/  @!P2 IMAD.MOV R78, RZ, RZ, -R78 ;  /* 0x000000ffff4ea224 */ /* 0x000fe200078e0a4e */
[----:B------:R-:W-:Y:S01]  /*7b10*/  ISETP.GT.U32.AND P3, PT, R0, R80, PT ;  /* 0x000000500000720c */ /* 0x000fe20003f64070 */
[----:B------:R-:W-:Y:S02]  /*7b20*/  IMAD.MOV R5, RZ, RZ, -R5 ;  /* 0x000000ffff057224 */ /* 0x000fe400078e0a05 */
[----:B------:R-:W-:-:S04]  /*7b30*/  IMAD.HI.U32 R4, R2, R83, RZ ;  /* 0x0000005302047227 */ /* 0x000fc800078e00ff */
[----:B------:R-:W-:Y:S02]  /*7b40*/  @!P4 IMAD.IADD R82, R82, 0x1, -R0 ;  /* 0x000000015252c824 */ /* 0x000fe400078e0a00 */
[----:B------:R-:W-:Y:S02]  /*7b50*/  IMAD.MOV R4, RZ, RZ, -R4 ;  /* 0x000000ffff047224 */ /* 0x000fe400078e0a04 */
[----:B------:R-:W-:Y:S01]  /*7b60*/  @!P6 IMAD.IADD R81, R81, 0x1, -R0 ;  /* 0x000000015151e824 */ /* 0x000fe200078e0a00 */
[----:B------:R-:W-:Y:S01]  /*7b70*/  ISETP.GE.AND P6, PT, R84, RZ, PT ;  /* 0x000000ff5400720c */ /* 0x000fe20003fc6270 */
[----:B------:R-:W-:Y:S01]  /*7b80*/  IMAD.HI.U32 R84, R2, R87, RZ ;  /* 0x0000005702547227 */ /* 0x000fe200078e00ff */
[C---:B------:R-:W-:Y:S02]  /*7b90*/  ISETP.GT.U32.AND P2, PT, R0.reuse, R82, PT ;  /* 0x000000520000720c */ /* 0x040fe40003f44070 */
[C---:B------:R-:W-:Y:S01]  /*7ba0*/  ISETP.GT.U32.AND P4, PT, R0.reuse, R81, PT ;  /* 0x000000510000720c */ /* 0x040fe20003f84070 */
[----:B------:R-:W-:-:S02]  /*7bb0*/  IMAD R83, R0, R4, R83 ;  /* 0x0000000400537224 */ /* 0x000fc400078e0253 */
[----:B------:R-:W-:Y:S02]  /*7bc0*/  IMAD.MOV R4, RZ, RZ, -R84 ;  /* 0x000000ffff047224 */ /* 0x000fe400078e0a54 */
[----:B------:R-:W-:Y:S01]  /*7bd0*/  @!P3 IMAD.IADD R80, R80, 0x1, -R0 ;  /* 0x000000015050b824 */ /* 0x000fe200078e0a00 */
[----:B------:R-:W-:Y:S01]  /*7be0*/  ISETP.GE.AND P3, PT, R86, RZ, PT ;  /* 0x000000ff5600720c */ /* 0x000fe20003f66270 */
[C---:B------:R-:W-:Y:S01]  /*7bf0*/  IMAD R84, R0.reuse, R5, R85 ;  /* 0x0000000500547224 */ /* 0x040fe200078e0255 */
[----:B------:R-:W-:Y:S01]  /*7c00*/  IABS R5, R90 ;  /* 0x0000005a00057213 */ /* 0x000fe20000000000 */
[----:B------:R-:W-:Y:S01]  /*7c10*/  @!P5 IMAD.MOV R79, RZ, RZ, -R79 ;  /* 0x000000ffff4fd224 */ /* 0x000fe200078e0a4f */
[C---:B------:R-:W-:Y:S01]  /*7c20*/  ISETP.GT.U32.AND P5, PT, R0.reuse, R83, PT ;  /* 0x000000530000720c */ /* 0x040fe20003fa4070 */
[C---:B------:R-:W-:Y:S01]  /*7c30*/  IMAD R85, R0.reuse, R4, R87 ;  /* 0x0000000400557224 */ /* 0x040fe200078e0257 */
[----:B------:R-:W-:Y:S01]  /*7c40*/  IABS R87, R92 ;  /* 0x0000005c00577213 */ /* 0x000fe20000000000 */
[----:B------:R-:W-:Y:S01]  /*7c50*/  @!P0 IMAD.MOV R80, RZ, RZ, -R80 ;  /* 0x000000ffff508224 */ /* 0x000fe200078e0a50 */
[----:B------:R-:W-:Y:S01]  /*7c60*/  ISETP.GT.U32.AND P0, PT, R0, R84, PT ;  /* 0x000000540000720c */ /* 0x000fe20003f04070 */
[----:B------:R-:W-:Y:S01]  /*7c70*/  @!P2 IMAD.IADD R82, R82, 0x1, -R0 ;  /* 0x000000015252a824 */ /* 0x000fe200078e0a00 */
[----:B------:R-:W-:Y:S01]  /*7c80*/  ISETP.GT.U32.AND P2, PT, R0, R85, PT ;  /* 0x000000550000720c */ /* 0x000fe20003f44070 */
[----:B------:R-:W-:-:S04]  /*7c90*/  IMAD.HI.U32 R4, R2, R5, RZ ;  /* 0x0000000502047227 */ /* 0x000fc800078e00ff */
[----:B------:R-:W-:Y:S02]  /*7ca0*/  IMAD.MOV R86, RZ, RZ, -R4 ;  /* 0x000000ffff567224 */ /* 0x000fe400078e0a04 */
[----:B------:R-:W-:Y:S01]  /*7cb0*/  @!P5 IMAD.IADD R83, R83, 0x1, -R0 ;  /* 0x000000015353d824 */ /* 0x000fe200078e0a00 */
[----:B------:R-:W-:Y:S01]  /*7cc0*/  ISETP.GE.AND P5, PT, R89, RZ, PT ;  /* 0x000000ff5900720c */ /* 0x000fe20003fa6270 */
[----:B------:R-:W-:Y:S01]  /*7cd0*/  IMAD.HI.U32 R4, R2, R87, RZ ;  /* 0x0000005702047227 */ /* 0x000fe200078e00ff */
[----:B------:R-:W-:-:S03]  /*7ce0*/  IABS R89, R94 ;  /* 0x0000005e00597213 */ /* 0x000fc60000000000 */
[--C-:B------:R-:W-:Y:S01]  /*7cf0*/  @!P0 IMAD.IADD R84, R84, 0x1, -R0.reuse ;  /* 0x0000000154548824 */ /* 0x100fe200078e0a00 */
[C---:B------:R-:W-:Y:S01]  /*7d00*/  ISETP.GT.U32.AND P0, PT, R0.reuse, R83, PT ;  /* 0x000000530000720c */ /* 0x040fe20003f04070 */
[----:B------:R-:W-:Y:S02]  /*7d10*/  @!P2 IMAD.IADD R85, R85, 0x1, -R0 ;  /* 0x000000015555a824 */ /* 0x000fe400078e0a00 */
[C---:B------:R-:W-:Y:S01]  /*7d20*/  IMAD R86, R0.reuse, R86, R5 ;  /* 0x0000005600567224 */ /* 0x040fe200078e0205 */
[----:B------:R-:W-:Y:S01]  /*7d30*/  ISETP.GT.U32.AND P2, PT, R0, R84, PT ;  /* 0x000000540000720c */ /* 0x000fe20003f44070 */
[----:B------:R-:W-:Y:S01]  /*7d40*/  IMAD.MOV R4, RZ, RZ, -R4 ;  /* 0x000000ffff047224 */ /* 0x000fe200078e0a04 */
[----:B------:R-:W-:Y:S01]  /*7d50*/  IABS R5, R93 ;  /* 0x0000005d00057213 */ /* 0x000fe20000000000 */
[----:B------:R-:W-:Y:S01]  /*7d60*/  @!P4 IMAD.IADD R81, R81, 0x1, -R0 ;  /* 0x000000015151c824 */ /* 0x000fe200078e0a00 */
[----:B------:R-:W-:Y:S01]  /*7d70*/  ISETP.GE.AND P4, PT, R88, RZ, PT ;  /* 0x000000ff5800720c */ /* 0x000fe20003f86270 */
[----:B------:R-:W-:-:S02]  /*7d80*/  IMAD R87, R0, R4, R87 ;  /* 0x0000000400577224 */ /* 0x000fc400078e0257 */
[----:B------:R-:W-:-:S04]  /*7d90*/  IMAD.HI.U32 R4, R2, R5, RZ ;  /* 0x0000000502047227 */ /* 0x000fc800078e00ff */
[--C-:B------:R-:W-:Y:S01]  /*7da0*/  @!P0 IMAD.IADD R83, R83, 0x1, -R0.reuse ;  /* 0x0000000153538824 */ /* 0x100fe200078e0a00 */
[----:B------:R-:W-:Y:S01]  /*7db0*/  ISETP.GT.U32.AND P0, PT, R0, R86, PT ;  /* 0x000000560000720c */ /* 0x000fe20003f04070 */
[----:B------:R-:W-:Y:S01]  /*7dc0*/  @!P2 IMAD.IADD R84, R84, 0x1, -R0 ;  /* 0x000000015454a824 */ /* 0x000fe200078e0a00 */
[C---:B------:R-:W-:Y:S01]  /*7dd0*/  ISETP.GT.U32.AND P2, PT, R0.reuse, R87, PT ;  /* 0x000000570000720c */ /* 0x040fe20003f44070 */
[----:B------:R-:W-:Y:S01]  /*7de0*/  @!P1 IMAD.MOV R81, RZ, RZ, -R81 ;  /* 0x000000ffff519224 */ /* 0x000fe200078e0a51 */
[----:B------:R-:W-:Y:S01]  /*7df0*/  ISETP.GT.U32.AND P1, PT, R0, R85, PT ;  /* 0x000000550000720c */ /* 0x000fe20003f24070 */
[----:B------:R-:W-:Y:S02]  /*7e00*/  IMAD.MOV R88, RZ, RZ, -R4 ;  /* 0x000000ffff587224 */ /* 0x000fe400078e0a04 */
[----:B------:R-:W-:-:S04]  /*7e10*/  IMAD.HI.U32 R4, R2, R89, RZ ;  /* 0x0000005902047227 */ /* 0x000fc800078e00ff */
[----:B------:R-:W-:Y:S02]  /*7e20*/  IMAD R88, R0, R88, R5 ;  /* 0x0000005800587224 */ /* 0x000fe400078e0205 */
[--C-:B------:R-:W-:Y:S01]  /*7e30*/  @!P0 IMAD.IADD R86, R86, 0x1, -R0.reuse ;  /* 0x0000000156568824 */ /* 0x100fe200078e0a00 */
[----:B------:R-:W-:Y:S01]  /*7e40*/  ISETP.GE.AND P0, PT, R92, RZ, PT ;  /* 0x000000ff5c00720c */ /* 0x000fe20003f06270 */
[----:B------:R-:W-:Y:S01]  /*7e50*/  @!P2 IMAD.IADD R87, R87, 0x1, -R0 ;  /* 0x000000015757a824 */ /* 0x000fe200078e0a00 */
[----:B------:R-:W-:Y:S01]  /*7e60*/  LOP3.LUT R92, R3, 0x14a, RZ, 0xfc, !PT ;  /* 0x0000014a035c7812 */ /* 0x000fe200078efcff */
[----:B------:R-:W-:Y:S01]  /*7e70*/  IMAD.MOV R5, RZ, RZ, -R4 ;  /* 0x000000ffff057224 */ /* 0x000fe200078e0a04 */
[C---:B------:R-:W-:Y:S01]  /*7e80*/  ISETP.GT.U32.AND P2, PT, R0.reuse, R86, PT ;  /* 0x000000560000720c */ /* 0x040fe20003f44070 */
[----:B------:R-:W-:Y:S01]  /*7e90*/  @!P3 IMAD.MOV R82, RZ, RZ, -R82 ;  /* 0x000000ffff52b224 */ /* 0x000fe200078e0a52 */
[C---:B------:R-:W-:Y:S01]  /*7ea0*/  ISETP.GT.U32.AND P3, PT, R0.reuse, R88, PT ;  /* 0x000000580000720c */ /* 0x040fe20003f64070 */
[----:B------:R-:W-:-:S02]  /*7eb0*/  IMAD R89, R0, R5, R89 ;  /* 0x0000000500597224 */ /* 0x000fc400078e0259 */
[----:B------:R-:W-:Y:S01]  /*7ec0*/  @!P1 IMAD.IADD R85, R85, 0x1, -R0 ;  /* 0x0000000155559824 */ /* 0x000fe200078e0a00 */
[----:B------:R-:W-:Y:S01]  /*7ed0*/  ISETP.GE.AND P1, PT, R90, RZ, PT ;  /* 0x000000ff5a00720c */ /* 0x000fe20003f26270 */
[----:B------:R-:W-:Y:S01]  /*7ee0*/  @!P6 IMAD.MOV R83, RZ, RZ, -R83 ;  /* 0x000000ffff53e224 */ /* 0x000fe200078e0a53 */
[----:B------:R-:W-:Y:S01]  /*7ef0*/  ISETP.GT.U32.AND P6, PT, R0, R87, PT ;  /* 0x000000570000720c */ /* 0x000fe20003fc4070 */
[----:B------:R-:W-:Y:S01]  /*7f00*/  IMAD.HI.U32 R4, R2, R91, RZ ;  /* 0x0000005b02047227 */ /* 0x000fe200078e00ff */
[----:B------:R-:W-:-:S03]  /*7f10*/  LOP3.LUT R90, R3, 0x148, RZ, 0xfc, !PT ;  /* 0x00000148035a7812 */ /* 0x000fc600078efcff */
[----:B------:R-:W-:Y:S01]  /*7f20*/  @!P2 IMAD.IADD R86, R86, 0x1, -R0 ;  /* 0x000000015656a824 */ /* 0x000fe200078e0a00 */
[----:B------:R-:W-:Y:S01]  /*7f30*/  ISETP.GT.U32.AND P2, PT, R0, R89, PT ;  /* 0x000000590000720c */ /* 0x000fe20003f44070 */
[----:B------:R-:W-:Y:S01]  /*7f40*/  IMAD.MOV R4, RZ, RZ, -R4 ;  /* 0x000000ffff047224 */ /* 0x000fe200078e0a04 */
[----:B------:R-:W-:Y:S01]  /*7f50*/  IABS R5, R90 ;  /* 0x0000005a00057213 */ /* 0x000fe20000000000 */
[--C-:B------:R-:W-:Y:S01]  /*7f60*/  @!P3 IMAD.IADD R88, R88, 0x1, -R0.reuse ;  /* 0x000000015858b824 */ /* 0x100fe200078e0a00 */
[----:B------:R-:W-:Y:S01]  /*7f70*/  ISETP.GE.AND P3, PT, R90, RZ, PT ;  /* 0x000000ff5a00720c */ /* 0x000fe20003f66270 */
[----:B------:R-:W-:Y:S02]  /*7f80*/  IMAD R90, R0, R4, R91 ;  /* 0x00000004005a7224 */ /* 0x000fe400078e025b */
[----:B------:R-:W-:Y:S02]  /*7f90*/  IMAD.MOV.U32 R91, RZ, RZ, R5 ;  /* 0x000000ffff5b7224 */ /* 0x000fe400078e0005 */
[----:B------:R-:W-:Y:S01]  /*7fa0*/  @!P6 IMAD.IADD R87, R87, 0x1, -R0 ;  /* 0x000000015757e824 */ /* 0x000fe200078e0a00 */
[----:B------:R-:W-:Y:S01]  /*7fb0*/  ISETP.GE.AND P6, PT, R95, RZ, PT ;  /* 0x000000ff5f00720c */ /* 0x000fe20003fc6270 */
[----:B------:R-:W-:-:S04]  /*7fc0*/  IMAD.HI.U32 R4, R2, R91, RZ ;  /* 0x0000005b02047227 */ /* 0x000fc800078e00ff */
[----:B------:R-:W-:Y:S01]  /*7fd0*/  @!P2 IMAD.IADD R89, R89, 0x1, -R0 ;  /* 0x000000015959a824 */ /* 0x000fe200078e0a00 */
[C---:B------:R-:W-:Y:S01]  /*7fe0*/  ISETP.GT.U32.AND P2, PT, R0.reuse, R88, PT ;  /* 0x000000580000720c */ /* 0x040fe20003f44070 */
[----:B------:R-:W-:Y:S01]  /*7ff0*/  @!P0 IMAD.MOV R87, RZ, RZ, -R87 ;  /* 0x000000ffff578224 */ /* 0x000fe200078e0a57 */
[C---:B------:R-:W-:Y:S01]  /*8000*/  ISETP.GT.U32.AND P0, PT, R0.reuse, R90, PT ;  /* 0x0000005a0000720c */ /* 0x040fe20003f04070 */
[----:B------:R-:W-:Y:S02]  /*8010*/  IMAD.MOV R4, RZ, RZ, -R4 ;  /* 0x000000ffff047224 */ /* 0x000fe400078e0a04 */
[----:B------:R-:W-:Y:S01]  /*8020*/  @!P4 IMAD.MOV R84, RZ, RZ, -R84 ;  /* 0x000000ffff54c224 */ /* 0x000fe200078e0a54 */
[----:B------:R-:W-:Y:S01]  /*8030*/  ISETP.GE.AND P4, PT, R93, RZ, PT ;  /* 0x000000ff5d00720c */ /* 0x000fe20003f86270 */
[C---:B------:R-:W-:Y:S01]  /*8040*/  IMAD R91, R0.reuse, R4, R91 ;  /* 0x00000004005b7224 */ /* 0x040fe200078e025b */
[----:B------:R-:W-:Y:S01]  /*8050*/  IABS R93, R92 ;  /* 0x0000005c005d7213 */ /* 0x000fe20000000000 */
[----:B------:R-:W-:Y:S01]  /*8060*/  @!P1 IMAD.MOV R86, RZ, RZ, -R86 ;  /* 0x000000ffff569224 */ /* 0x000fe200078e0a56 */
[----:B------:R-:W-:Y:S01]  /*8070*/  ISETP.GT.U32.AND P1, PT, R0, R89, PT ;  /* 0x000000590000720c */ /* 0x000fe20003f24070 */
[----:B------:R-:W-:Y:S01]  /*8080*/  @!P5 IMAD.MOV R85, RZ, RZ, -R85 ;  /* 0x000000ffff55d224 */ /* 0x000fe200078e0a55 */
[----:B------:R-:W-:Y:S01]  /*8090*/  ISETP.GE.AND P5, PT, R94, RZ, PT ;  /* 0x000000ff5e00720c */ /* 0x000fe20003fa6270 */
[--C-:B------:R-:W-:Y:S01]  /*80a0*/  @!P2 IMAD.IADD R88, R88, 0x1, -R0.reuse ;  /* 0x000000015858a824 */ /* 0x100fe200078e0a00 */
[----:B------:R-:W-:Y:S01]  /*80b0*/  ISETP.GT.U32.AND P2, PT, R0, R91, PT ;  /* 0x0000005b0000720c */ /* 0x000fe20003f44070 */
[----:B------:R-:W-:Y:S01]  /*80c0*/  @!P0 IMAD.IADD R90, R90, 0x1, -R0 ;  /* 0x000000015a5a8824 */ /* 0x000fe200078e0a00 */
[----:B------:R-:W-:Y:S01]  /*80d0*/  LOP3.LUT R94, R3, 0x14c, RZ, 0xfc, !PT ;  /* 0x0000014c035e7812 */ /* 0x000fe200078efcff */
[----:B------:R-:W-:-:S03]  /*80e0*/  IMAD.HI.U32 R4, R2, R93, RZ ;  /* 0x0000005d02047227 */ /* 0x000fc600078e00ff */
[----:B------:R-:W-:Y:S01]  /*80f0*/  IABS R95, R94 ;  /* 0x0000005e005f7213 */ /* 0x000fe20000000000 */
[----:B------:R-:W-:Y:S01]  /*8100*/  @!P4 IMAD.MOV R88, RZ, RZ, -R88 ;  /* 0x000000ffff58c224 */ /* 0x000fe200078e0a58 */
[----:B------:R-:W-:Y:S01]  /*8110*/  ISETP.GT.U32.AND P4, PT, R0, R90, PT ;  /* 0x0000005a0000720c */ /* 0x000fe20003f84070 */
[----:B------:R-:W-:Y:S01]  /*8120*/  @!P1 IMAD.IADD R89, R89, 0x1, -R0 ;  /* 0x0000000159599824 */ /* 0x000fe200078e0a00 */
[----:B------:R-:W-:Y:S01]  /*8130*/  ISETP.GE.AND P1, PT, R92, RZ, PT ;  /* 0x000000ff5c00720c */ /* 0x000fe20003f26270 */
[----:B------:R-:W-:Y:S01]  /*8140*/  IMAD.HI.U32 R5, R2, R95, RZ ;  /* 0x0000005f02057227 */ /* 0x000fe200078e00ff */
[----:B------:R-:W-:-:S03]  /*8150*/  ISETP.GE.AND P0, PT, R94, RZ, PT ;  /* 0x000000ff5e00720c */ /* 0x000fc60003f06270 */
[----:B------:R-:W-:Y:S02]  /*8160*/  IMAD.MOV R92, RZ, RZ, -R4 ;  /* 0x000000ffff5c7224 */ /* 0x000fe400078e0a04 */
[----:B------:R-:W-:Y:S02]  /*8170*/  @!P2 IMAD.IADD R91, R91, 0x1, -R0 ;  /* 0x000000015b5ba824 */ /* 0x000fe400078e0a00 */
[----:B------:R-:W-:Y:S02]  /*8180*/  IMAD.MOV R5, RZ, RZ, -R5 ;  /* 0x000000ffff057224 */ /* 0x000fe400078e0a05 */
[C---:B------:R-:W-:Y:S01]  /*8190*/  IMAD R92, R0.reuse, R92, R93 ;  /* 0x0000005c005c7224 */ /* 0x040fe200078e025d */
[C---:B------:R-:W-:Y:S01]  /*81a0*/  ISETP.GT.U32.AND P2, PT, R0.reuse, R91, PT ;  /* 0x0000005b0000720c */ /* 0x040fe20003f44070 */
[----:B------:R-:W-:Y:S01]  /*81b0*/  IMAD R93, R0, R5, R95 ;  /* 0x00000005005d7224 */ /* 0x000fe200078e025f */
[----:B------:R-:W-:Y:S01]  /*81c0*/  IABS R95, R98 ;  /* 0x00000062005f7213 */ /* 0x000fe20000000000 */
[----:B------:R-:W-:-:S04]  /*81d0*/  IMAD.HI.U32 R4, R2, R97, RZ ;  /* 0x0000006102047227 */ /* 0x000fc800078e00ff */
[----:B------:R-:W-:Y:S01]  /*81e0*/  @!P4 IMAD.IADD R90, R90, 0x1, -R0 ;  /* 0x000000015a5ac824 */ /* 0x000fe200078e0a00 */
[C---:B------:R-:W-:Y:S01]  /*81f0*/  ISETP.GT.U32.AND P4, PT, R0.reuse, R93, PT ;  /* 0x0000005d0000720c */ /* 0x040fe20003f84070 */
[----:B------:R-:W-:Y:S02]  /*8200*/  IMAD.MOV R4, RZ, RZ, -R4 ;  /* 0x000000ffff047224 */ /* 0x000fe400078e0a04 */
[----:B------:R-:W-:Y:S01]  /*8210*/  @!P5 IMAD.MOV R89, RZ, RZ, -R89 ;  /* 0x000000ffff59d224 */ /* 0x000fe200078e0a59 */
[C---:B------:R-:W-:Y:S01]  /*8220*/  ISETP.GT.U32.AND P5, PT, R0.reuse, R92, PT ;  /* 0x0000005c0000720c */ /* 0x040fe20003fa4070 */
[C---:B------:R-:W-:Y:S01]  /*8230*/  IMAD R94, R0.reuse, R4, R97 ;  /* 0x00000004005e7224 */ /* 0x040fe200078e0261 */
[----:B------:R-:W-:Y:S01]  /*8240*/  IABS R97, R100 ;  /* 0x0000006400617213 */ /* 0x000fe20000000000 */
[----:B------:R-:W-:Y:S02]  /*8250*/  @!P2 IMAD.IADD R91, R91, 0x1, -R0 ;  /* 0x000000015b5ba824 */ /* 0x000fe400078e0a00 */
[----:B------:R-:W-:Y:S01]  /*8260*/  @!P6 IMAD.MOV R90, RZ, RZ, -R90 ;  /* 0x000000ffff5ae224 */ /* 0x000fe200078e0a5a */
[----:B------:R-:W-:Y:S01]  /*8270*/  ISETP.GT.U32.AND P2, PT, R0, R94, PT ;  /* 0x0000005e0000720c */ /* 0x000fe20003f44070 */
[----:B------:R-:W-:-:S04]  /*8280*/  IMAD.HI.U32 R5, R2, R97, RZ ;  /* 0x0000006102057227 */ /* 0x000fc800078e00ff */
[--C-:B------:R-:W-:Y:S02]  /*8290*/  @!P4 IMAD.IADD R93, R93, 0x1, -R0.reuse ;  /* 0x000000015d5dc824 */ /* 0x100fe400078e0a00 */
[--C-:B------:R-:W-:Y:S01]  /*82a0*/  @!P5 IMAD.IADD R92, R92, 0x1, -R0.reuse ;  /* 0x000000015c5cd824 */ /* 0x100fe200078e0a00 */
[----:B------:R-:W-:Y:S01]  /*82b0*/  ISETP.GE.AND P5, PT, R96, RZ, PT ;  /* 0x000000ff6000720c */ /* 0x000fe20003fa6270 */
[----:B------:R-:W-:Y:S01]  /*82c0*/  IMAD.HI.U32 R4, R2, R95, RZ ;  /* 0x0000005f02047227 */ /* 0x000fe200078e00ff */
[C---:B------:R-:W-:Y:S02]  /*82d0*/  ISETP.GT.U32.AND P6, PT, R0.reuse, R93, PT ;  /* 0x0000005d0000720c */ /* 0x040fe40003fc4070 */
[----:B------:R-:W-:Y:S01]  /*82e0*/  ISETP.GT.U32.AND P4, PT, R0, R92, PT ;  /* 0x0000005c0000720c */ /* 0x000fe20003f84070 */
[----:B------:R-:W-:Y:S02]  /*82f0*/  @!P2 IMAD.IADD R94, R94, 0x1, -R0 ;  /* 0x000000015e5ea824 */ /* 0x000fe400078e0a00 */
[----:B------:R-:W-:-:S02]  /*8300*/  IMAD.MOV R5, RZ, RZ, -R5 ;  /* 0x000000ffff057224 */ /* 0x000fc400078e0a05 */
[----:B------:R-:W-:Y:S01]  /*8310*/  IMAD.MOV R4, RZ, RZ, -R4 ;  /* 0x000000ffff047224 */ /* 0x000fe200078e0a04 */
[C---:B------:R-:W-:Y:S01]  /*8320*/  ISETP.GT.U32.AND P2, PT, R0.reuse, R94, PT ;  /* 0x0000005e0000720c */ /* 0x040fe20003f44070 */
[C---:B------:R-:W-:Y:S02]  /*8330*/  IMAD R96, R0.reuse, R5, R97 ;  /* 0x0000000500607224 */ /* 0x040fe400078e0261 */
[----:B------:R-:W-:Y:S02]  /*8340*/  IMAD R95, R0, R4, R95 ;  /* 0x00000004005f7224 */ /* 0x000fe400078e025f */
[----:B------:R-:W-:-:S04]  /*8350*/  IMAD.HI.U32 R5, R2, R101, RZ ;  /* 0x0000006502057227 */ /* 0x000fc800078e00ff */
[--C-:B------:R-:W-:Y:S01]  /*8360*/  @!P6 IMAD.IADD R93, R93, 0x1, -R0.reuse ;  /* 0x000000015d5de824 */ /* 0x100fe200078e0a00 */
[----:B------:R-:W-:Y:S01]  /*8370*/  ISETP.GT.U32.AND P6, PT, R0, R96, PT ;  /* 0x000000600000720c */ /* 0x000fe20003fc4070 */
[----:B------:R-:W-:Y:S01]  /*8380*/  @!P4 IMAD.IADD R92, R92, 0x1, -R0 ;  /* 0x000000015c5cc824 */ /* 0x000fe200078e0a00 */
[----:B------:R-:W-:Y:S01]  /*8390*/  ISETP.GT.U32.AND P4, PT, R0, R95, PT ;  /* 0x0000005f0000720c */ /* 0x000fe20003f84070 */
[----:B------:R-:W-:Y:S02]  /*83a0*/  IMAD.MOV R5, RZ, RZ, -R5 ;  /* 0x000000ffff057224 */ /* 0x000fe400078e0a05 */
[----:B------:R-:W-:Y:S01]  /*83b0*/  @!P3 IMAD.MOV R91, RZ, RZ, -R91 ;  /* 0x000000ffff5bb224 */ /* 0x000fe200078e0a5b */
[----:B------:R-:W-:Y:S01]  /*83c0*/  ISETP.GE.AND P3, PT, R98, RZ, PT ;  /* 0x000000ff6200720c */ /* 0x000fe20003f66270 */
[----:B------:R-:W-:-:S04]  /*83d0*/  IMAD.HI.U32 R4, R2, R99, RZ ;  /* 0x0000006302047227 */ /* 0x000fc800078e00ff */
[----:B------:R-:W-:Y:S01]  /*83e0*/  IMAD R98, R0, R5, R101 ;  /* 0x0000000500627224 */ /* 0x000fe200078e0265 */
[----:B------:R-:W-:Y:S01]  /*83f0*/  LOP3.LUT R101, R3, 0x15a, RZ, 0xfc, !PT ;  /* 0x0000015a03657812 */ /* 0x000fe200078efcff */
[----:B------:R-:W-:Y:S02]  /*8400*/  IMAD.MOV R4, RZ, RZ, -R4 ;  /* 0x000000ffff047224 */ /* 0x000fe400078e0a04 */
[--C-:B------:R-:W-:Y:S01]  /*8410*/  @!P2 IMAD.IADD R94, R94, 0x1, -R0.reuse ;  /* 0x000000015e5ea824 */ /* 0x100fe200078e0a00 */
[----:B------:R-:W-:Y:S01]  /*8420*/  ISETP.GE.AND P2, PT, R100, RZ, PT ;  /* 0x000000ff6400720c */ /* 0x000fe20003f46270 */
[----:B------:R-:W-:Y:S01]  /*8430*/  @!P0 IMAD.MOV R93, RZ, RZ, -R93 ;  /* 0x000000ffff5d8224 */ /* 0x000fe200078e0a5d */
[----:B------:R-:W-:Y:S01]  /*8440*/  IABS R100, R104 ;  /* 0x0000006800647213 */ /* 0x000fe20000000000 */
[C---:B------:R-:W-:Y:S01]  /*8450*/  IMAD R97, R0.reuse, R4, R99 ;  /* 0x0000000400617224 */ /* 0x040fe200078e0263 */
[----:B------:R-:W-:Y:S01]  /*8460*/  ISETP.GT.U32.AND P0, PT, R0, R98, PT ;  /* 0x000000620000720c */ /* 0x000fe20003f04070 */
[----:B------:R-:W-:Y:S01]  /*8470*/  @!P6 IMAD.IADD R96, R96, 0x1, -R0 ;  /* 0x000000016060e824 */ /* 0x000fe200078e0a00 */
[----:B------:R-:W-:Y:S01]  /*8480*/  @!P4 IADD3 R95, R95, -R0, RZ ;  /* 0x800000005f5fc210 */ /* 0x000fe20007ffe0ff */
[----:B------:R-:W-:Y:S01]  /*8490*/  IMAD.MOV.U32 R99, RZ, RZ, R100 ;  /* 0x000000ffff637224 */ /* 0x000fe200078e0064 */
[C---:B------:R-:W-:Y:S01]  /*84a0*/  ISETP.GT.U32.AND P4, PT, R0.reuse, R97, PT ;  /* 0x000000610000720c */ /* 0x040fe20003f84070 */
[----:B------:R-:W-:Y:S01]  /*84b0*/  @!P1 IMAD.MOV R92, RZ, RZ, -R92 ;  /* 0x000000ffff5c9224 */ /* 0x000fe200078e0a5c */
[----:B------:R-:W-:Y:S01]  /*84c0*/  ISETP.GT.U32.AND P6, PT, R0, R96, PT ;  /* 0x000000600000720c */ /* 0x000fe20003fc4070 */
[----:B------:R-:W-:Y:S01]  /*84d0*/  IMAD.HI.U32 R4, R2, R99, RZ ;  /* 0x0000006302047227 */ /* 0x000fe200078e00ff */
[----:B------:R-:W-:-:S02]  /*84e0*/  IABS R5, R101 ;  /* 0x0000006500057213 */ /* 0x000fc40000000000 */
[----:B------:R-:W-:Y:S01]  /*84f0*/  ISETP.GT.U32.AND P1, PT, R0, R95, PT ;  /* 0x0000005f0000720c */ /* 0x000fe20003f24070 */
[----:B------:R-:W-:Y:S02]  /*8500*/  IMAD.MOV R4, RZ, RZ, -R4 ;  /* 0x000000ffff047224 */ /* 0x000fe400078e0a04 */
[--C-:B------:R-:W-:Y:S02]  /*8510*/  @!P0 IMAD.IADD R98, R98, 0x1, -R0.reuse ;  /* 0x0000000162628824 */ /* 0x100fe400078e0a00 */
[C---:B------:R-:W-:Y:S02]  /*8520*/  IMAD R99, R0.reuse, R4, R99 ;  /* 0x0000000400637224 */ /* 0x040fe400078e0263 */
[----:B------:R-:W-:Y:S01]  /*8530*/  @!P4 IMAD.IADD R97, R97, 0x1, -R0 ;  /* 0x000000016161c824 */ /* 0x000fe200078e0a00 */
[----:B------:R-:W-:Y:S01]  /*8540*/  ISETP.GT.U32.AND P0, PT, R0, R98, PT ;  /* 0x000000620000720c */ /* 0x000fe20003f04070 */
[----:B------:R-:W-:-:S03]  /*8550*/  IMAD.HI.U32 R4, R2, R5, RZ ;  /* 0x0000000502047227 */ /* 0x000fc600078e00ff */
[----:B------:R-:W-:Y:S01]  /*8560*/  ISETP.GT.U32.AND P4, PT, R0, R97, PT ;  /* 0x000000610000720c */ /* 0x000fe20003f84070 */
[----:B------:R-:W-:Y:S01]  /*8570*/  @!P6 IMAD.IADD R96, R96, 0x1, -R0 ;  /* 0x000000016060e824 */ /* 0x000fe200078e0a00 */
[C---:B------:R-:W-:Y:S01]  /*8580*/  ISETP.GT.U32.AND P6, PT, R0.reuse, R99, PT ;  /* 0x000000630000720c */ /* 0x040fe20003fc4070 */
[----:B------:R-:W-:Y:S02]  /*8590*/  IMAD.MOV R4, RZ, RZ, -R4 ;  /* 0x000000ffff047224 */ /* 0x000fe400078e0a04 */
[--C-:B------:R-:W-:Y:S01]  /*85a0*/  @!P1 IMAD.IADD R95, R95, 0x1, -R0.reuse ;  /* 0x000000015f5f9824 */ /* 0x100fe200078e0a00 */
[----:B------:R-:W-:Y:S01]  /*85b0*/  ISETP.GE.AND P1, PT, R103, RZ, PT ;  /* 0x000000ff6700720c */ /* 0x000fe20003f26270 */
[----:B------:R-:W-:Y:S01]  /*85c0*/  IMAD R100, R0, R4, R5 ;  /* 0x0000000400647224 */ /* 0x000fe200078e0205 */
[C---:B------:R-:W-:Y:S01]  /*85d0*/  LOP3.LUT R4, R3.reuse, 0x15c, RZ, 0xfc, !PT ;  /* 0x0000015c03047812 */ /* 0x040fe200078efcff */
[----:B------:R-:W-:Y:S01]  /*85e0*/  @!P0 IMAD.IADD R98, R98, 0x1, -R0 ;  /* 0x0000000162628824 */ /* 0x000fe200078e0a00 */
[----:B------:R-:W-:Y:S01]  /*85f0*/  LOP3.LUT R5, R3, 0x15e, RZ, 0xfc, !PT ;  /* 0x0000015e03057812 */ /* 0x000fe200078efcff */
[----:B------:R-:W-:Y:S01]  /*8600*/  @!P2 IMAD.MOV R96, RZ, RZ, -R96 ;  /* 0x000000ffff60a224 */ /* 0x000fe200078e0a60 */
[----:B------:R-:W-:Y:S01]  /*8610*/  ISETP.GT.U32.AND P0, PT, R0, R100, PT ;  /* 0x000000640000720c */ /* 0x000fe20003f04070 */
[--C-:B------:R-:W-:Y:S01]  /*8620*/  @!P4 IMAD.IADD R97, R97, 0x1, -R0.reuse ;  /* 0x000000016161c824 */ /* 0x100fe200078e0a00 */
[----:B------:R-:W-:Y:S01]  /*8630*/  ISETP.GE.AND P4, PT, R101, RZ, PT ;  /* 0x000000ff6500720c */ /* 0x000fe20003f86270 */
[----:B------:R-:W-:Y:S01]  /*8640*/  @!P6 IMAD.IADD R99, R99, 0x1, -R0 ;  /* 0x000000016363e824 */ /* 0x000fe200078e0a00 */
[----:B------:R-:W-:Y:S01]  /*8650*/  IABS R101, R4 ;  /* 0x0000000400657213 */ /* 0x000fe20000000000 */
[----:B------:R-:W-:Y:S01]  /*8660*/  @!P5 IMAD.MOV R94, RZ, RZ, -R94 ;  /* 0x000000ffff5ed224 */ /* 0x000fe200078e0a5e */
[----:B------:R-:W-:Y:S01]  /*8670*/  ISETP.GE.AND P5, PT, R102, RZ, PT ;  /* 0x000000ff6600720c */ /* 0x000fe20003fa6270 */
[----:B------:R-:W-:Y:S01]  /*8680*/  @!P3 IMAD.MOV R95, RZ, RZ, -R95 ;  /* 0x000000ffff5fb224 */ /* 0x000fe200078e0a5f */
[----:B------:R-:W-:Y:S01]  /*8690*/  ISETP.GT.U32.AND P2, PT, R0, R99, PT ;  /* 0x000000630000720c */ /* 0x000fe20003f44070 */
[----:B------:R-:W-:Y:S01]  /*86a0*/  @!P1 IMAD.MOV R98, RZ, RZ, -R98 ;  /* 0x000000ffff629224 */ /* 0x000fe200078e0a62 */
[----:B------:R-:W-:-:S02]  /*86b0*/  ISETP.GE.AND P3, PT, R104, RZ, PT ;  /* 0x000000ff6800720c */ /* 0x000fc40003f66270 */
[----:B------:R-:W-:Y:S01]  /*86c0*/  LOP3.LUT R102, R3, 0x160, RZ, 0xfc, !PT ;  /* 0x0000016003667812 */ /* 0x000fe200078efcff */
[----:B------:R-:W-:Y:S01]  /*86d0*/  @!P0 IMAD.IADD R100, R100, 0x1, -R0 ;  /* 0x0000000164648824 */ /* 0x000fe200078e0a00 */
[----:B------:R-:W-:Y:S01]  /*86e0*/  ISETP.GE.AND P6, PT, R4, RZ, PT ;  /* 0x000000ff0400720c */ /* 0x000fe20003fc6270 */
[----:B------:R-:W-:Y:S01]  /*86f0*/  IMAD.HI.U32 R4, R2, R101, RZ ;  /* 0x0000006502047227 */ /* 0x000fe200078e00ff */
[----:B------:R-:W-:Y:S02]  /*8700*/  ISETP.GE.AND P1, PT, R102, RZ, PT ;  /* 0x000000ff6600720c */ /* 0x000fe40003f26270 */
[----:B------:R-:W-:Y:S01]  /*8710*/  IABS R105, R102 ;  /* 0x0000006600697213 */ /* 0x000fe20000000000 */
[----:B------:R-:W-:Y:S01]  /*8720*/  IMAD.MOV R102, RZ, RZ, -R4 ;  /* 0x000000ffff667224 */ /* 0x000fe200078e0a04 */
[----:B------:R-:W-:Y:S01]  /*8730*/  IABS R103, R5 ;  /* 0x0000000500677213 */ /* 0x000fe20000000000 */
[----:B------:R-:W-:Y:S01]  /*8740*/  @!P2 IMAD.IADD R99, R99, 0x1, -R0 ;  /* 0x000000016363a824 */ /* 0x000fe200078e0a00 */
[C---:B------:R-:W-:Y:S01]  /*8750*/  ISETP.GT.U32.AND P0, PT, R0.reuse, R100, PT ;  /* 0x000000640000720c */ /* 0x040fe20003f04070 */
[----:B------:R-:W-:Y:S01]  /*8760*/  IMAD R101, R0, R102, R101 ;  /* 0x0000006600657224 */ /* 0x000fe200078e0265 */
[----:B------:R-:W-:Y:S01]  /*8770*/  LOP3.LUT R104, R3, 0x162, RZ, 0xfc, !PT ;  /* 0x0000016203687812 */ /* 0x000fe200078efcff */
[----:B------:R-:W-:Y:S01]  /*8780*/  @!P5 IMAD.MOV R97, RZ, RZ, -R97 ;  /* 0x000000ffff61d224 */ /* 0x000fe200078e0a61 */
[----:B------:R-:W-:Y:S01]  /*8790*/  ISETP.GE.AND P5, PT, R5, RZ, PT ;  /* 0x000000ff0500720c */ /* 0x000fe20003fa6270 */
[----:B------:R-:W-:Y:S01]  /*87a0*/  IMAD.HI.U32 R4, R2, R103, RZ ;  /* 0x0000006702047227 */ /* 0x000fe200078e00ff */
[----:B------:R-:W-:-:S02]  /*87b0*/  IABS R107, R104 ;  /* 0x00000068006b7213 */ /* 0x000fc40000000000 */
[----:B------:R-:W-:Y:S01]  /*87c0*/  ISETP.GE.AND P2, PT, R104, RZ, PT ;  /* 0x000000ff6800720c */ /* 0x000fe20003f46270 */
[----:B------:R-:W-:-:S04]  /*87d0*/  IMAD.HI.U32 R5, R2, R105, RZ ;  /* 0x0000006902057227 */ /* 0x000fc800078e00ff */
[----:B------:R-:W-:Y:S01]  /*87e0*/  @!P3 IMAD.MOV R99, RZ, RZ, -R99 ;  /* 0x000000ffff63b224 */ /* 0x000fe200078e0a63 */
[C---:B------:R-:W-:Y:S01]  /*87f0*/  ISETP.GT.U32.AND P3, PT, R0.reuse, R101, PT ;  /* 0x000000650000720c */ /* 0x040fe20003f64070 */
[----:B------:R-:W-:Y:S02]  /*8800*/  IMAD.MOV R102, RZ, RZ, -R4 ;  /* 0x000000ffff667224 */ /* 0x000fe400078e0a04 */
[----:B------:R-:W-:Y:S02]  /*8810*/  IMAD.MOV R5, RZ, RZ, -R5 ;  /* 0x000000ffff057224 */ /* 0x000fe400078e0a05 */
[----:B------:R-:W-:Y:S02]  /*8820*/  IMAD R102, R0, R102, R103 ;  /* 0x0000006600667224 */ /* 0x000fe400078e0267 */
[----:B------:R-:W-:Y:S02]  /*8830*/  @!P0 IMAD.IADD R100, R100, 0x1, -R0 ;  /* 0x0000000164648824 */ /* 0x000fe400078e0a00 */
[C---:B------:R-:W-:Y:S01]  /*8840*/  IMAD R103, R0.reuse, R5, R105 ;  /* 0x0000000500677224 */ /* 0x040fe200078e0269 */
[C---:B------:R-:W-:Y:S01]  /*8850*/  ISETP.GT.U32.AND P0, PT, R0.reuse, R102, PT ;  /* 0x000000660000720c */ /* 0x040fe20003f04070 */
[----:B------:R-:W-:Y:S01]  /*8860*/  @!P4 IMAD.MOV R100, RZ, RZ, -R100 ;  /* 0x000000ffff64c224 */ /* 0x000fe200078e0a64 */
[----:B------:R-:W-:Y:S01]  /*8870*/  IABS R105, R110 ;  /* 0x0000006e00697213 */ /* 0x000fe20000000000 */
[----:B------:R-:W-:Y:S01]  /*8880*/  @!P3 IMAD.IADD R101, R101, 0x1, -R0 ;  /* 0x000000016565b824 */ /* 0x000fe200078e0a00 */
[----:B------:R-:W-:Y:S01]  /*8890*/  ISETP.GT.U32.AND P4, PT, R0, R103, PT ;  /* 0x000000670000720c */ /* 0x000fe20003f84070 */
[----:B------:R-:W-:-:S03]  /*88a0*/  IMAD.HI.U32 R4, R2, R107, RZ ;  /* 0x0000006b02047227 */ /* 0x000fc600078e00ff */
[----:B------:R-:W-:Y:S01]  /*88b0*/  ISETP.GT.U32.AND P3, PT, R0, R101, PT ;  /* 0x000000650000720c */ /* 0x000fe20003f64070 */
[----:B------:R-:W-:-:S04]  /*88c0*/  IMAD.MOV R4, RZ, RZ, -R4 ;  /* 0x000000ffff047224 */ /* 0x000fc800078e0a04 */
[----:B------:R-:W-:Y:S01]  /*88d0*/  IMAD R104, R0, R4, R107 ;  /* 0x0000000400687224 */ /* 0x000fe200078e026b */
[----:B------:R-:W-:Y:S01]  /*88e0*/  IABS R107, R112 ;  /* 0x00000070006b7213 */ /* 0x000fe20000000000 */
[--C-:B------:R-:W-:Y:S02]  /*88f0*/  @!P0 IMAD.IADD R102, R102, 0x1, -R0.reuse ;  /* 0x0000000166668824 */ /* 0x100fe400078e0a00 */
[--C-:B------:R-:W-:Y:S02]  /*8900*/  @!P4 IMAD.IADD R103, R103, 0x1, -R0.reuse ;  /* 0x000000016767c824 */ /* 0x100fe400078e0a00 */
[----:B------:R-:W-:Y:S01]  /*8910*/  IMAD.HI.U32 R5, R2, R107, RZ ;  /* 0x0000006b02057227 */ /* 0x000fe200078e00ff */
[C---:B------:R-:W-:Y:S02]  /*8920*/  ISETP.GT.U32.AND P0, PT, R0.reuse, R102, PT ;  /* 0x000000660000720c */ /* 0x040fe40003f04070 */
[C---:B------:R-:W-:Y:S01]  /*8930*/  ISETP.GT.U32.AND P4, PT, R0.reuse, R103, PT ;  /* 0x000000670000720c */ /* 0x040fe20003f84070 */
[----:B------:R-:W-:Y:S01]  /*8940*/  @!P3 IMAD.IADD R101, R101, 0x1, -R0 ;  /* 0x000000016565b824 */ /* 0x000fe200078e0a00 */
[----:B------:R-:W-:Y:S01]  /*8950*/  ISETP.GT.U32.AND P3, PT, R0, R104, PT ;  /* 0x000000680000720c */ /* 0x000fe20003f64070 */
[----:B------:R-:W-:-:S02]  /*8960*/  IMAD.MOV R5, RZ, RZ, -R5 ;  /* 0x000000ffff057224 */ /* 0x000fc400078e0a05 */
[----:B------:R-:W-:-:S04]  /*8970*/  IMAD.HI.U32 R4, R2, R105, RZ ;  /* 0x0000006902047227 */ /* 0x000fc800078e00ff */
[C---:B------:R-:W-:Y:S02]  /*8980*/  IMAD R106, R0.reuse, R5, R107 ;  /* 0x00000005006a7224 */ /* 0x040fe400078e026b */
[----:B------:R-:W-:Y:S02]  /*8990*/  IMAD.MOV R4, RZ, RZ, -R4 ;  /* 0x000000ffff047224 */ /* 0x000fe400078e0a04 */
[--C-:B------:R-:W-:Y:S01]  /*89a0*/  @!P4 IMAD.IADD R103, R103, 0x1, -R0.reuse ;  /* 0x000000016767c824 */ /* 0x100fe200078e0a00 */
[C---:B------:R-:W-:Y:S01]  /*89b0*/  ISETP.GT.U32.AND P4, PT, R0.reuse, R106, PT ;  /* 0x0000006a0000720c */ /* 0x040fe20003f84070 */
[----:B------:R-:W-:Y:S02]  /*89c0*/  IMAD R105, R0, R4, R105 ;  /* 0x0000000400697224 */ /* 0x000fe400078e0269 */
[----:B------:R-:W-:Y:S02]  /*89d0*/  @!P3 IMAD.IADD R104, R104, 0x1, -R0 ;  /* 0x000000016868b824 */ /* 0x000fe400078e0a00 */
[----:B------:R-:W-:-:S02]  /*89e0*/  IMAD.MOV.U32 R107, RZ, RZ, R108 ;  /* 0x000000ffff6b7224 */ /* 0x000fc400078e006c */
[----:B------:R-:W-:Y:S01]  /*89f0*/  @!P0 IMAD.IADD R102, R102, 0x1, -R0 ;  /* 0x0000000166668824 */ /* 0x000fe200078e0a00 */
[----:B------:R-:W-:Y:S01]  /*8a00*/  ISETP.GT.U32.AND P0, PT, R0, R105, PT ;  /* 0x000000690000720c */ /* 0x000fe20003f04070 */
[----:B------:R-:W-:Y:S01]  /*8a10*/  IMAD.HI.U32 R4, R2, R107, RZ ;  /* 0x0000006b02047227 */ /* 0x000fe200078e00ff */
[----:B------:R-:W-:-:S03]  /*8a20*/  ISETP.GT.U32.AND P3, PT, R0, R104, PT ;  /* 0x000000680000720c */ /* 0x000fc60003f64070 */
[----:B------:R-:W-:-:S04]  /*8a30*/  IMAD.HI.U32 R5, R2, R109, RZ ;  /* 0x0000006d02057227 */ /* 0x000fc800078e00ff */
[----:B------:R-:W-:Y:S02]  /*8a40*/  IMAD.MOV R4, RZ, RZ, -R4 ;  /* 0x000000ffff047224 */ /* 0x000fe400078e0a04 */
[----:B------:R-:W-:Y:S02]  /*8a50*/  @!P4 IMAD.IADD R106, R106, 0x1, -R0 ;  /* 0x000000016a6ac824 */ /* 0x000fe400078e0a00 */
[----:B------:R-:W-:Y:S02]  /*8a60*/  IMAD.MOV R5, RZ, RZ, -R5 ;  /* 0x000000ffff057224 */ /* 0x000fe400078e0a05 */
[C---:B------:R-:W-:Y:S01]  /*8a70*/  IMAD R107, R0.reuse, R4, R107 ;  /* 0x00000004006b7224 */ /* 0x040fe200078e026b */
[----:B------:R-:W-:Y:S01]  /*8a80*/  ISETP.GT.U32.AND P4, PT, R0, R106, PT ;  /* 0x0000006a0000720c */ /* 0x000fe20003f84070 */
[----:B------:R-:W-:-:S04]  /*8a90*/  IMAD.HI.U32 R4, R2, R111, RZ ;  /* 0x0000006f02047227 */ /* 0x000fc800078e00ff */
[--C-:B------:R-:W-:Y:S01]  /*8aa0*/  @!P0 IMAD.IADD R105, R105, 0x1, -R0.reuse ;  /* 0x0000000169698824 */ /* 0x100fe200078e0a00 */
[----:B------:R-:W-:Y:S01]  /*8ab0*/  ISETP.GE.AND P0, PT, R112, RZ, PT ;  /* 0x000000ff7000720c */ /* 0x000fe20003f06270 */
[----:B------:R-:W-:Y:S01]  /*8ac0*/  IMAD R108, R0, R5, R109 ;  /* 0x00000005006c7224 */ /* 0x000fe200078e026d */
[----:B------:R-:W-:Y:S01]  /*8ad0*/  LOP3.LUT R112, R3, 0x16e, RZ, 0xfc, !PT ;  /* 0x0000016e03707812 */ /* 0x000fe200078efcff */
[----:B------:R-:W-:Y:S01]  /*8ae0*/  @!P3 IMAD.IADD R104, R104, 0x1, -R0 ;  /* 0x000000016868b824 */ /* 0x000fe200078e0a00 */
[C---:B------:R-:W-:Y:S01]  /*8af0*/  ISETP.GT.U32.AND P3, PT, R0.reuse, R107, PT ;  /* 0x0000006b0000720c */ /* 0x040fe20003f64070 */
[----:B------:R-:W-:Y:S01]  /*8b00*/  IMAD.MOV R4, RZ, RZ, -R4 ;  /* 0x000000ffff047224 */ /* 0x000fe200078e0a04 */
[----:B------:R-:W-:Y:S01]  /*8b10*/  IABS R5, R112 ;  /* 0x0000007000057213 */ /* 0x000fe20000000000 */
[----:B------:R-:W-:Y:S01]  /*8b20*/  @!P5 IMAD.MOV R102, RZ, RZ, -R102 ;  /* 0x000000ffff66d224 */ /* 0x000fe200078e0a66 */
[C---:B------:R-:W-:Y:S01]  /*8b30*/  ISETP.GT.U32.AND P5, PT, R0.reuse, R105, PT ;  /* 0x000000690000720c */ /* 0x040fe20003fa4070 */
[----:B------:R-:W-:Y:S01]  /*8b40*/  @!P2 IMAD.MOV R104, RZ, RZ, -R104 ;  /* 0x000000ffff68a224 */ /* 0x000fe200078e0a68 */
[C---:B------:R-:W-:Y:S01]  /*8b50*/  ISETP.GT.U32.AND P2, PT, R0.reuse, R108, PT ;  /* 0x0000006c0000720c */ /* 0x040fe20003f44070 */
[----:B------:R-:W-:-:S02]  /*8b60*/  IMAD R109, R0, R4, R111 ;  /* 0x00000004006d7224 */ /* 0x000fc400078e026f */
[--C-:B------:R-:W-:Y:S02]  /*8b70*/  @!P4 IMAD.IADD R106, R106, 0x1, -R0.reuse ;  /* 0x000000016a6ac824 */ /* 0x100fe400078e0a00 */
[----:B------:R-:W-:Y:S01]  /*8b80*/  @!P6 IMAD.MOV R101, RZ, RZ, -R101 ;  /* 0x000000ffff65e224 */ /* 0x000fe200078e0a65 */
[----:B------:R-:W-:Y:S01]  /*8b90*/  ISETP.GT.U32.AND P4, PT, R0, R109, PT ;  /* 0x0000006d0000720c */ /* 0x000fe20003f84070 */
[--C-:B------:R-:W-:Y:S01]  /*8ba0*/  @!P3 IMAD.IADD R107, R107, 0x1, -R0.reuse ;  /* 0x000000016b6bb824 */ /* 0x100fe200078e0a00 */
[----:B------:R-:W-:Y:S01]  /*8bb0*/  ISETP.GE.AND P6, PT, R110, RZ, PT ;  /* 0x000000ff6e00720c */ /* 0x000fe20003fc6270 */
[----:B------:R-:W-:Y:S01]  /*8bc0*/  IMAD.HI.U32 R4, R2, R5, RZ ;  /* 0x0000000502047227 */ /* 0x000fe200078e00ff */
[----:B------:R-:W-:Y:S02]  /*8bd0*/  ISETP.GE.AND P3, PT, R115, RZ, PT ;  /* 0x000000ff7300720c */ /* 0x000fe40003f66270 */
[----:B------:R-:W-:Y:S01]  /*8be0*/  IABS R115, R118 ;  /* 0x0000007600737213 */ /* 0x000fe20000000000 */
[--C-:B------:R-:W-:Y:S01]  /*8bf0*/  @!P5 IMAD.IADD R105, R105, 0x1, -R0.reuse ;  /* 0x000000016969d824 */ /* 0x100fe200078e0a00 */
[----:B------:R-:W-:Y:S01]  /*8c00*/  ISETP.GE.AND P5, PT, R114, RZ, PT ;  /* 0x000000ff7200720c */ /* 0x000fe20003fa6270 */
[----:B------:R-:W-:Y:S01]  /*8c10*/  @!P2 IMAD.IADD R108, R108, 0x1, -R0 ;  /* 0x000000016c6ca824 */ /* 0x000fe200078e0a00 */
[----:B------:R-:W-:Y:S01]  /*8c20*/  ISETP.GT.U32.AND P2, PT, R0, R107, PT ;  /* 0x0000006b0000720c */ /* 0x000fe20003f44070 */
[----:B------:R-:W-:Y:S01]  /*8c30*/  IMAD.MOV R110, RZ, RZ, -R4 ;  /* 0x000000ffff6e7224 */ /* 0x000fe200078e0a04 */
[----:B------:R-:W-:Y:S01]  /*8c40*/  LOP3.LUT R114, R3, 0x170, RZ, 0xfc, !PT ;  /* 0x0000017003727812 */ /* 0x000fe200078efcff */
[----:B------:R-:W-:-:S02]  /*8c50*/  @!P4 IMAD.IADD R109, R109, 0x1, -R0 ;  /* 0x000000016d6dc824 */ /* 0x000fc400078e0a00 */
[C---:B------:R-:W-:Y:S01]  /*8c60*/  IMAD R110, R0.reuse, R110, R5 ;  /* 0x0000006e006e7224 */ /* 0x040fe200078e0205 */
[----:B------:R-:W-:Y:S01]  /*8c70*/  IABS R111, R114 ;  /* 0x00000072006f7213 */ /* 0x000fe20000000000 */
[----:B------:R-:W-:Y:S01]  /*8c80*/  @!P6 IMAD.MOV R105, RZ, RZ, -R105 ;  /* 0x000000ffff69e224 */ /* 0x000fe200078e0a69 */
[C---:B------:R-:W-:Y:S01]  /*8c90*/  ISETP.GT.U32.AND P4, PT, R0.reuse, R109, PT ;  /* 0x0000006d0000720c */ /* 0x040fe20003f84070 */
[----:B------:R-:W-:Y:S01]  /*8ca0*/  @!P1 IMAD.MOV R103, RZ, RZ, -R103 ;  /* 0x000000ffff679224 */ /* 0x000fe200078e0a67 */
[----:B------:R-:W-:Y:S01]  /*8cb0*/  ISETP.GT.U32.AND P6, PT, R0, R108, PT ;  /* 0x0000006c0000720c */ /* 0x000fe20003fc4070 */
[----:B------:R-:W-:Y:S01]  /*8cc0*/  IMAD.HI.U32 R4, R2, R111, RZ ;  /* 0x0000006f02047227 */ /* 0x000fe200078e00ff */
[----:B------:R-:W-:Y:S02]  /*8cd0*/  ISETP.GE.AND P1, PT, R113, RZ, PT ;  /* 0x000000ff7100720c */ /* 0x000fe40003f26270 */
[----:B------:R-:W-:Y:S01]  /*8ce0*/  IABS R113, R116 ;  /* 0x0000007400717213 */ /* 0x000fe20000000000 */
[----:B------:R-:W-:Y:S01]  /*8cf0*/  @!P2 IMAD.IADD R107, R107, 0x1, -R0 ;  /* 0x000000016b6ba824 */ /* 0x000fe200078e0a00 */
[----:B------:R-:W-:Y:S01]  /*8d00*/  ISETP.GT.U32.AND P2, PT, R0, R110, PT ;  /* 0x0000006e0000720c */ /* 0x000fe20003f44070 */
[----:B------:R-:W-:-:S02]  /*8d10*/  IMAD.MOV R4, RZ, RZ, -R4 ;  /* 0x000000ffff047224 */ /* 0x000fc400078e0a04 */
[----:B------:R-:W-:-:S04]  /*8d20*/  IMAD.HI.U32 R5, R2, R115, RZ ;  /* 0x0000007302057227 */ /* 0x000fc800078e00ff */
[----:B------:R-:W-:Y:S02]  /*8d30*/  IMAD R111, R0, R4, R111 ;  /* 0x00000004006f7224 */ /* 0x000fe400078e026f */
        /* <DEDUP_REMOVED lines=8> */
[C---:B------:R-:W-:Y:S01]  /*8dc0*/  IMAD R112, R0.reuse, R4, R113 ;  /* 0x0000000400707224 */ /* 0x040fe200078e0271 */
[----:B------:R-:W-:Y:S01]  /*8dd0*/  IABS R4, R119 ;  /* 0x0000007700047213 */ /* 0x000fe20000000000 */
[----:B------:R-:W-:Y:S01]  /*8de0*/  IMAD.MOV R5, RZ, RZ, -R5 ;  /* 0x000000ffff057224 */ /* 0x000fe200078e0a05 */
[----:B------:R-:W-:Y:S01]  /*8df0*/  LOP3.LUT R114, R3, 0x178, RZ, 0xfc, !PT ;  /* 0x0000017803727812 */ /* 0x000fe200078efcff */
[----:B------:R-:W-:Y:S01]  /*8e00*/  @!P0 IMAD.MOV R106, RZ, RZ, -R106 ;  /* 0x000000ffff6a8224 */ /* 0x000fe200078e0a6a */
[C---:B------:R-:W-:Y:S01]  /*8e10*/  ISETP.GT.U32.AND P0, PT, R0.reuse, R110, PT ;  /* 0x0000006e0000720c */ /* 0x040fe20003f04070 */
[----:B------:R-:W-:Y:S01]  /*8e20*/  IMAD R113, R0, R5, R115 ;  /* 0x0000000500717224 */ /* 0x000fe200078e0273 */
[----:B------:R-:W-:Y:S01]  /*8e30*/  IABS R117, R114 ;  /* 0x0000007200757213 */ /* 0x000fe20000000000 */
[----:B------:R-:W-:-:S02]  /*8e40*/  IMAD.MOV.U32 R115, RZ, RZ, R4 ;  /* 0x000000ffff737224 */ /* 0x000fc400078e0004 */
[----:B------:R-:W-:Y:S01]  /*8e50*/  @!P4 IMAD.IADD R111, R111, 0x1, -R0 ;  /* 0x000000016f6fc824 */ /* 0x000fe200078e0a00 */
[----:B------:R-:W-:Y:S01]  /*8e60*/  ISETP.GT.U32.AND P4, PT, R0, R112, PT ;  /* 0x000000700000720c */ /* 0x000fe20003f84070 */
[----:B------:R-:W-:-:S04]  /*8e70*/  IMAD.HI.U32 R4, R2, R115, RZ ;  /* 0x0000007302047227 */ /* 0x000fc800078e00ff */
[----:B------:R-:W-:Y:S02]  /*8e80*/  IMAD.MOV R4, RZ, RZ, -R4 ;  /* 0x000000ffff047224 */ /* 0x000fe400078e0a04 */
[----:B------:R-:W-:Y:S01]  /*8e90*/  @!P1 IMAD.MOV R107, RZ, RZ, -R107 ;  /* 0x000000ffff6b9224 */ /* 0x000fe200078e0a6b */
[----:B------:R-:W-:Y:S01]  /*8ea0*/  ISETP.GT.U32.AND P1, PT, R0, R111, PT ;  /* 0x0000006f0000720c */ /* 0x000fe20003f24070 */
[----:B------:R-:W-:Y:S01]  /*8eb0*/  @!P0 IMAD.IADD R110, R110, 0x1, -R0 ;  /* 0x000000016e6e8824 */ /* 0x000fe200078e0a00 */
[----:B------:R-:W-:Y:S01]  /*8ec0*/  ISETP.GE.AND P0, PT, R118, RZ, PT ;  /* 0x000000ff7600720c */ /* 0x000fe20003f06270 */
[C---:B------:R-:W-:Y:S01]  /*8ed0*/  IMAD R115, R0.reuse, R4, R115 ;  /* 0x0000000400737224 */ /* 0x040fe200078e0273 */
[----:B------:R-:W-:Y:S01]  /*8ee0*/  LOP3.LUT R118, R3, 0x17c, RZ, 0xfc, !PT ;  /* 0x0000017c03767812 */ /* 0x000fe200078efcff */
[----:B------:R-:W-:Y:S01]  /*8ef0*/  @!P5 IMAD.MOV R108, RZ, RZ, -R108 ;  /* 0x000000ffff6cd224 */ /* 0x000fe200078e0a6c */
[----:B------:R-:W-:Y:S01]  /*8f00*/  ISETP.GT.U32.AND P5, PT, R0, R113, PT ;  /* 0x000000710000720c */ /* 0x000fe20003fa4070 */
[----:B------:R-:W-:-:S04]  /*8f10*/  IMAD.HI.U32 R5, R2, R117, RZ ;  /* 0x0000007502057227 */ /* 0x000fc800078e00ff */
[----:B------:R-:W-:Y:S01]  /*8f20*/  @!P6 IMAD.MOV R110, RZ, RZ, -R110 ;  /* 0x000000ffff6ee224 */ /* 0x000fe200078e0a6e */
[----:B------:R-:W-:Y:S01]  /*8f30*/  ISETP.GT.U32.AND P6, PT, R0, R115, PT ;  /* 0x000000730000720c */ /* 0x000fe20003fc4070 */
[----:B------:R-:W-:Y:S02]  /*8f40*/  IMAD.MOV R5, RZ, RZ, -R5 ;  /* 0x000000ffff057224 */ /* 0x000fe400078e0a05 */
[----:B------:R-:W-:Y:S01]  /*8f50*/  @!P3 IMAD.MOV R109, RZ, RZ, -R109 ;  /* 0x000000ffff6db224 */ /* 0x000fe200078e0a6d */
[----:B------:R-:W-:Y:S01]  /*8f60*/  ISETP.GE.AND P3, PT, R116, RZ, PT ;  /* 0x000000ff7400720c */ /* 0x000fe20003f66270 */
[--C-:B------:R-:W-:Y:S01]  /*8f70*/  @!P1 IMAD.IADD R111, R111, 0x1, -R0.reuse ;  /* 0x000000016f6f9824 */ /* 0x100fe200078e0a00 */
[----:B------:R-:W-:Y:S01]  /*8f80*/  ISETP.GE.AND P1, PT, R119, RZ, PT ;  /* 0x000000ff7700720c */ /* 0x000fe20003f26270 */
[--C-:B------:R-:W-:Y:S01]  /*8f90*/  @!P4 IMAD.IADD R112, R112, 0x1, -R0.reuse ;  /* 0x000000017070c824 */ /* 0x100fe200078e0a00 */
[----:B------:R-:W-:Y:S01]  /*8fa0*/  IABS R119, R118 ;  /* 0x0000007600777213 */ /* 0x000fe20000000000 */
[C---:B------:R-:W-:Y:S01]  /*8fb0*/  IMAD R116, R0.reuse, R5, R117 ;  /* 0x0000000500747224 */ /* 0x040fe200078e0275 */
[----:B------:R-:W-:Y:S01]  /*8fc0*/  LOP3.LUT R5, R3, 0x17a, RZ, 0xfc, !PT ;  /* 0x0000017a03057812 */ /* 0x000fe200078efcff */
[--C-:B------:R-:W-:Y:S01]  /*8fd0*/  @!P5 IMAD.IADD R113, R113, 0x1, -R0.reuse ;  /* 0x000000017171d824 */ /* 0x100fe200078e0a00 */
[C---:B------:R-:W-:Y:S01]  /*8fe0*/  ISETP.GT.U32.AND P4, PT, R0.reuse, R112, PT ;  /* 0x000000700000720c */ /* 0x040fe20003f84070 */
[----:B------:R-:W-:Y:S01]  /*8ff0*/  @!P2 IMAD.MOV R111, RZ, RZ, -R111 ;  /* 0x000000ffff6fa224 */ /* 0x000fe200078e0a6f */
[----:B------:R-:W-:Y:S01]  /*9000*/  ISETP.GT.U32.AND P2, PT, R0, R116, PT ;  /* 0x000000740000720c */ /* 0x000fe20003f44070 */
[----:B------:R-:W-:Y:S01]  /*9010*/  @!P6 IMAD.IADD R115, R115, 0x1, -R0 ;  /* 0x000000017373e824 */ /* 0x000fe200078e0a00 */
[----:B------:R-:W-:-:S02]  /*9020*/  IABS R117, R5 ;  /* 0x0000000500757213 */ /* 0x000fc40000000000 */
[C---:B------:R-:W-:Y:S02]  /*9030*/  ISETP.GT.U32.AND P5, PT, R0.reuse, R113, PT ;  /* 0x000000710000720c */ /* 0x040fe40003fa4070 */
[----:B------:R-:W-:Y:S01]  /*9040*/  ISETP.GT.U32.AND P6, PT, R0, R115, PT ;  /* 0x000000730000720c */ /* 0x000fe20003fc4070 */
[----:B------:R-:W-:-:S04]  /*9050*/  IMAD.HI.U32 R4, R2, R117, RZ ;  /* 0x0000007502047227 */ /* 0x000fc800078e00ff */
[----:B------:R-:W-:Y:S02]  /*9060*/  IMAD.MOV R4, RZ, RZ, -R4 ;  /* 0x000000ffff047224 */ /* 0x000fe400078e0a04 */
[--C-:B------:R-:W-:Y:S01]  /*9070*/  @!P4 IMAD.IADD R112, R112, 0x1, -R0.reuse ;  /* 0x000000017070c824 */ /* 0x100fe200078e0a00 */
[----:B------:R-:W-:Y:S01]  /*9080*/  ISETP.GE.AND P4, PT, R114, RZ, PT ;  /* 0x000000ff7200720c */ /* 0x000fe20003f86270 */
[--C-:B------:R-:W-:Y:S01]  /*9090*/  @!P2 IMAD.IADD R116, R116, 0x1, -R0.reuse ;  /* 0x000000017474a824 */ /* 0x100fe200078e0a00 */
[----:B------:R-:W-:Y:S01]  /*90a0*/  ISETP.GE.AND P2, PT, R118, RZ, PT ;  /* 0x000000ff7600720c */ /* 0x000fe20003f46270 */
[C---:B------:R-:W-:Y:S01]  /*90b0*/  IMAD R117, R0.reuse, R4, R117 ;  /* 0x0000000400757224 */ /* 0x040fe200078e0275 */
[----:B------:R-:W-:Y:S01]  /*90c0*/  IABS R114, R126 ;  /* 0x0000007e00727213 */ /* 0x000fe20000000000 */
[----:B------:R-:W-:Y:S01]  /*90d0*/  @!P5 IMAD.IADD R113, R113, 0x1, -R0 ;  /* 0x000000017171d824 */ /* 0x000fe200078e0a00 */
[----:B------:R-:W-:Y:S01]  /*90e0*/  ISETP.GE.AND P5, PT, R5, RZ, PT ;  /* 0x000000ff0500720c */ /* 0x000fe20003fa6270 */
[----:B------:R-:W-:Y:S01]  /*90f0*/  @!P3 IMAD.MOV R112, RZ, RZ, -R112 ;  /* 0x000000ffff70b224 */ /* 0x000fe200078e0a70 */
[----:B------:R-:W-:Y:S01]  /*9100*/  ISETP.GT.U32.AND P3, PT, R0, R116, PT ;  /* 0x000000740000720c */ /* 0x000fe20003f64070 */
[----:B------:R-:W-:-:S04]  /*9110*/  IMAD.HI.U32 R5, R2, R119, RZ ;  /* 0x0000007702057227 */ /* 0x000fc800078e00ff */
[----:B------:R-:W-:Y:S01]  /*9120*/  @!P6 IMAD.IADD R115, R115, 0x1, -R0 ;  /* 0x000000017373e824 */ /* 0x000fe200078e0a00 */
[----:B------:R-:W-:Y:S01]  /*9130*/  ISETP.GT.U32.AND P6, PT, R0, R117, PT ;  /* 0x000000750000720c */ /* 0x000fe20003fc4070 */
[----:B------:R-:W-:Y:S02]  /*9140*/  IMAD.MOV R5, RZ, RZ, -R5 ;  /* 0x000000ffff057224 */ /* 0x000fe400078e0a05 */
[----:B------:R-:W-:-:S04]  /*9150*/  IMAD.HI.U32 R4, R2, R121, RZ ;  /* 0x0000007902047227 */ /* 0x000fc800078e00ff */
[----:B------:R-:W-:Y:S02]  /*9160*/  IMAD R118, R0, R5, R119 ;  /* 0x0000000500767224 */ /* 0x000fe400078e0277 */
[----:B------:R-:W-:Y:S02]  /*9170*/  @!P3 IMAD.IADD R116, R116, 0x1, -R0 ;  /* 0x000000017474b824 */ /* 0x000fe400078e0a00 */
[----:B------:R-:W-:Y:S01]  /*9180*/  IMAD.MOV R4, RZ, RZ, -R4 ;  /* 0x000000ffff047224 */ /* 0x000fe200078e0a04 */
[C---:B------:R-:W-:Y:S01]  /*9190*/  ISETP.GT.U32.AND P3, PT, R0.reuse, R118, PT ;  /* 0x000000760000720c */ /* 0x040fe20003f64070 */
[----:B------:R-:W-:Y:S02]  /*91a0*/  @!P6 IMAD.IADD R117, R117, 0x1, -R0 ;  /* 0x000000017575e824 */ /* 0x000fe400078e0a00 */
[C---:B------:R-:W-:Y:S02]  /*91b0*/  IMAD R119, R0.reuse, R4, R121 ;  /* 0x0000000400777224 */ /* 0x040fe400078e0279 */
[----:B------:R-:W-:Y:S01]  /*91c0*/  @!P0 IMAD.MOV R113, RZ, RZ, -R113 ;  /* 0x000000ffff718224 */ /* 0x000fe200078e0a71 */
[----:B------:R-:W-:Y:S01]  /*91d0*/  ISETP.GT.U32.AND P0, PT, R0, R117, PT ;  /* 0x000000750000720c */ /* 0x000fe20003f04070 */
[----:B------:R-:W-:Y:S01]  /*91e0*/  IMAD.HI.U32 R4, R2, R123, RZ ;  /* 0x0000007b02047227 */ /* 0x000fe200078e00ff */
[----:B------:R-:W-:-:S03]  /*91f0*/  ISETP.GT.U32.AND P6, PT, R0, R119, PT ;  /* 0x000000770000720c */ /* 0x000fc60003fc4070 */
[----:B------:R-:W-:Y:S02]  /*9200*/  IMAD.MOV R4, RZ, RZ, -R4 ;  /* 0x000000ffff047224 */ /* 0x000fe400078e0a04 */
[----:B------:R-:W-:-:S04]  /*9210*/  IMAD.HI.U32 R5, R2, R125, RZ ;  /* 0x0000007d02057227 */ /* 0x000fc800078e00ff */
[----:B------:R-:W-:Y:S01]  /*9220*/  @!P3 IMAD.IADD R118, R118, 0x1, -R0 ;  /* 0x000000017676b824 */ /* 0x000fe200078e0a00 */
[----:B------:R-:W-:Y:S01]  /*9230*/  ISETP.GE.AND P3, PT, R120, RZ, PT ;  /* 0x000000ff7800720c */ /* 0x000fe20003f66270 */
[C---:B------:R-:W-:Y:S01]  /*9240*/  IMAD R120, R0.reuse, R4, R123 ;  /* 0x0000000400787224 */ /* 0x040fe200078e027b */
[----:B------:R-:W-:Y:S01]  /*9250*/  IABS R4, R128 ;  /* 0x0000008000047213 */ /* 0x000fe20000000000 */
[----:B------:R-:W-:Y:S02]  /*9260*/  IMAD.MOV R5, RZ, RZ, -R5 ;  /* 0x000000ffff057224 */ /* 0x000fe400078e0a05 */
[----:B------:R-:W-:Y:S02]  /*9270*/  IMAD.MOV.U32 R123, RZ, RZ, R114 ;  /* 0x000000ffff7b7224 */ /* 0x000fe400078e0072 */
[C---:B------:R-:W-:Y:S02]  /*9280*/  IMAD R121, R0.reuse, R5, R125 ;  /* 0x0000000500797224 */ /* 0x040fe400078e027d */
[----:B------:R-:W-:Y:S01]  /*9290*/  @!P0 IMAD.IADD R117, R117, 0x1, -R0 ;  /* 0x0000000175758824 */ /* 0x000fe200078e0a00 */
[----:B------:R-:W-:Y:S01]  /*92a0*/  ISETP.GT.U32.AND P0, PT, R0, R120, PT ;  /* 0x000000780000720c */ /* 0x000fe20003f04070 */
[----:B------:R-:W-:-:S02]  /*92b0*/  IMAD.MOV.U32 R125, RZ, RZ, R4 ;  /* 0x000000ffff7d7224 */ /* 0x000fc400078e0004 */
[----:B------:R-:W-:-:S04]  /*92c0*/  IMAD.HI.U32 R4, R2, R123, RZ ;  /* 0x0000007b02047227 */ /* 0x000fc800078e00ff */
[----:B------:R-:W-:Y:S02]  /*92d0*/  @!P6 IMAD.IADD R119, R119, 0x1, -R0 ;  /* 0x000000017777e824 */ /* 0x000fe400078e0a00 */
[----:B------:R-:W-:Y:S02]  /*92e0*/  IMAD.MOV R4, RZ, RZ, -R4 ;  /* 0x000000ffff047224 */ /* 0x000fe400078e0a04 */
[----:B------:R-:W-:Y:S01]  /*92f0*/  @!P4 IMAD.MOV R116, RZ, RZ, -R116 ;  /* 0x000000ffff74c224 */ /* 0x000fe200078e0a74 */
[----:B------:R-:W-:Y:S01]  /*9300*/  ISETP.GE.AND P4, PT, R122, RZ, PT ;  /* 0x000000ff7a00720c */ /* 0x000fe20003f86270 */
[C---:B------:R-:W-:Y:S01]  /*9310*/  IMAD R122, R0.reuse, R4, R123 ;  /* 0x00000004007a7224 */ /* 0x040fe200078e027b */
[----:B------:R-:W-:Y:S01]  /*9320*/  ISETP.GT.U32.AND P6, PT, R0, R119, PT ;  /* 0x000000770000720c */ /* 0x000fe20003fc4070 */
[----:B------:R-:W-:Y:S02]  /*9330*/  @!P0 IMAD.IADD R120, R120, 0x1, -R0 ;  /* 0x0000000178788824 */ /* 0x000fe400078e0a00 */
[----:B------:R-:W-:Y:S01]  /*9340*/  @!P5 IMAD.MOV R117, RZ, RZ, -R117 ;  /* 0x000000ffff75d224 */ /* 0x000fe200078e0a75 */
[----:B------:R-:W-:Y:S01]  /*9350*/  ISETP.GT.U32.AND P0, PT, R0, R122, PT ;  /* 0x0000007a0000720c */ /* 0x000fe20003f04070 */
[----:B------:R-:W-:Y:S01]  /*9360*/  IMAD.HI.U32 R5, R2, R125, RZ ;  /* 0x0000007d02057227 */ /* 0x000fe200078e00ff */
[----:B------:R-:W-:-:S03]  /*9370*/  ISETP.GT.U32.AND P5, PT, R0, R121, PT ;  /* 0x000000790000720c */ /* 0x000fc60003fa4070 */
[----:B------:R-:W-:Y:S02]  /*9380*/  IMAD.MOV R5, RZ, RZ, -R5 ;  /* 0x000000ffff057224 */ /* 0x000fe400078e0a05 */
[----:B------:R-:W-:Y:S01]  /*9390*/  @!P1 IMAD.MOV R115, RZ, RZ, -R115 ;  /* 0x000000ffff739224 */ /* 0x000fe200078e0a73 */
[----:B------:R-:W-:Y:S01]  /*93a0*/  ISETP.GT.U32.AND P1, PT, R0, R118, PT ;  /* 0x000000760000720c */ /* 0x000fe20003f24070 */
[--C-:B------:R-:W-:Y:S01]  /*93b0*/  @!P6 IMAD.IADD R119, R119, 0x1, -R0.reuse ;  /* 0x000000017777e824 */ /* 0x100fe200078e0a00 */
[----:B------:R-:W-:Y:S01]  /*93c0*/  ISETP.GE.AND P6, PT, R126, RZ, PT ;  /* 0x000000ff7e00720c */ /* 0x000fe20003fc6270 */
[----:B------:R-:W-:Y:S01]  /*93d0*/  IMAD R123, R0, R5, R125 ;  /* 0x00000005007b7224 */ /* 0x000fe200078e027d */
[----:B------:R-:W-:Y:S01]  /*93e0*/  LOP3.LUT R126, R3, 0x188, RZ, 0xfc, !PT ;  /* 0x00000188037e7812 */ /* 0x000fe200078efcff */
[--C-:B------:R-:W-:Y:S01]  /*93f0*/  @!P0 IMAD.IADD R122, R122, 0x1, -R0.reuse ;  /* 0x000000017a7a8824 */ /* 0x100fe200078e0a00 */
[----:B------:R-:W-:Y:S01]  /*9400*/  IABS R125, R130 ;  /* 0x00000082007d7213 */ /* 0x000fe20000000000 */
[----:B------:R-:W-:Y:S01]  /*9410*/  @!P5 IMAD.IADD R121, R121, 0x1, -R0 ;  /* 0x000000017979d824 */ /* 0x000fe200078e0a00 */
[----:B------:R-:W-:Y:S01]  /*9420*/  IABS R5, R126 ;  /* 0x0000007e00057213 */ /* 0x000fe20000000000 */
[----:B------:R-:W-:Y:S01]  /*9430*/  @!P3 IMAD.MOV R119, RZ, RZ, -R119 ;  /* 0x000000ffff77b224 */ /* 0x000fe200078e0a77 */
[----:B------:R-:W-:Y:S01]  /*9440*/  ISETP.GT.U32.AND P5, PT, R0, R120, PT ;  /* 0x000000780000720c */ /* 0x000fe20003fa4070 */
[----:B------:R-:W-:Y:S01]  /*9450*/  IMAD.HI.U32 R114, R2, R129, RZ ;  /* 0x0000008102727227 */ /* 0x000fe200078e00ff */
[----:B------:R-:W-:-:S03]  /*9460*/  ISETP.GT.U32.AND P0, PT, R0, R122, PT ;  /* 0x0000007a0000720c */ /* 0x000fc60003f04070 */
[----:B------:R-:W-:-:S04]  /*9470*/  IMAD.HI.U32 R4, R2, R5, RZ ;  /* 0x0000000502047227 */ /* 0x000fc800078e00ff */
[----:B------:R-:W-:Y:S02]  /*9480*/  IMAD.MOV R4, RZ, RZ, -R4 ;  /* 0x000000ffff047224 */ /* 0x000fe400078e0a04 */
[--C-:B------:R-:W-:Y:S01]  /*9490*/  @!P1 IMAD.IADD R118, R118, 0x1, -R0.reuse ;  /* 0x0000000176769824 */ /* 0x100fe200078e0a00 */
[----:B------:R-:W-:Y:S01]  /*94a0*/  ISETP.GE.AND P1, PT, R124, RZ, PT ;  /* 0x000000ff7c00720c */ /* 0x000fe20003f26270 */
[----:B------:R-:W-:Y:S02]  /*94b0*/  IMAD R124, R0, R4, R5 ;  /* 0x00000004007c7224 */ /* 0x000fe400078e0205 */
[--C-:B------:R-:W-:Y:S01]  /*94c0*/  @!P5 IMAD.IADD R120, R120, 0x1, -R0.reuse ;  /* 0x000000017878d824 */ /* 0x100fe200078e0a00 */
[----:B------:R-:W-:Y:S01]  /*94d0*/  ISETP.GT.U32.AND P5, PT, R0, R123, PT ;  /* 0x0000007b0000720c */ /* 0x000fe20003fa4070 */
[----:B------:R-:W-:Y:S01]  /*94e0*/  @!P0 IMAD.IADD R122, R122, 0x1, -R0 ;  /* 0x000000017a7a8824 */ /* 0x000fe200078e0a00 */
[C---:B------:R-:W-:Y:S01]  /*94f0*/  ISETP.GT.U32.AND P0, PT, R0.reuse, R124, PT ;  /* 0x0000007c0000720c */ /* 0x040fe20003f04070 */
[----:B------:R-:W-:Y:S01]  /*9500*/  @!P2 IMAD.MOV R118, RZ, RZ, -R118 ;  /* 0x000000ffff76a224 */ /* 0x000fe200078e0a76 */
[----:B------:R-:W-:Y:S01]  /*9510*/  ISETP.GT.U32.AND P2, PT, R0, R121, PT ;  /* 0x000000790000720c */ /* 0x000fe20003f44070 */
[----:B------:R-:W-:-:S04]  /*9520*/  IMAD.HI.U32 R4, R2, R125, RZ ;  /* 0x0000007d02047227 */ /* 0x000fc800078e00ff */
[----:B------:R-:W-:-:S04]  /*9530*/  IMAD.HI.U32 R5, R2, R127, RZ ;  /* 0x0000007f02057227 */ /* 0x000fc800078e00ff */
[----:B------:R-:W-:Y:S02]  /*9540*/  IMAD.MOV R4, RZ, RZ, -R4 ;  /* 0x000000ffff047224 */ /* 0x000fe400078e0a04 */
[----:B------:R-:W-:Y:S02]  /*9550*/  IMAD.MOV R5, RZ, RZ, -R5 ;  /* 0x000000ffff057224 */ /* 0x000fe400078e0a05 */
[--C-:B------:R-:W-:Y:S01]  /*9560*/  @!P5 IMAD.IADD R123, R123, 0x1, -R0.reuse ;  /* 0x000000017b7bd824 */ /* 0x100fe200078e0a00 */
[----:B------:R-:W-:Y:S01]  /*9570*/  ISETP.GE.AND P5, PT, R126, RZ, PT ;  /* 0x000000ff7e00720c */ /* 0x000fe20003fa6270 */
[----:B------:R-:W-:Y:S02]  /*9580*/  IMAD R125, R0, R4, R125 ;  /* 0x00000004007d7224 */ /* 0x000fe400078e027d */
[--C-:B------:R-:W-:Y:S01]  /*9590*/  @!P0 IMAD.IADD R124, R124, 0x1, -R0.reuse ;  /* 0x000000017c7c8824 */ /* 0x100fe200078e0a00 */
[C---:B------:R-:W-:Y:S01]  /*95a0*/  ISETP.GT.U32.AND P0, PT, R0.reuse, R123, PT ;  /* 0x0000007b0000720c */ /* 0x040fe20003f04070 */
[----:B------:R-:W-:Y:S01]  /*95b0*/  @!P2 IMAD.IADD R121, R121, 0x1, -R0 ;  /* 0x000000017979a824 */ /* 0x000fe200078e0a00 */
[C---:B------:R-:W-:Y:S01]  /*95c0*/  ISETP.GT.U32.AND P3, PT, R0.reuse, R125, PT ;  /* 0x0000007d0000720c */ /* 0x040fe20003f64070 */
[C---:B------:R-:W-:Y:S01]  /*95d0*/  IMAD R126, R0.reuse, R5, R127 ;  /* 0x00000005007e7224 */ /* 0x040fe200078e027f */
[----:B------:R-:W-:Y:S01]  /*95e0*/  IABS R5, R133 ;  /* 0x0000008500057213 */ /* 0x000fe20000000000 */
[----:B------:R-:W-:Y:S01]  /*95f0*/  @!P4 IMAD.MOV R120, RZ, RZ, -R120 ;  /* 0x000000ffff78c224 */ /* 0x000fe200078e0a78 */
[C---:B------:R-:W-:Y:S01]  /*9600*/  ISETP.GT.U32.AND P4, PT, R0.reuse, R124, PT ;  /* 0x0000007c0000720c */ /* 0x040fe20003f84070 */
[----:B------:R-:W-:Y:S01]  /*9610*/  @!P1 IMAD.MOV R121, RZ, RZ, -R121 ;  /* 0x000000ffff799224 */ /* 0x000fe200078e0a79 */
[----:B------:R-:W-:Y:S01]  /*9620*/  ISETP.GT.U32.AND P1, PT, R0, R126, PT ;  /* 0x0000007e0000720c */ /* 0x000fe20003f24070 */
[----:B------:R-:W-:Y:S01]  /*9630*/  IMAD.MOV R114, RZ, RZ, -R114 ;  /* 0x000000ffff727224 */ /* 0x000fe200078e0a72 */
[----:B------:R-:W-:Y:S01]  /*9640*/  ISETP.GE.AND P2, PT, R128, RZ, PT ;  /* 0x000000ff8000720c */ /* 0x000fe20003f46270 */
[----:B------:R-:W-:-:S04]  /*9650*/  IMAD.HI.U32 R4, R2, R5, RZ ;  /* 0x0000000502047227 */ /* 0x000fc800078e00ff */
[C---:B------:R-:W-:Y:S01]  /*9660*/  IMAD R127, R0.reuse, R114, R129 ;  /* 0x00000072007f7224 */ /* 0x040fe200078e0281 */
[----:B------:R-:W-:Y:S01]  /*9670*/  LOP3.LUT R114, R3, 0x192, RZ, 0xfc, !PT ;  /* 0x0000019203727812 */ /* 0x000fe200078efcff */
[----:B------:R-:W-:Y:S02]  /*9680*/  IMAD.MOV R128, RZ, RZ, -R4 ;  /* 0x000000ffff807224 */ /* 0x000fe400078e0a04 */
[--C-:B------:R-:W-:Y:S01]  /*9690*/  @!P0 IMAD.IADD R123, R123, 0x1, -R0.reuse ;  /* 0x000000017b7b8824 */ /* 0x100fe200078e0a00 */
[----:B------:R-:W-:Y:S01]  /*96a0*/  ISETP.GT.U32.AND P0, PT, R0, R127, PT ;  /* 0x0000007f0000720c */ /* 0x000fe20003f04070 */
[--C-:B------:R-:W-:Y:S01]  /*96b0*/  @!P3 IMAD.IADD R125, R125, 0x1, -R0.reuse ;  /* 0x000000017d7db824 */ /* 0x100fe200078e0a00 */
[----:B------:R-:W-:Y:S01]  /*96c0*/  IABS R129, R114 ;  /* 0x0000007200817213 */ /* 0x000fe20000000000 */
[--C-:B------:R-:W-:Y:S01]  /*96d0*/  @!P4 IMAD.IADD R124, R124, 0x1, -R0.reuse ;  /* 0x000000017c7cc824 */ /* 0x100fe200078e0a00 */
[----:B------:R-:W-:Y:S01]  /*96e0*/  ISETP.GE.AND P3, PT, R132, RZ, PT ;  /* 0x000000ff8400720c */ /* 0x000fe20003f66270 */
[----:B------:R-:W-:Y:S01]  /*96f0*/  IMAD R128, R0, R128, R5 ;  /* 0x0000008000807224 */ /* 0x000fe200078e0205 */
[----:B------:R-:W-:Y:S01]  /*9700*/  LOP3.LUT R132, R3, 0x196, RZ, 0xfc, !PT ;  /* 0x0000019603847812 */ /* 0x000fe200078efcff */
[----:B------:R-:W-:Y:S01]  /*9710*/  @!P1 IMAD.IADD R126, R126, 0x1, -R0 ;  /* 0x000000017e7e9824 */ /* 0x000fe200078e0a00 */
[C---:B------:R-:W-:Y:S01]  /*9720*/  ISETP.GT.U32.AND P1, PT, R0.reuse, R125, PT ;  /* 0x0000007d0000720c */ /* 0x040fe20003f24070 */
[----:B------:R-:W-:Y:S01]  /*9730*/  @!P5 IMAD.MOV R124, RZ, RZ, -R124 ;  /* 0x000000ffff7cd224 */ /* 0x000fe200078e0a7c */
[----:B------:R-:W-:Y:S01]  /*9740*/  ISETP.GT.U32.AND P5, PT, R0, R128, PT ;  /* 0x000000800000720c */ /* 0x000fe20003fa4070 */
[----:B------:R-:W-:Y:S01]  /*9750*/  @!P6 IMAD.MOV R122, RZ, RZ, -R122 ;  /* 0x000000ffff7ae224 */ /* 0x000fe200078e0a7a */
[----:B------:R-:W-:Y:S01]  /*9760*/  ISETP.GE.AND P6, PT, R130, RZ, PT ;  /* 0x000000ff8200720c */ /* 0x000fe20003fc6270 */
[----:B------:R-:W-:Y:S01]  /*9770*/  @!P0 IMAD.IADD R127, R127, 0x1, -R0 ;  /* 0x000000017f7f8824 */ /* 0x000fe200078e0a00 */
[----:B------:R-:W-:Y:S01]  /*9780*/  LOP3.LUT R130, R3, 0x194, RZ, 0xfc, !PT ;  /* 0x0000019403827812 */ /* 0x000fe200078efcff */
[----:B------:R-:W-:Y:S01]  /*9790*/  @!P2 IMAD.MOV R123, RZ, RZ, -R123 ;  /* 0x000000ffff7ba224 */ /* 0x000fe200078e0a7b */
[----:B------:R-:W-:Y:S01]  /*97a0*/  ISETP.GT.U32.AND P2, PT, R0, R126, PT ;  /* 0x0000007e0000720c */ /* 0x000fe20003f44070 */
[----:B------:R-:W-:Y:S01]  /*97b0*/  IMAD.HI.U32 R4, R2, R129, RZ ;  /* 0x0000008102047227 */ /* 0x000fe200078e00ff */
[----:B------:R-:W-:-:S02]  /*97c0*/  ISETP.GE.AND P4, PT, R131, RZ, PT ;  /* 0x000000ff8300720c */ /* 0x000fc40003f86270 */
[----:B------:R-:W-:Y:S01]  /*97d0*/  ISETP.GT.U32.AND P0, PT, R0, R127, PT ;  /* 0x0000007f0000720c */ /* 0x000fe20003f04070 */
[----:B------:R-:W-:Y:S01]  /*97e0*/  @!P1 IMAD.IADD R125, R125, 0x1, -R0 ;  /* 0x000000017d7d9824 */ /* 0x000fe200078e0a00 */
[----:B------:R-:W-:Y:S01]  /*97f0*/  IABS R131, R130 ;  /* 0x0000008200837213 */ /* 0x000fe20000000000 */
[----:B------:R-:W-:Y:S01]  /*9800*/  IMAD.MOV R4, RZ, RZ, -R4 ;  /* 0x000000ffff047224 */ /* 0x000fe200078e0a04 */
[----:B------:R-:W-:Y:S01]  /*9810*/  ISETP.GE.AND P1, PT, R133, RZ, PT ;  /* 0x000000ff8500720c */ /* 0x000fe20003f26270 */
[----:B------:R-:W-:Y:S01]  /*9820*/  @!P5 IMAD.IADD R128, R128, 0x1, -R0 ;  /* 0x000000018080d824 */ /* 0x000fe200078e0a00 */
[----:B------:R-:W-:Y:S01]  /*9830*/  IABS R133, R132 ;  /* 0x0000008400857213 */ /* 0x000fe20000000000 */
[----:B------:R-:W-:Y:S01]  /*9840*/  IMAD R129, R0, R4, R129 ;  /* 0x0000000400817224 */ /* 0x000fe200078e0281 */
[----:B------:R-:W-:Y:S01]  /*9850*/  ISETP.GE.AND P5, PT, R130, RZ, PT ;  /* 0x000000ff8200720c */ /* 0x000fe20003fa6270 */
[----:B------:R-:W-:Y:S01]  /*9860*/  @!P6 IMAD.MOV R125, RZ, RZ, -R125 ;  /* 0x000000ffff7de224 */ /* 0x000fe200078e0a7d */
[----:B------:R-:W-:Y:S01]  /*9870*/  ISETP.GT.U32.AND P6, PT, R0, R128, PT ;  /* 0x000000800000720c */ /* 0x000fe20003fc4070 */
[----:B------:R-:W-:-:S04]  /*9880*/  IMAD.HI.U32 R4, R2, R131, RZ ;  /* 0x0000008302047227 */ /* 0x000fc800078e00ff */
[----:B------:R-:W-:-:S04]  /*9890*/  IMAD.HI.U32 R5, R2, R133, RZ ;  /* 0x0000008502057227 */ /* 0x000fc800078e00ff */
[----:B------:R-:W-:Y:S01]  /*98a0*/  @!P2 IMAD.IADD R126, R126, 0x1, -R0 ;  /* 0x000000017e7ea824 */ /* 0x000fe200078e0a00 */
[----:B------:R-:W-:Y:S01]  /*98b0*/  ISETP.GT.U32.AND P2, PT, R0, R129, PT ;  /* 0x000000810000720c */ /* 0x000fe20003f44070 */
[----:B------:R-:W-:Y:S02]  /*98c0*/  IMAD.MOV R4, RZ, RZ, -R4 ;  /* 0x000000ffff047224 */ /* 0x000fe400078e0a04 */
[----:B------:R-:W-:Y:S02]  /*98d0*/  IMAD.MOV R5, RZ, RZ, -R5 ;  /* 0x000000ffff057224 */ /* 0x000fe400078e0a05 */
[----:B------:R-:W-:Y:S01]  /*98e0*/  @!P0 IMAD.IADD R127, R127, 0x1, -R0 ;  /* 0x000000017f7f8824 */ /* 0x000fe200078e0a00 */
[----:B------:R-:W-:Y:S01]  /*98f0*/  ISETP.GE.AND P0, PT, R114, RZ, PT ;  /* 0x000000ff7200720c */ /* 0x000fe20003f06270 */
[C---:B------:R-:W-:Y:S01]  /*9900*/  IMAD R130, R0.reuse, R4, R131 ;  /* 0x0000000400827224 */ /* 0x040fe200078e0283 */
[----:B------:R-:W-:Y:S01]  /*9910*/  LOP3.LUT R114, R3, 0x198, RZ, 0xfc, !PT ;  /* 0x0000019803727812 */ /* 0x000fe200078efcff */
[----:B------:R-:W-:-:S02]  /*9920*/  IMAD R131, R0, R5, R133 ;  /* 0x0000000500837224 */ /* 0x000fc400078e0285 */
[--C-:B------:R-:W-:Y:S01]  /*9930*/  @!P6 IMAD.IADD R128, R128, 0x1, -R0.reuse ;  /* 0x000000018080e824 */ /* 0x100fe200078e0a00 */
[----:B------:R-:W-:Y:S01]  /*9940*/  IABS R135, R114 ;  /* 0x0000007200877213 */ /* 0x000fe20000000000 */
[----:B------:R-:W-:Y:S01]  /*9950*/  @!P2 IMAD.IADD R129, R129, 0x1, -R0 ;  /* 0x000000018181a824 */ /* 0x000fe200078e0a00 */
[C---:B------:R-:W-:Y:S01]  /*9960*/  ISETP.GT.U32.AND P6, PT, R0.reuse, R131, PT ;  /* 0x000000830000720c */ /* 0x040fe20003fc4070 */
[----:B------:R-:W-:Y:S01]  /*9970*/  @!P4 IMAD.MOV R126, RZ, RZ, -R126 ;  /* 0x000000ffff7ec224 */ /* 0x000fe200078e0a7e */
[----:B------:R-:W-:Y:S01]  /*9980*/  ISETP.GT.U32.AND P4, PT, R0, R130, PT ;  /* 0x000000820000720c */ /* 0x000fe20003f84070 */
[----:B------:R-:W-:Y:S01]  /*9990*/  IMAD.HI.U32 R4, R2, R135, RZ ;  /* 0x0000008702047227 */ /* 0x000fe200078e00ff */
[----:B------:R-:W-:-:S03]  /*99a0*/  ISETP.GT.U32.AND P2, PT, R0, R129, PT ;  /* 0x000000810000720c */ /* 0x000fc60003f44070 */
[----:B------:R-:W-:Y:S02]  /*99b0*/  IMAD.MOV R4, RZ, RZ, -R4 ;  /* 0x000000ffff047224 */ /* 0x000fe400078e0a04 */
[----:B------:R-:W-:Y:S01]  /*99c0*/  @!P3 IMAD.MOV R127, RZ, RZ, -R127 ;  /* 0x000000ffff7fb224 */ /* 0x000fe200078e0a7f */
[----:B------:R-:W-:Y:S01]  /*99d0*/  ISETP.GE.AND P3, PT, R132, RZ, PT ;  /* 0x000000ff8400720c */ /* 0x000fe20003f66270 */
[----:B------:R-:W-:Y:S01]  /*99e0*/  IMAD R132, R0, R4, R135 ;  /* 0x0000000400847224 */ /* 0x000fe200078e0287 */
[----:B------:R-:W-:Y:S01]  /*99f0*/  LOP3.LUT R4, R3, 0x19a, RZ, 0xfc, !PT ;  /* 0x0000019a03047812 */ /* 0x000fe200078efcff */
[--C-:B------:R-:W-:Y:S01]  /*9a00*/  @!P6 IMAD.IADD R131, R131, 0x1, -R0.reuse ;  /* 0x000000018383e824 */ /* 0x100fe200078e0a00 */
[----:B------:R-:W-:Y:S01]  /*9a10*/  IABS R135, R134 ;  /* 0x0000008600877213 */ /* 0x000fe20000000000 */
[--C-:B------:R-:W-:Y:S01]  /*9a20*/  @!P4 IMAD.IADD R130, R130, 0x1, -R0.reuse ;  /* 0x000000018282c824 */ /* 0x100fe200078e0a00 */
[----:B------:R-:W-:Y:S01]  /*9a30*/  IABS R133, R4 ;  /* 0x0000000400857213 */ /* 0x000fe20000000000 */
[----:B------:R-:W-:Y:S01]  /*9a40*/  @!P2 IMAD.IADD R129, R129, 0x1, -R0 ;  /* 0x000000018181a824 */ /* 0x000fe200078e0a00 */
[----:B------:R-:W-:Y:S01]  /*9a50*/  ISETP.GT.U32.AND P6, PT, R0, R131, PT ;  /* 0x000000830000720c */ /* 0x000fe20003fc4070 */
[----:B------:R-:W-:Y:S01]  /*9a60*/  @!P1 IMAD.MOV R128, RZ, RZ, -R128 ;  /* 0x000000ffff809224 */ /* 0x000fe200078e0a80 */
[----:B------:R-:W-:Y:S01]  /*9a70*/  ISETP.GE.AND P4, PT, R4, RZ, PT ;  /* 0x000000ff0400720c */ /* 0x000fe20003f86270 */
[----:B------:R-:W-:Y:S01]  /*9a80*/  IMAD.HI.U32 R4, R2, R133, RZ ;  /* 0x0000008502047227 */ /* 0x000fe200078e00ff */
[----:B------:R-:W-:-:S02]  /*9a90*/  ISETP.GT.U32.AND P1, PT, R0, R130, PT ;  /* 0x000000820000720c */ /* 0x000fc40003f24070 */
[----:B------:R-:W-:Y:S01]  /*9aa0*/  ISETP.GE.AND P2, PT, R114, RZ, PT ;  /* 0x000000ff7200720c */ /* 0x000fe20003f46270 */
[----:B------:R-:W-:Y:S01]  /*9ab0*/  @!P0 IMAD.MOV R129, RZ, RZ, -R129 ;  /* 0x000000ffff818224 */ /* 0x000fe200078e0a81 */
[----:B------:R-:W-:Y:S01]  /*9ac0*/  ISETP.GT.U32.AND P0, PT, R0, R132, PT ;  /* 0x000000840000720c */ /* 0x000fe20003f04070 */
[----:B------:R-:W-:Y:S02]  /*9ad0*/  IMAD.MOV R4, RZ, RZ, -R4 ;  /* 0x000000ffff047224 */ /* 0x000fe400078e0a04 */
[----:B------:R-:W-:-:S04]  /*9ae0*/  IMAD.HI.U32 R5, R2, R135, RZ ;  /* 0x0000008702057227 */ /* 0x000fc800078e00ff */
[--C-:B------:R-:W-:Y:S01]  /*9af0*/  @!P6 IMAD.IADD R131, R131, 0x1, -R0.reuse ;  /* 0x000000018383e824 */ /* 0x100fe200078e0a00 */
[----:B------:R-:W-:Y:S01]  /*9b00*/  ISETP.GE.AND P6, PT, R136, RZ, PT ;  /* 0x000000ff8800720c */ /* 0x000fe20003fc6270 */
[----:B------:R-:W-:Y:S01]  /*9b10*/  IMAD R133, R0, R4, R133 ;  /* 0x0000000400857224 */ /* 0x000fe200078e0285 */
[----:B------:R-:W-:Y:S01]  /*9b20*/  LOP3.LUT R4, R3, 0x1a0, RZ, 0xfc, !PT ;  /* 0x000001a003047812 */ /* 0x000fe200078efcff */
[----:B------:R-:W-:Y:S02]  /*9b30*/  @!P3 IMAD.MOV R131, RZ, RZ, -R131 ;  /* 0x000000ffff83b224 */ /* 0x000fe400078e0a83 */
[----:B------:R-:W-:Y:S01]  /*9b40*/  @!P0 IMAD.IADD R132, R132, 0x1, -R0 ;  /* 0x0000000184848824 */ /* 0x000fe200078e0a00 */
[----:B------:R-:W-:Y:S01]  /*9b50*/  ISETP.GT.U32.AND P3, PT, R0, R133, PT ;  /* 0x000000850000720c */ /* 0x000fe20003f64070 */
[----:B------:R-:W-:-:S03]  /*9b60*/  IMAD.HI.U32 R114, R2, R137, RZ ;  /* 0x0000008902727227 */ /* 0x000fc600078e00ff */
[----:B------:R-:W-:Y:S01]  /*9b70*/  ISETP.GT.U32.AND P0, PT, R0, R132, PT ;  /* 0x000000840000720c */ /* 0x000fe20003f04070 */
[----:B------:R-:W-:Y:S02]  /*9b80*/  IMAD.MOV R5, RZ, RZ, -R5 ;  /* 0x000000ffff057224 */ /* 0x000fe400078e0a05 */
[----:B------:R-:W-:Y:S02]  /*9b90*/  IMAD.MOV R114, RZ, RZ, -R114 ;  /* 0x000000ffff727224 */ /* 0x000fe400078e0a72 */
[--C-:B------:R-:W-:Y:S01]  /*9ba0*/  @!P1 IMAD.IADD R130, R130, 0x1, -R0.reuse ;  /* 0x0000000182829824 */ /* 0x100fe200078e0a00 */
[----:B------:R-:W-:Y:S01]  /*9bb0*/  ISETP.GE.AND P1, PT, R134, RZ, PT ;  /* 0x000000ff8600720c */ /* 0x000fe20003f26270 */
[C---:B------:R-:W-:Y:S02]  /*9bc0*/  IMAD R134, R0.reuse, R5, R135 ;  /* 0x0000000500867224 */ /* 0x040fe400078e0287 */
[----:B------:R-:W-:Y:S01]  /*9bd0*/  IMAD R135, R0, R114, R137 ;  /* 0x0000007200877224 */ /* 0x000fe200078e0289 */
[----:B------:R-:W-:Y:S01]  /*9be0*/  IABS R137, R4 ;  /* 0x0000000400897213 */ /* 0x000fe20000000000 */
[----:B------:R-:W-:-:S02]  /*9bf0*/  @!P3 IMAD.IADD R133, R133, 0x1, -R0 ;  /* 0x000000018585b824 */ /* 0x000fc400078e0a00 */
[----:B------:R-:W-:Y:S01]  /*9c00*/  @!P5 IMAD.MOV R130, RZ, RZ, -R130 ;  /* 0x000000ffff82d224 */ /* 0x000fe200078e0a82 */
[----:B------:R-:W-:Y:S01]  /*9c10*/  ISETP.GE.AND P5, PT, R4, RZ, PT ;  /* 0x000000ff0400720c */ /* 0x000fe20003fa6270 */
[----:B------:R-:W-:Y:S01]  /*9c20*/  IMAD.HI.U32 R4, R2, R137, RZ ;  /* 0x0000008902047227 */ /* 0x000fe200078e00ff */
[----:B------:R-:W-:-:S03]  /*9c30*/  ISETP.GT.U32.AND P3, PT, R0, R133, PT ;  /* 0x000000850000720c */ /* 0x000fc60003f64070 */
[----:B------:R-:W-:Y:S01]  /*9c40*/  @!P0 IMAD.IADD R132, R132, 0x1, -R0 ;  /* 0x0000000184848824 */ /* 0x000fe200078e0a00 */
[C---:B------:R-:W-:Y:S01]  /*9c50*/  ISETP.GT.U32.AND P0, PT, R0.reuse, R134, PT ;  /* 0x000000860000720c */ /* 0x040fe20003f04070 */
[----:B------:R-:W-:Y:S02]  /*9c60*/  IMAD.MOV R4, RZ, RZ, -R4 ;  /* 0x000000ffff047224 */ /* 0x000fe400078e0a04 */
[----:B------:R-:W-:Y:S01]  /*9c70*/  @!P2 IMAD.MOV R132, RZ, RZ, -R132 ;  /* 0x000000ffff84a224 */ /* 0x000fe200078e0a84 */
[C---:B------:R-:W-:Y:S01]  /*9c80*/  ISETP.GT.U32.AND P2, PT, R0.reuse, R135, PT ;  /* 0x000000870000720c */ /* 0x040fe20003f44070 */
[----:B------:R-:W-:Y:S02]  /*9c90*/  IMAD R136, R0, R4, R137 ;  /* 0x0000000400887224 */ /* 0x000fe400078e0289 */
[----:B------:R-:W-:-:S04]  /*9ca0*/  IMAD.HI.U32 R114, R2, R141, RZ ;  /* 0x0000008d02727227 */ /* 0x000fc800078e00ff */
[--C-:B------:R-:W-:Y:S01]  /*9cb0*/  @!P3 IMAD.IADD R133, R133, 0x1, -R0.reuse ;  /* 0x000000018585b824 */ /* 0x100fe200078e0a00 */
[----:B------:R-:W-:Y:S01]  /*9cc0*/  ISETP.GT.U32.AND P3, PT, R0, R136, PT ;  /* 0x000000880000720c */ /* 0x000fe20003f64070 */
[----:B------:R-:W-:Y:S02]  /*9cd0*/  @!P0 IMAD.IADD R134, R134, 0x1, -R0 ;  /* 0x0000000186868824 */ /* 0x000fe400078e0a00 */
[----:B------:R-:W-:-:S03]  /*9ce0*/  IMAD.HI.U32 R5, R2, R139, RZ ;  /* 0x0000008b02057227 */ /* 0x000fc600078e00ff */
[----:B------:R-:W-:Y:S01]  /*9cf0*/  ISETP.GT.U32.AND P0, PT, R0, R134, PT ;  /* 0x000000860000720c */ /* 0x000fe20003f04070 */
[----:B------:R-:W-:Y:S02]  /*9d00*/  @!P2 IMAD.IADD R135, R135, 0x1, -R0 ;  /* 0x000000018787a824 */ /* 0x000fe400078e0a00 */
[----:B------:R-:W-:Y:S02]  /*9d10*/  IMAD.MOV R114, RZ, RZ, -R114 ;  /* 0x000000ffff727224 */ /* 0x000fe400078e0a72 */
[----:B------:R-:W-:Y:S02]  /*9d20*/  IMAD.MOV R5, RZ, RZ, -R5 ;  /* 0x000000ffff057224 */ /* 0x000fe400078e0a05 */
[----:B------:R-:W-:Y:S01]  /*9d30*/  @!P3 IMAD.IADD R136, R136, 0x1, -R0 ;  /* 0x000000018888b824 */ /* 0x000fe200078e0a00 */
[C---:B------:R-:W-:Y:S01]  /*9d40*/  ISETP.GT.U32.AND P3, PT, R0.reuse, R135, PT ;  /* 0x000000870000720c */ /* 0x040fe20003f64070 */
[----:B------:R-:W-:Y:S01]  /*9d50*/  IMAD R138, R0, R114, R141 ;  /* 0x00000072008a7224 */ /* 0x000fe200078e028d */
[----:B------:R-:W-:Y:S01]  /*9d60*/  LOP3.LUT R114, R3, 0x1aa, RZ, 0xfc, !PT ;  /* 0x000001aa03727812 */ /* 0x000fe200078efcff */
[----:B------:R-:W-:-:S03]  /*9d70*/  IMAD.HI.U32 R4, R2, R143, RZ ;  /* 0x0000008f02047227 */ /* 0x000fc600078e00ff */
[C---:B------:R-:W-:Y:S01]  /*9d80*/  ISETP.GT.U32.AND P2, PT, R0.reuse, R138, PT ;  /* 0x0000008a0000720c */ /* 0x040fe20003f44070 */
[----:B------:R-:W-:Y:S01]  /*9d90*/  IMAD R137, R0, R5, R139 ;  /* 0x0000000500897224 */ /* 0x000fe200078e028b */
[----:B------:R-:W-:Y:S01]  /*9da0*/  IABS R141, R114 ;  /* 0x00000072008d7213 */ /* 0x000fe20000000000 */
[----:B------:R-:W-:Y:S02]  /*9db0*/  IMAD.MOV R4, RZ, RZ, -R4 ;  /* 0x000000ffff047224 */ /* 0x000fe400078e0a04 */
[--C-:B------:R-:W-:Y:S01]  /*9dc0*/  @!P0 IMAD.IADD R134, R134, 0x1, -R0.reuse ;  /* 0x0000000186868824 */ /* 0x100fe200078e0a00 */
[C---:B------:R-:W-:Y:S01]  /*9dd0*/  ISETP.GT.U32.AND P0, PT, R0.reuse, R137, PT ;  /* 0x000000890000720c */ /* 0x040fe20003f04070 */
[----:B------:R-:W-:Y:S01]  /*9de0*/  IMAD R139, R0, R4, R143 ;  /* 0x00000004008b7224 */ /* 0x000fe200078e028f */
[----:B------:R-:W-:Y:S01]  /*9df0*/  IABS R143, R149 ;  /* 0x00000095008f7213 */ /* 0x000fe20000000000 */
[----:B------:R-:W-:Y:S02]  /*9e00*/  @!P3 IMAD.IADD R135, R135, 0x1, -R0 ;  /* 0x000000018787b824 */ /* 0x000fe400078e0a00 */
[----:B------:R-:W-:Y:S01]  /*9e10*/  IMAD.HI.U32 R5, R2, R145, RZ ;  /* 0x0000009102057227 */ /* 0x000fe200078e00ff */
[----:B------:R-:W-:-:S03]  /*9e20*/  ISETP.GT.U32.AND P3, PT, R0, R139, PT ;  /* 0x0000008b0000720c */ /* 0x000fc60003f64070 */
[----:B------:R-:W-:Y:S02]  /*9e30*/  @!P2 IMAD.IADD R138, R138, 0x1, -R0 ;  /* 0x000000018a8aa824 */ /* 0x000fe400078e0a00 */
[----:B------:R-:W-:Y:S02]  /*9e40*/  IMAD.MOV R5, RZ, RZ, -R5 ;  /* 0x000000ffff057224 */ /* 0x000fe400078e0a05 */
[----:B------:R-:W-:Y:S01]  /*9e50*/  IMAD.HI.U32 R4, R2, R141, RZ ;  /* 0x0000008d02047227 */ /* 0x000fe200078e00ff */
[----:B------:R-:W-:-:S03]  /*9e60*/  ISETP.GT.U32.AND P2, PT, R0, R138, PT ;  /* 0x0000008a0000720c */ /* 0x000fc60003f44070 */
[----:B------:R-:W-:Y:S01]  /*9e70*/  @!P0 IMAD.IADD R137, R137, 0x1, -R0 ;  /* 0x0000000189898824 */ /* 0x000fe200078e0a00 */
[C---:B------:R-:W-:Y:S01]  /*9e80*/  ISETP.GT.U32.AND P0, PT, R0.reuse, R136, PT ;  /* 0x000000880000720c */ /* 0x040fe20003f04070 */
[----:B------:R-:W-:Y:S01]  /*9e90*/  IMAD R140, R0, R5, R145 ;  /* 0x00000005008c7224 */ /* 0x000fe200078e0291 */
[----:B------:R-:W-:Y:S01]  /*9ea0*/  IABS R145, R148 ;  /* 0x0000009400917213 */ /* 0x000fe20000000000 */
[----:B------:R-:W-:Y:S02]  /*9eb0*/  IMAD.MOV R4, RZ, RZ, -R4 ;  /* 0x000000ffff047224 */ /* 0x000fe400078e0a04 */
[----:B------:R-:W-:Y:S01]  /*9ec0*/  @!P3 IMAD.IADD R139, R139, 0x1, -R0 ;  /* 0x000000018b8bb824 */ /* 0x000fe200078e0a00 */
[----:B------:R-:W-:Y:S01]  /*9ed0*/  ISETP.GE.AND P3, PT, R142, RZ, PT ;  /* 0x000000ff8e00720c */ /* 0x000fe20003f66270 */
[----:B------:R-:W-:Y:S02]  /*9ee0*/  IMAD R141, R0, R4, R141 ;  /* 0x00000004008d7224 */ /* 0x000fe400078e028d */
[----:B------:R-:W-:-:S04]  /*9ef0*/  IMAD.HI.U32 R4, R2, R143, RZ ;  /* 0x0000008f02047227 */ /* 0x000fc800078e00ff */
[----:B------:R-:W-:-:S04]  /*9f00*/  IMAD.HI.U32 R5, R2, R145, RZ ;  /* 0x0000009102057227 */ /* 0x000fc800078e00ff */
[----:B------:R-:W-:Y:S01]  /*9f10*/  @!P4 IMAD.MOV R133, RZ, RZ, -R133 ;  /* 0x000000ffff85c224 */ /* 0x000fe200078e0a85 */
[----:B------:R-:W-:Y:S01]  /*9f20*/  ISETP.GT.U32.AND P4, PT, R0, R137, PT ;  /* 0x000000890000720c */ /* 0x000fe20003f84070 */
[----:B------:R-:W-:Y:S02]  /*9f30*/  IMAD.MOV R4, RZ, RZ, -R4 ;  /* 0x000000ffff047224 */ /* 0x000fe400078e0a04 */
[----:B------:R-:W-:Y:S02]  /*9f40*/  IMAD.MOV R5, RZ, RZ, -R5 ;  /* 0x000000ffff057224 */ /* 0x000fe400078e0a05 */
[--C-:B------:R-:W-:Y:S01]  /*9f50*/  @!P0 IMAD.IADD R136, R136, 0x1, -R0.reuse ;  /* 0x0000000188888824 */ /* 0x100fe200078e0a00 */
[----:B------:R-:W-:Y:S01]  /*9f60*/  ISETP.GT.U32.AND P0, PT, R0, R140, PT ;  /* 0x0000008c0000720c */ /* 0x000fe20003f04070 */
[----:B------:R-:W-:Y:S01]  /*9f70*/  @!P2 IMAD.IADD R138, R138, 0x1, -R0 ;  /* 0x000000018a8aa824 */ /* 0x000fe200078e0a00 */
[C---:B------:R-:W-:Y:S01]  /*9f80*/  ISETP.GT.U32.AND P2, PT, R0.reuse, R141, PT ;  /* 0x0000008d0000720c */ /* 0x040fe20003f44070 */
[----:B------:R-:W-:-:S02]  /*9f90*/  IMAD R142, R0, R4, R143 ;  /* 0x00000004008e7224 */ /* 0x000fc400078e028f */
[----:B------:R-:W-:Y:S01]  /*9fa0*/  IMAD R143, R0, R5, R145 ;  /* 0x00000005008f7224 */ /* 0x000fe200078e0291 */
[----:B------:R-:W-:Y:S01]  /*9fb0*/  @!P3 IADD3 R138, -R138, RZ, RZ ;  /* 0x000000ff8a8ab210 */ /* 0x000fe20007ffe1ff */
[----:B------:R-:W-:Y:S01]  /*9fc0*/  @!P4 IMAD.IADD R137, R137, 0x1, -R0 ;  /* 0x000000018989c824 */ /* 0x000fe200078e0a00 */
[----:B------:R-:W-:Y:S01]  /*9fd0*/  ISETP.GE.AND P4, PT, R147, RZ, PT ;  /* 0x000000ff9300720c */ /* 0x000fe20003f86270 */
[----:B------:R-:W-:Y:S01]  /*9fe0*/  @!P1 IMAD.MOV R134, RZ, RZ, -R134 ;  /* 0x000000ffff869224 */ /* 0x000fe200078e0a86 */
[----:B------:R-:W-:Y:S01]  /*9ff0*/  ISETP.GT.U32.AND P3, PT, R0, R143, PT ;  /* 0x0000008f0000720c */ /* 0x000fe20003f64070 */
[----:B------:R-:W-:Y:S01]  /*a000*/  @!P6 IMAD.MOV R135, RZ, RZ, -R135 ;  /* 0x000000ffff87e224 */ /* 0x000fe200078e0a87 */
[----:B------:R-:W-:Y:S01]  /*a010*/  LOP3.LUT R147, R3, 0x1b0, RZ, 0xfc, !PT ;  /* 0x000001b003937812 */ /* 0x000fe200078efcff */
[--C-:B------:R-:W-:Y:S01]  /*a020*/  @!P0 IMAD.IADD R140, R140, 0x1, -R0.reuse ;  /* 0x000000018c8c8824 */ /* 0x100fe200078e0a00 */
[----:B------:R-:W-:Y:S01]  /*a030*/  ISETP.GE.AND P0, PT, R146, RZ, PT ;  /* 0x000000ff9200720c */ /* 0x000fe20003f06270 */
[----:B------:R-:W-:Y:S01]  /*a040*/  @!P2 IMAD.IADD R141, R141, 0x1, -R0 ;  /* 0x000000018d8da824 */ /* 0x000fe200078e0a00 */
[----:B------:R-:W-:Y:S01]  /*a050*/  IABS R146, R147 ;  /* 0x0000009300927213 */ /* 0x000fe20000000000 */
[----:B------:R-:W-:Y:S01]  /*a060*/  @!P5 IMAD.MOV R136, RZ, RZ, -R136 ;  /* 0x000000ffff88d224 */ /* 0x000fe200078e0a88 */
[----:B------:R-:W-:-:S02]  /*a070*/  ISETP.GT.U32.AND P1, PT, R0, R139, PT ;  /* 0x0000008b0000720c */ /* 0x000fc40003f24070 */
[C---:B------:R-:W-:Y:S01]  /*a080*/  ISETP.GT.U32.AND P6, PT, R0.reuse, R142, PT ;  /* 0x0000008e0000720c */ /* 0x040fe20003fc4070 */
[----:B------:R-:W-:Y:S01]  /*a090*/  IMAD.MOV.U32 R5, RZ, RZ, R146 ;  /* 0x000000ffff057224 */ /* 0x000fe200078e0092 */
[C---:B------:R-:W-:Y:S01]  /*a0a0*/  ISETP.GT.U32.AND P5, PT, R0.reuse, R141, PT ;  /* 0x0000008d0000720c */ /* 0x040fe20003fa4070 */
[----:B------:R-:W-:Y:S01]  /*a0b0*/  @!P3 IMAD.IADD R143, R143, 0x1, -R0 ;  /* 0x000000018f8fb824 */ /* 0x000fe200078e0a00 */
[----:B------:R-:W-:Y:S01]  /*a0c0*/  ISETP.GT.U32.AND P2, PT, R0, R140, PT ;  /* 0x0000008c0000720c */ /* 0x000fe20003f44070 */
[----:B------:R-:W-:-:S03]  /*a0d0*/  IMAD.HI.U32 R4, R2, R5, RZ ;  /* 0x0000000502047227 */ /* 0x000fc600078e00ff */
[----:B------:R-:W-:Y:S01]  /*a0e0*/  ISETP.GT.U32.AND P3, PT, R0, R143, PT ;  /* 0x0000008f0000720c */ /* 0x000fe20003f64070 */
[----:B------:R-:W-:Y:S02]  /*a0f0*/  IMAD.MOV R4, RZ, RZ, -R4 ;  /* 0x000000ffff047224 */ /* 0x000fe400078e0a04 */
[----:B------:R-:W-:Y:S01]  /*a100*/  @!P4 IMAD.MOV R137, RZ, RZ, -R137 ;  /* 0x000000ffff89c224 */ /* 0x000fe200078e0a89 */
[----:B------:R-:W-:Y:S01]  /*a110*/  ISETP.GE.AND P4, PT, R144, RZ, PT ;  /* 0x000000ff9000720c */ /* 0x000fe20003f86270 */
[--C-:B------:R-:W-:Y:S01]  /*a120*/  @!P1 IMAD.IADD R139, R139, 0x1, -R0.reuse ;  /* 0x000000018b8b9824 */ /* 0x100fe200078e0a00 */
[----:B------:R-:W-:Y:S01]  /*a130*/  ISETP.GE.AND P1, PT, R114, RZ, PT ;  /* 0x000000ff7200720c */ /* 0x000fe20003f26270 */
[----:B------:R-:W-:Y:S01]  /*a140*/  IMAD R144, R0, R4, R5 ;  /* 0x0000000400907224 */ /* 0x000fe200078e0205 */
[----:B------:R-:W-:Y:S01]  /*a150*/  LOP3.LUT R5, R3, 0x1b4, RZ, 0xfc, !PT ;  /* 0x000001b403057812 */ /* 0x000fe200078efcff */
[--C-:B------:R-:W-:Y:S01]  /*a160*/  @!P6 IMAD.IADD R142, R142, 0x1, -R0.reuse ;  /* 0x000000018e8ee824 */ /* 0x100fe200078e0a00 */
[----:B------:R-:W-:Y:S01]  /*a170*/  ISETP.GE.AND P6, PT, R147, RZ, PT ;  /* 0x000000ff9300720c */ /* 0x000fe20003fc6270 */
[----:B------:R-:W-:Y:S01]  /*a180*/  @!P0 IMAD.MOV R139, RZ, RZ, -R139 ;  /* 0x000000ffff8b8224 */ /* 0x000fe200078e0a8b */
[----:B------:R-:W-:Y:S01]  /*a190*/  LOP3.LUT R4, R3, 0x1b2, RZ, 0xfc, !PT ;  /* 0x000001b203047812 */ /* 0x000fe200078efcff */
[--C-:B------:R-:W-:Y:S01]  /*a1a0*/  @!P3 IMAD.IADD R143, R143, 0x1, -R0.reuse ;  /* 0x000000018f8fb824 */ /* 0x100fe200078e0a00 */
[C---:B------:R-:W-:Y:S01]  /*a1b0*/  ISETP.GT.U32.AND P3, PT, R0.reuse, R144, PT ;  /* 0x000000900000720c */ /* 0x040fe20003f64070 */
[--C-:B------:R-:W-:Y:S01]  /*a1c0*/  @!P5 IMAD.IADD R141, R141, 0x1, -R0.reuse ;  /* 0x000000018d8dd824 */ /* 0x100fe200078e0a00 */
[----:B------:R-:W-:Y:S01]  /*a1d0*/  ISETP.GT.U32.AND P0, PT, R0, R142, PT ;  /* 0x0000008e0000720c */ /* 0x000fe20003f04070 */
[----:B------:R-:W-:Y:S01]  /*a1e0*/  @!P2 IMAD.IADD R140, R140, 0x1, -R0 ;  /* 0x000000018c8ca824 */ /* 0x000fe200078e0a00 */
[----:B------:R-:W-:Y:S01]  /*a1f0*/  IABS R147, R5 ;  /* 0x0000000500937213 */ /* 0x000fe20000000000 */
[----:B------:R-:W-:Y:S01]  /*a200*/  @!P1 IMAD.MOV R141, RZ, RZ, -R141 ;  /* 0x000000ffff8d9224 */ /* 0x000fe200078e0a8d */
[----:B------:R-:W-:Y:S01]  /*a210*/  IABS R145, R4 ;  /* 0x0000000400917213 */ /* 0x000fe20000000000 */
[----:B------:R-:W-:Y:S01]  /*a220*/  @!P4 IMAD.MOV R140, RZ, RZ, -R140 ;  /* 0x000000ffff8cc224 */ /* 0x000fe200078e0a8c */
[----:B------:R-:W-:-:S02]  /*a230*/  ISETP.GE.AND P5, PT, R148, RZ, PT ;  /* 0x000000ff9400720c */ /* 0x000fc40003fa6270 */
[----:B------:R-:W-:Y:S02]  /*a240*/  LOP3.LUT R114, R3, 0x1b6, RZ, 0xfc, !PT ;  /* 0x000001b603727812 */ /* 0x000fe400078efcff */
[----:B------:R-:W-:Y:S01]  /*a250*/  ISETP.GE.AND P1, PT, R5, RZ, PT ;  /* 0x000000ff0500720c */ /* 0x000fe20003f26270 */
[----:B------:R-:W-:Y:S01]  /*a260*/  IMAD.HI.U32 R5, R2, R147, RZ ;  /* 0x0000009302057227 */ /* 0x000fe200078e00ff */
[----:B------:R-:W-:Y:S02]  /*a270*/  ISETP.GE.AND P2, PT, R149, RZ, PT ;  /* 0x000000ff9500720c */ /* 0x000fe40003f46270 */
[----:B------:R-:W-:Y:S01]  /*a280*/  ISETP.GE.AND P4, PT, R4, RZ, PT ;  /* 0x000000ff0400720c */ /* 0x000fe20003f86270 */
[----:B------:R-:W-:Y:S01]  /*a290*/  @!P3 IMAD.IADD R144, R144, 0x1, -R0 ;  /* 0x000000019090b824 */ /* 0x000fe200078e0a00 */
[----:B------:R-:W-:Y:S01]  /*a2a0*/  IABS R149, R114 ;  /* 0x0000007200957213 */ /* 0x000fe20000000000 */
[----:B------:R-:W-:-:S03]  /*a2b0*/  IMAD.HI.U32 R4, R2, R145, RZ ;  /* 0x0000009102047227 */ /* 0x000fc600078e00ff */
[----:B------:R-:W-:Y:S01]  /*a2c0*/  ISETP.GT.U32.AND P3, PT, R0, R144, PT ;  /* 0x000000900000720c */ /* 0x000fe20003f64070 */
[----:B------:R-:W-:Y:S02]  /*a2d0*/  IMAD.MOV R5, RZ, RZ, -R5 ;  /* 0x000000ffff057224 */ /* 0x000fe400078e0a05 */
[----:B------:R-:W-:Y:S01]  /*a2e0*/  @!P0 IMAD.IADD R142, R142, 0x1, -R0 ;  /* 0x000000018e8e8824 */ /* 0x000fe200078e0a00 */
[----:B------:R-:W-:Y:S01]  /*a2f0*/  ISETP.GE.AND P0, PT, R114, RZ, PT ;  /* 0x000000ff7200720c */ /* 0x000fe20003f06270 */
[----:B------:R-:W-:Y:S02]  /*a300*/  IMAD.MOV R114, RZ, RZ, -R4 ;  /* 0x000000ffff727224 */ /* 0x000fe400078e0a04 */
[----:B------:R-:W-:-:S04]  /*a310*/  IMAD.HI.U32 R4, R2, R149, RZ ;  /* 0x0000009502047227 */ /* 0x000fc800078e00ff */
[C---:B------:R-:W-:Y:S02]  /*a320*/  IMAD R146, R0.reuse, R5, R147 ;  /* 0x0000000500927224 */ /* 0x040fe400078e0293 */
[C---:B------:R-:W-:Y:S02]  /*a330*/  IMAD R145, R0.reuse, R114, R145 ;  /* 0x0000007200917224 */ /* 0x040fe400078e0291 */
[----:B------:R-:W-:Y:S02]  /*a340*/  IMAD.MOV R114, RZ, RZ, -R4 ;  /* 0x000000ffff727224 */ /* 0x000fe400078e0a04 */
[----:B------:R-:W-:Y:S01]  /*a350*/  @!P5 IMAD.MOV R143, RZ, RZ, -R143 ;  /* 0x000000ffff8fd224 */ /* 0x000fe200078e0a8f */
[----:B------:R-:W-:Y:S01]  /*a360*/  ISETP.GT.U32.AND P5, PT, R0, R146, PT ;  /* 0x000000920000720c */ /* 0x000fe20003fa4070 */
[----:B------:R-:W-:-:S04]  /*a370*/  IMAD.HI.U32 R4, R2, R153, RZ ;  /* 0x0000009902047227 */ /* 0x000fc800078e00ff */
[----:B------:R-:W-:Y:S01]  /*a380*/  @!P2 IMAD.MOV R142, RZ, RZ, -R142 ;  /* 0x000000ffff8ea224 */ /* 0x000fe200078e0a8e */
[C---:B------:R-:W-:Y:S01]  /*a390*/  ISETP.GT.U32.AND P2, PT, R0.reuse, R145, PT ;  /* 0x000000910000720c */ /* 0x040fe20003f44070 */
[----:B------:R-:W-:Y:S01]  /*a3a0*/  IMAD R147, R0, R114, R149 ;  /* 0x0000007200937224 */ /* 0x000fe200078e0295 */
[----:B------:R-:W-:Y:S01]  /*a3b0*/  LOP3.LUT R114, R3, 0x1c0, RZ, 0xfc, !PT ;  /* 0x000001c003727812 */ /* 0x000fe200078efcff */
[----:B------:R-:W-:Y:S02]  /*a3c0*/  IMAD.MOV R4, RZ, RZ, -R4 ;  /* 0x000000ffff047224 */ /* 0x000fe400078e0a04 */
[----:B------:R-:W-:-:S04]  /*a3d0*/  IMAD.HI.U32 R5, R2, R155, RZ ;  /* 0x0000009b02057227 */ /* 0x000fc800078e00ff */
[--C-:B------:R-:W-:Y:S01]  /*a3e0*/  @!P3 IMAD.IADD R144, R144, 0x1, -R0.reuse ;  /* 0x000000019090b824 */ /* 0x100fe200078e0a00 */
[C---:B------:R-:W-:Y:S01]  /*a3f0*/  ISETP.GT.U32.AND P3, PT, R0.reuse, R147, PT ;  /* 0x000000930000720c */ /* 0x040fe20003f64070 */
[----:B------:R-:W-:Y:S01]  /*a400*/  IMAD R148, R0, R4, R153 ;  /* 0x0000000400947224 */ /* 0x000fe200078e0299 */
[----:B------:R-:W-:Y:S01]  /*a410*/  IABS R4, R157 ;  /* 0x0000009d00047213 */ /* 0x000fe20000000000 */
[----:B------:R-:W-:Y:S02]  /*a420*/  IMAD.MOV R5, RZ, RZ, -R5 ;  /* 0x000000ffff057224 */ /* 0x000fe400078e0a05 */
[----:B------:R-:W-:Y:S02]  /*a430*/  @!P5 IMAD.IADD R146, R146, 0x1, -R0 ;  /* 0x000000019292d824 */ /* 0x000fe400078e0a00 */
[----:B------:R-:W-:Y:S01]  /*a440*/  IMAD R149, R0, R5, R155 ;  /* 0x0000000500957224 */ /* 0x000fe200078e029b */
[----:B------:R-:W-:Y:S01]  /*a450*/  LOP3.LUT R155, R3, 0x1be, RZ, 0xfc, !PT ;  /* 0x000001be039b7812 */ /* 0x000fe200078efcff */
[----:B------:R-:W-:-:S02]  /*a460*/  IMAD.MOV.U32 R5, RZ, RZ, R4 ;  /* 0x000000ffff057224 */ /* 0x000fc400078e0004 */
[----:B------:R-:W-:Y:S01]  /*a470*/  @!P2 IMAD.IADD R145, R145, 0x1, -R0 ;  /* 0x000000019191a824 */ /* 0x000fe200078e0a00 */
[C---:B------:R-:W-:Y:S01]  /*a480*/  ISETP.GT.U32.AND P2, PT, R0.reuse, R148, PT ;  /* 0x000000940000720c */ /* 0x040fe20003f44070 */
[----:B------:R-:W-:Y:S01]  /*a490*/  @!P6 IMAD.MOV R144, RZ, RZ, -R144 ;  /* 0x000000ffff90e224 */ /* 0x000fe200078e0a90 */
[----:B------:R-:W-:Y:S01]  /*a4a0*/  ISETP.GT.U32.AND P6, PT, R0, R146, PT ;  /* 0x000000920000720c */ /* 0x000fe20003fc4070 */
[----:B------:R-:W-:Y:S01]  /*a4b0*/  IMAD.HI.U32 R4, R2, R5, RZ ;  /* 0x0000000502047227 */ /* 0x000fe200078e00ff */
[----:B------:R-:W-:Y:S02]  /*a4c0*/  ISETP.GT.U32.AND P5, PT, R0, R145, PT ;  /* 0x000000910000720c */ /* 0x000fe40003fa4070 */
[----:B------:R-:W-:Y:S01]  /*a4d0*/  IABS R153, R155 ;  /* 0x0000009b00997213 */ /* 0x000fe20000000000 */
[----:B------:R-:W-:Y:S02]  /*a4e0*/  @!P3 IMAD.IADD R147, R147, 0x1, -R0 ;  /* 0x000000019393b824 */ /* 0x000fe400078e0a00 */
[----:B------:R-:W-:-:S03]  /*a4f0*/  IMAD.MOV R4, RZ, RZ, -R4 ;  /* 0x000000ffff047224 */ /* 0x000fc600078e0a04 */
[C---:B------:R-:W-:Y:S01]  /*a500*/  ISETP.GT.U32.AND P3, PT, R0.reuse, R147, PT ;  /* 0x000000930000720c */ /* 0x040fe20003f64070 */
[----:B------:R-:W-:Y:S01]  /*a510*/  IMAD R150, R0, R4, R5 ;  /* 0x0000000400967224 */ /* 0x000fe200078e0205 */
[----:B------:R-:W-:Y:S01]  /*a520*/  IABS R5, R114 ;  /* 0x0000007200057213 */ /* 0x000fe20000000000 */
[----:B------:R-:W-:Y:S02]  /*a530*/  @!P6 IMAD.IADD R146, R146, 0x1, -R0 ;  /* 0x000000019292e824 */ /* 0x000fe400078e0a00 */
[----:B------:R-:W-:Y:S01]  /*a540*/  IMAD.HI.U32 R4, R2, R153, RZ ;  /* 0x0000009902047227 */ /* 0x000fe200078e00ff */
[----:B------:R-:W-:-:S03]  /*a550*/  ISETP.GT.U32.AND P6, PT, R0, R150, PT ;  /* 0x000000960000720c */ /* 0x000fc60003fc4070 */
[----:B------:R-:W-:Y:S01]  /*a560*/  @!P5 IMAD.IADD R145, R145, 0x1, -R0 ;  /* 0x000000019191d824 */ /* 0x000fe200078e0a00 */
[----:B------:R-:W-:Y:S01]  /*a570*/  ISETP.GT.U32.AND P5, PT, R0, R149, PT ;  /* 0x000000950000720c */ /* 0x000fe20003fa4070 */
[----:B------:R-:W-:Y:S02]  /*a580*/  IMAD.MOV R4, RZ, RZ, -R4 ;  /* 0x000000ffff047224 */ /* 0x000fe400078e0a04 */
[--C-:B------:R-:W-:Y:S02]  /*a590*/  @!P2 IMAD.IADD R148, R148, 0x1, -R0.reuse ;  /* 0x000000019494a824 */ /* 0x100fe400078e0a00 */
[----:B------:R-:W-:Y:S01]  /*a5a0*/  @!P3 IMAD.IADD R147, R147, 0x1, -R0 ;  /* 0x000000019393b824 */ /* 0x000fe200078e0a00 */
[----:B------:R-:W-:Y:S01]  /*a5b0*/  ISETP.GE.AND P3, PT, R151, RZ, PT ;  /* 0x000000ff9700720c */ /* 0x000fe20003f66270 */
[C---:B------:R-:W-:Y:S01]  /*a5c0*/  IMAD R151, R0.reuse, R4, R153 ;  /* 0x0000000400977224 */ /* 0x040fe200078e0299 */
[----:B------:R-:W-:Y:S01]  /*a5d0*/  ISETP.GT.U32.AND P2, PT, R0, R148, PT ;  /* 0x000000940000720c */ /* 0x000fe20003f44070 */
[----:B------:R-:W-:Y:S01]  /*a5e0*/  IMAD.HI.U32 R4, R2, R5, RZ ;  /* 0x0000000502047227 */ /* 0x000fe200078e00ff */
[----:B------:R-:W-:-:S03]  /*a5f0*/  IABS R153, R154 ;  /* 0x0000009a00997213 */ /* 0x000fc60000000000 */
[----:B------:R-:W-:Y:S01]  /*a600*/  @!P6 IMAD.IADD R150, R150, 0x1, -R0 ;  /* 0x000000019696e824 */ /* 0x000fe200078e0a00 */
[----:B------:R-:W-:Y:S01]  /*a610*/  ISETP.GE.AND P6, PT, R157, RZ, PT ;  /* 0x000000ff9d00720c */ /* 0x000fe20003fc6270 */
[----:B------:R-:W-:Y:S02]  /*a620*/  IMAD.MOV R4, RZ, RZ, -R4 ;  /* 0x000000ffff047224 */ /* 0x000fe400078e0a04 */
[----:B------:R-:W-:Y:S01]  /*a630*/  @!P5 IMAD.IADD R149, R149, 0x1, -R0 ;  /* 0x000000019595d824 */ /* 0x000fe200078e0a00 */
[----:B------:R-:W-:Y:S01]  /*a640*/  ISETP.GE.AND P5, PT, R152, RZ, PT ;  /* 0x000000ff9800720c */ /* 0x000fe20003fa6270 */
[----:B------:R-:W-:Y:S01]  /*a650*/  @!P1 IMAD.MOV R146, RZ, RZ, -R146 ;  /* 0x000000ffff929224 */ /* 0x000fe200078e0a92 */
[C---:B------:R-:W-:Y:S01]  /*a660*/  ISETP.GT.U32.AND P1, PT, R0.reuse, R150, PT ;  /* 0x000000960000720c */ /* 0x040fe20003f24070 */
[----:B------:R-:W-:Y:S02]  /*a670*/  IMAD R152, R0, R4, R5 ;  /* 0x0000000400987224 */ /* 0x000fe400078e0205 */
[----:B------:R-:W-:-:S04]  /*a680*/  IMAD.HI.U32 R4, R2, R153, RZ ;  /* 0x0000009902047227 */ /* 0x000fc800078e00ff */
[----:B------:R-:W-:Y:S02]  /*a690*/  IMAD.MOV R157, RZ, RZ, -R4 ;  /* 0x000000ffff9d7224 */ /* 0x000fe400078e0a04 */
[--C-:B------:R-:W-:Y:S01]  /*a6a0*/  @!P2 IMAD.IADD R148, R148, 0x1, -R0.reuse ;  /* 0x000000019494a824 */ /* 0x100fe200078e0a00 */
[C---:B------:R-:W-:Y:S01]  /*a6b0*/  ISETP.GT.U32.AND P2, PT, R0.reuse, R151, PT ;  /* 0x000000970000720c */ /* 0x040fe20003f44070 */
[----:B------:R-:W-:Y:S02]  /*a6c0*/  IMAD R153, R0, R157, R153 ;  /* 0x0000009d00997224 */ /* 0x000fe400078e0299 */
[----:B------:R-:W-:Y:S02]  /*a6d0*/  @!P1 IMAD.IADD R150, R150, 0x1, -R0 ;  /* 0x0000000196969824 */ /* 0x000fe400078e0a00 */
[----:B------:R-:W-:Y:S01]  /*a6e0*/  @!P0 IMAD.MOV R147, RZ, RZ, -R147 ;  /* 0x000000ffff938224 */ /* 0x000fe200078e0a93 */
[C---:B------:R-:W-:Y:S01]  /*a6f0*/  ISETP.GT.U32.AND P1, PT, R0.reuse, R153, PT ;  /* 0x000000990000720c */ /* 0x040fe20003f24070 */
[----:B------:R-:W-:Y:S01]  /*a700*/  @!P4 IMAD.MOV R145, RZ, RZ, -R145 ;  /* 0x000000ffff91c224 */ /* 0x000fe200078e0a91 */
[----:B------:R-:W-:Y:S01]  /*a710*/  ISETP.GT.U32.AND P0, PT, R0, R152, PT ;  /* 0x000000980000720c */ /* 0x000fe20003f04070 */
[----:B------:R-:W-:-:S02]  /*a720*/  IMAD.MOV.U32 R5, RZ, RZ, R158 ;  /* 0x000000ffff057224 */ /* 0x000fc400078e009e */
[----:B------:R-:W-:Y:S02]  /*a730*/  @!P6 IMAD.MOV R150, RZ, RZ, -R150 ;  /* 0x000000ffff96e224 */ /* 0x000fe400078e0a96 */
[----:B------:R-:W-:Y:S01]  /*a740*/  @!P2 IMAD.IADD R151, R151, 0x1, -R0 ;  /* 0x000000019797a824 */ /* 0x000fe200078e0a00 */
[----:B------:R-:W-:Y:S01]  /*a750*/  ISETP.GT.U32.AND P2, PT, R0, R149, PT ;  /* 0x000000950000720c */ /* 0x000fe20003f44070 */
[----:B------:R-:W-:-:S03]  /*a760*/  IMAD.HI.U32 R4, R2, R5, RZ ;  /* 0x0000000502047227 */ /* 0x000fc600078e00ff */
[C---:B------:R-:W-:Y:S01]  /*a770*/  ISETP.GT.U32.AND P4, PT, R0.reuse, R151, PT ;  /* 0x000000970000720c */ /* 0x040fe20003f84070 */
[----:B------:R-:W-:Y:S02]  /*a780*/  @!P1 IMAD.IADD R153, R153, 0x1, -R0 ;  /* 0x0000000199999824 */ /* 0x000fe400078e0a00 */
[----:B------:R-:W-:Y:S01]  /*a790*/  @!P3 IMAD.MOV R148, RZ, RZ, -R148 ;  /* 0x000000ffff94b224 */ /* 0x000fe200078e0a94 */
[----:B------:R-:W-:Y:S01]  /*a7a0*/  ISETP.GE.AND P3, PT, R155, RZ, PT ;  /* 0x000000ff9b00720c */ /* 0x000fe20003f66270 */
[----:B------:R-:W-:Y:S01]  /*a7b0*/  IMAD.MOV R4, RZ, RZ, -R4 ;  /* 0x000000ffff047224 */ /* 0x000fe200078e0a04 */
[----:B------:R-:W-:Y:S01]  /*a7c0*/  ISETP.GT.U32.AND P6, PT, R0, R153, PT ;  /* 0x000000990000720c */ /* 0x000fe20003fc4070 */
[--C-:B------:R-:W-:Y:S02]  /*a7d0*/  @!P0 IMAD.IADD R152, R152, 0x1, -R0.reuse ;  /* 0x0000000198988824 */ /* 0x100fe400078e0a00 */
[----:B------:R-:W-:Y:S01]  /*a7e0*/  @!P2 IMAD.IADD R149, R149, 0x1, -R0 ;  /* 0x000000019595a824 */ /* 0x000fe200078e0a00 */
[----:B------:R-:W-:-:S02]  /*a7f0*/  ISETP.GE.AND P2, PT, R114, RZ, PT ;  /* 0x000000ff7200720c */ /* 0x000fc40003f46270 */
[----:B------:R-:W-:Y:S01]  /*a800*/  ISETP.GT.U32.AND P0, PT, R0, R152, PT ;  /* 0x000000980000720c */ /* 0x000fe20003f04070 */
[--C-:B------:R-:W-:Y:S01]  /*a810*/  @!P4 IMAD.IADD R151, R151, 0x1, -R0.reuse ;  /* 0x000000019797c824 */ /* 0x100fe200078e0a00 */
[----:B------:R-:W-:Y:S01]  /*a820*/  ISETP.GE.AND P4, PT, R154, RZ, PT ;  /* 0x000000ff9a00720c */ /* 0x000fe20003f86270 */
[C---:B------:R-:W-:Y:S01]  /*a830*/  IMAD R154, R0.reuse, R4, R5 ;  /* 0x00000004009a7224 */ /* 0x040fe200078e0205 */
[C---:B------:R-:W-:Y:S01]  /*a840*/  LOP3.LUT R4, R3.reuse, 0x1c6, RZ, 0xfc, !PT ;  /* 0x000001c603047812 */ /* 0x040fe200078efcff */
[----:B------:R-:W-:Y:S01]  /*a850*/  @!P3 IMAD.MOV R151, RZ, RZ, -R151 ;  /* 0x000000ffff97b224 */ /* 0x000fe200078e0a97 */
[----:B------:R-:W-:Y:S01]  /*a860*/  LOP3.LUT R5, R3, 0x1c8, RZ, 0xfc, !PT ;  /* 0x000001c803057812 */ /* 0x000fe200078efcff */
[----:B------:R-:W-:Y:S01]  /*a870*/  @!P6 IMAD.IADD R153, R153, 0x1, -R0 ;  /* 0x000000019999e824 */ /* 0x000fe200078e0a00 */
[----:B------:R-:W-:Y:S01]  /*a880*/  ISETP.GT.U32.AND P6, PT, R0, R154, PT ;  /* 0x0000009a0000720c */ /* 0x000fe20003fc4070 */
[----:B------:R-:W-:Y:S01]  /*a890*/  @!P5 IMAD.MOV R149, RZ, RZ, -R149 ;  /* 0x000000ffff95d224 */ /* 0x000fe200078e0a95 */
[----:B------:R-:W-:-:S02]  /*a8a0*/  IABS R155, R4 ;  /* 0x00000004009b7213 */ /* 0x000fc40000000000 */
[----:B------:R-:W-:Y:S01]  /*a8b0*/  ISETP.GE.AND P3, PT, R5, RZ, PT ;  /* 0x000000ff0500720c */ /* 0x000fe20003f66270 */
[----:B------:R-:W-:Y:S01]  /*a8c0*/  @!P0 IMAD.IADD R152, R152, 0x1, -R0 ;  /* 0x0000000198988824 */ /* 0x000fe200078e0a00 */
[----:B------:R-:W-:Y:S01]  /*a8d0*/  ISETP.GE.AND P1, PT, R4, RZ, PT ;  /* 0x000000ff0400720c */ /* 0x000fe20003f26270 */
[----:B------:R-:W-:Y:S01]  /*a8e0*/  IMAD.HI.U32 R4, R2, R155, RZ ;  /* 0x0000009b02047227 */ /* 0x000fe200078e00ff */
[----:B------:R-:W-:Y:S02]  /*a8f0*/  IABS R5, R5 ;  /* 0x0000000500057213 */ /* 0x000fe40000000000 */
[----:B------:R-:W-:Y:S01]  /*a900*/  LOP3.LUT R114, R3, 0x1ca, RZ, 0xfc, !PT ;  /* 0x000001ca03727812 */ /* 0x000fe200078efcff */
[----:B------:R-:W-:Y:S01]  /*a910*/  IMAD.MOV R160, RZ, RZ, -R4 ;  /* 0x000000ffffa07224 */ /* 0x000fe200078e0a04 */
[----:B------:R-:W-:Y:S01]  /*a920*/  ISETP.GE.AND P5, PT, R156, RZ, PT ;  /* 0x000000ff9c00720c */ /* 0x000fe20003fa6270 */
[----:B------:R-:W-:Y:S01]  /*a930*/  IMAD.HI.U32 R156, R2, R5, RZ ;  /* 0x00000005029c7227 */ /* 0x000fe200078e00ff */
[----:B------:R-:W-:-:S02]  /*a940*/  ISETP.GE.AND P0, PT, R114, RZ, PT ;  /* 0x000000ff7200720c */ /* 0x000fc40003f06270 */
[----:B------:R-:W-:Y:S01]  /*a950*/  IABS R157, R114 ;  /* 0x00000072009d7213 */ /* 0x000fe20000000000 */
[----:B------:R-:W-:Y:S01]  /*a960*/  @!P6 IMAD.IADD R154, R154, 0x1, -R0 ;  /* 0x000000019a9ae824 */ /* 0x000fe200078e0a00 */
[----:B------:R-:W-:Y:S01]  /*a970*/  LOP3.LUT R114, R3, 0x1cc, RZ, 0xfc, !PT ;  /* 0x000001cc03727812 */ /* 0x000fe200078efcff */
[----:B------:R-:W-:Y:S02]  /*a980*/  IMAD.MOV R156, RZ, RZ, -R156 ;  /* 0x000000ffff9c7224 */ /* 0x000fe400078e0a9c */
[----:B------:R-:W-:Y:S01]  /*a990*/  IMAD R155, R0, R160, R155 ;  /* 0x000000a0009b7224 */ /* 0x000fe200078e029b */
[----:B------:R-:W-:Y:S01]  /*a9a0*/  IABS R162, R114 ;  /* 0x0000007200a27213 */ /* 0x000fe20000000000 */
[----:B------:R-:W-:Y:S01]  /*a9b0*/  IMAD.HI.U32 R158, R2, R157, RZ ;  /* 0x0000009d029e7227 */ /* 0x000fe200078e00ff */
[C---:B------:R-:W-:Y:S02]  /*a9c0*/  ISETP.GT.U32.AND P6, PT, R0.reuse, R154, PT ;  /* 0x0000009a0000720c */ /* 0x040fe40003fc4070 */
[----:B------:R-:W-:Y:S01]  /*a9d0*/  IABS R160, R163 ;  /* 0x000000a300a07213 */ /* 0x000fe20000000000 */
[----:B------:R-:W-:-:S02]  /*a9e0*/  IMAD R156, R0, R156, R5 ;  /* 0x0000009c009c7224 */ /* 0x000fc400078e0205 */
[----:B------:R-:W-:Y:S01]  /*a9f0*/  @!P2 IMAD.MOV R152, RZ, RZ, -R152 ;  /* 0x000000ffff98a224 */ /* 0x000fe200078e0a98 */
[C---:B------:R-:W-:Y:S01]  /*aa00*/  ISETP.GT.U32.AND P2, PT, R0.reuse, R155, PT ;  /* 0x0000009b0000720c */ /* 0x040fe20003f44070 */
[----:B------:R-:W-:Y:S02]  /*aa10*/  IMAD.MOV R4, RZ, RZ, -R158 ;  /* 0x000000ffff047224 */ /* 0x000fe400078e0a9e */
[----:B------:R-:W-:Y:S02]  /*aa20*/  IMAD.MOV.U32 R5, RZ, RZ, R162 ;  /* 0x000000ffff057224 */ /* 0x000fe400078e00a2 */
[----:B------:R-:W-:Y:S01]  /*aa30*/  @!P4 IMAD.MOV R153, RZ, RZ, -R153 ;  /* 0x000000ffff99c224 */ /* 0x000fe200078e0a99 */
[C---:B------:R-:W-:Y:S01]  /*aa40*/  ISETP.GT.U32.AND P4, PT, R0.reuse, R156, PT ;  /* 0x0000009c0000720c */ /* 0x040fe20003f84070 */
[----:B------:R-:W-:Y:S02]  /*aa50*/  IMAD R157, R0, R4, R157 ;  /* 0x00000004009d7224 */ /* 0x000fe400078e029d */
[----:B------:R-:W-:-:S04]  /*aa60*/  IMAD.HI.U32 R4, R2, R5, RZ ;  /* 0x0000000502047227 */ /* 0x000fc800078e00ff */
[----:B------:R-:W-:-:S04]  /*aa70*/  IMAD.HI.U32 R158, R2, R159, RZ ;  /* 0x0000009f029e7227 */ /* 0x000fc800078e00ff */
[----:B------:R-:W-:Y:S02]  /*aa80*/  IMAD.MOV R4, RZ, RZ, -R4 ;  /* 0x000000ffff047224 */ /* 0x000fe400078e0a04 */
[----:B------:R-:W-:Y:S01]  /*aa90*/  @!P6 IMAD.IADD R154, R154, 0x1, -R0 ;  /* 0x000000019a9ae824 */ /* 0x000fe200078e0a00 */
[C---:B------:R-:W-:Y:S01]  /*aaa0*/  ISETP.GT.U32.AND P6, PT, R0.reuse, R157, PT ;  /* 0x0000009d0000720c */ /* 0x040fe20003fc4070 */
[----:B------:R-:W-:Y:S02]  /*aab0*/  IMAD.MOV R162, RZ, RZ, -R158 ;  /* 0x000000ffffa27224 */ /* 0x000fe400078e0a9e */
[----:B------:R-:W-:Y:S01]  /*aac0*/  IMAD R158, R0, R4, R5 ;  /* 0x00000004009e7224 */ /* 0x000fe200078e0205 */
[----:B------:R-:W-:Y:S01]  /*aad0*/  LOP3.LUT R4, R3, 0x1d2, RZ, 0xfc, !PT ;  /* 0x000001d203047812 */ /* 0x000fe200078efcff */
[--C-:B------:R-:W-:Y:S01]  /*aae0*/  @!P2 IMAD.IADD R155, R155, 0x1, -R0.reuse ;  /* 0x000000019b9ba824 */ /* 0x100fe200078e0a00 */
[----:B------:R-:W-:Y:S01]  /*aaf0*/  LOP3.LUT R5, R3, 0x1d4, RZ, 0xfc, !PT ;  /* 0x000001d403057812 */ /* 0x000fe200078efcff */
[----:B------:R-:W-:Y:S01]  /*ab00*/  @!P4 IMAD.IADD R156, R156, 0x1, -R0 ;  /* 0x000000019c9cc824 */ /* 0x000fe200078e0a00 */
[----:B------:R-:W-:Y:S01]  /*ab10*/  IABS R164, R4 ;  /* 0x0000000400a47213 */ /* 0x000fe20000000000 */
[----:B------:R-:W-:Y:S01]  /*ab20*/  @!P5 IMAD.MOV R154, RZ, RZ, -R154 ;  /* 0x000000ffff9ad224 */ /* 0x000fe200078e0a9a */
[----:B------:R-:W-:Y:S01]  /*ab30*/  ISETP.GT.U32.AND P2, PT, R0, R155, PT ;  /* 0x0000009b0000720c */ /* 0x000fe20003f44070 */
[----:B------:R-:W-:Y:S01]  /*ab40*/  IMAD.HI.U32 R165, R2, R160, RZ ;  /* 0x000000a002a57227 */ /* 0x000fe200078e00ff */
[----:B------:R-:W-:-:S02]  /*ab50*/  ISETP.GT.U32.AND P5, PT, R0, R158, PT ;  /* 0x0000009e0000720c */ /* 0x000fc40003fa4070 */
[C---:B------:R-:W-:Y:S01]  /*ab60*/  ISETP.GT.U32.AND P4, PT, R0.reuse, R156, PT ;  /* 0x0000009c0000720c */ /* 0x040fe20003f84070 */
[----:B------:R-:W-:Y:S02]  /*ab70*/  @!P6 IMAD.IADD R157, R157, 0x1, -R0 ;  /* 0x000000019d9de824 */ /* 0x000fe400078e0a00 */
[C---:B------:R-:W-:Y:S01]  /*ab80*/  IMAD R159, R0.reuse, R162, R159 ;  /* 0x000000a2009f7224 */ /* 0x040fe200078e029f */
[----:B------:R-:W-:Y:S01]  /*ab90*/  IABS R162, R5 ;  /* 0x0000000500a27213 */ /* 0x000fe20000000000 */
[----:B------:R-:W-:Y:S01]  /*aba0*/  IMAD.MOV R165, RZ, RZ, -R165 ;  /* 0x000000ffffa57224 */ /* 0x000fe200078e0aa5 */
[----:B------:R-:W-:-:S03]  /*abb0*/  ISETP.GT.U32.AND P6, PT, R0, R157, PT ;  /* 0x0000009d0000720c */ /* 0x000fc60003fc4070 */
[C---:B------:R-:W-:Y:S02]  /*abc0*/  IMAD R160, R0.reuse, R165, R160 ;  /* 0x000000a500a07224 */ /* 0x040fe400078e02a0 */
[--C-:B------:R-:W-:Y:S01]  /*abd0*/  @!P2 IMAD.IADD R155, R155, 0x1, -R0.reuse ;  /* 0x000000019b9ba824 */ /* 0x100fe200078e0a00 */
[----:B------:R-:W-:Y:S01]  /*abe0*/  ISETP.GT.U32.AND P2, PT, R0, R159, PT ;  /* 0x0000009f0000720c */ /* 0x000fe20003f44070 */
[--C-:B------:R-:W-:Y:S01]  /*abf0*/  @!P5 IMAD.IADD R158, R158, 0x1, -R0.reuse ;  /* 0x000000019e9ed824 */ /* 0x100fe200078e0a00 */
[----:B------:R-:W-:Y:S01]  /*ac00*/  ISETP.GE.AND P5, PT, R114, RZ, PT ;  /* 0x000000ff7200720c */ /* 0x000fe20003fa6270 */
[----:B------:R-:W-:Y:S01]  /*ac10*/  @!P4 IMAD.IADD R156, R156, 0x1, -R0 ;  /* 0x000000019c9cc824 */ /* 0x000fe200078e0a00 */
[C---:B------:R-:W-:Y:S01]  /*ac20*/  ISETP.GT.U32.AND P4, PT, R0.reuse, R160, PT ;  /* 0x000000a00000720c */ /* 0x040fe20003f84070 */
[----:B------:R-:W-:Y:S01]  /*ac30*/  @!P1 IMAD.MOV R155, RZ, RZ, -R155 ;  /* 0x000000ffff9b9224 */ /* 0x000fe200078e0a9b */
[----:B------:R-:W-:Y:S01]  /*ac40*/  ISETP.GT.U32.AND P1, PT, R0, R158, PT ;  /* 0x0000009e0000720c */ /* 0x000fe20003f24070 */
[----:B------:R-:W-:Y:S01]  /*ac50*/  IMAD.HI.U32 R165, R2, R164, RZ ;  /* 0x000000a402a57227 */ /* 0x000fe200078e00ff */
[----:B------:R-:W-:-:S03]  /*ac60*/  LOP3.LUT R114, R3, 0x1d8, RZ, 0xfc, !PT ;  /* 0x000001d803727812 */ /* 0x000fc600078efcff */
[----:B------:R-:W-:-:S04]  /*ac70*/  IMAD.HI.U32 R166, R2, R162, RZ ;  /* 0x000000a202a67227 */ /* 0x000fc800078e00ff */
[----:B------:R-:W-:Y:S02]  /*ac80*/  IMAD.MOV R165, RZ, RZ, -R165 ;  /* 0x000000ffffa57224 */ /* 0x000fe400078e0aa5 */
[----:B------:R-:W-:Y:S01]  /*ac90*/  @!P6 IMAD.IADD R157, R157, 0x1, -R0 ;  /* 0x000000019d9de824 */ /* 0x000fe200078e0a00 */
[----:B------:R-:W-:Y:S01]  /*aca0*/  ISETP.GE.AND P6, PT, R161, RZ, PT ;  /* 0x000000ffa100720c */ /* 0x000fe20003fc6270 */
[----:B------:R-:W-:Y:S02]  /*acb0*/  IMAD.MOV R166, RZ, RZ, -R166 ;  /* 0x000000ffffa67224 */ /* 0x000fe400078e0aa6 */
[----:B------:R-:W-:Y:S01]  /*acc0*/  @!P2 IMAD.IADD R159, R159, 0x1, -R0 ;  /* 0x000000019f9fa824 */ /* 0x000fe200078e0a00 */
[----:B------:R-:W-:Y:S01]  /*acd0*/  ISETP.GE.AND P2, PT, R163, RZ, PT ;  /* 0x000000ffa300720c */ /* 0x000fe20003f46270 */
[C---:B------:R-:W-:Y:S01]  /*ace0*/  IMAD R161, R0.reuse, R165, R164 ;  /* 0x000000a500a17224 */ /* 0x040fe200078e02a4 */
[----:B------:R-:W-:Y:S01]  /*acf0*/  LOP3.LUT R163, R3, 0x1d6, RZ, 0xfc, !PT ;  /* 0x000001d603a37812 */ /* 0x000fe200078efcff */
[----:B------:R-:W-:Y:S01]  /*ad00*/  IMAD R162, R0, R166, R162 ;  /* 0x000000a600a27224 */ /* 0x000fe200078e02a2 */
[----:B------:R-:W-:Y:S01]  /*ad10*/  IABS R165, R114 ;  /* 0x0000007200a57213 */ /* 0x000fe20000000000 */
[--C-:B------:R-:W-:Y:S01]  /*ad20*/  @!P4 IMAD.IADD R160, R160, 0x1, -R0.reuse ;  /* 0x00000001a0a0c824 */ /* 0x100fe200078e0a00 */
[----:B------:R-:W-:Y:S01]  /*ad30*/  ISETP.GT.U32.AND P4, PT, R0, R159, PT ;  /* 0x0000009f0000720c */ /* 0x000fe20003f84070 */
[----:B------:R-:W-:Y:S01]  /*ad40*/  @!P1 IMAD.IADD R158, R158, 0x1, -R0 ;  /* 0x000000019e9e9824 */ /* 0x000fe200078e0a00 */
[C---:B------:R-:W-:Y:S01]  /*ad50*/  ISETP.GT.U32.AND P1, PT, R0.reuse, R161, PT ;  /* 0x000000a10000720c */ /* 0x040fe20003f24070 */
[----:B------:R-:W-:Y:S01]  /*ad60*/  @!P3 IMAD.MOV R156, RZ, RZ, -R156 ;  /* 0x000000ffff9cb224 */ /* 0x000fe200078e0a9c */
[C---:B------:R-:W-:Y:S01]  /*ad70*/  ISETP.GT.U32.AND P3, PT, R0.reuse, R160, PT ;  /* 0x000000a00000720c */ /* 0x040fe20003f64070 */
[----:B------:R-:W-:Y:S01]  /*ad80*/  @!P5 IMAD.MOV R158, RZ, RZ, -R158 ;  /* 0x000000ffff9ed224 */ /* 0x000fe200078e0a9e */
[----:B------:R-:W-:Y:S01]  /*ad90*/  ISETP.GT.U32.AND P5, PT, R0, R162, PT ;  /* 0x000000a20000720c */ /* 0x000fe20003fa4070 */
[----:B------:R-:W-:Y:S01]  /*ada0*/  @!P0 IMAD.MOV R157, RZ, RZ, -R157 ;  /* 0x000000ffff9d8224 */ /* 0x000fe200078e0a9d */
[----:B------:R-:W-:-:S02]  /*adb0*/  IABS R164, R163 ;  /* 0x000000a300a47213 */ /* 0x000fc40000000000 */
[----:B------:R-:W-:Y:S02]  /*adc0*/  ISETP.GE.AND P0, PT, R4, RZ, PT ;  /* 0x000000ff0400720c */ /* 0x000fe40003f06270 */
[----:B------:R-:W-:Y:S01]  /*add0*/  LOP3.LUT R166, R3, 0x1dc, RZ, 0xfc, !PT ;  /* 0x000001dc03a67812 */ /* 0x000fe200078efcff */
[--C-:B------:R-:W-:Y:S01]  /*ade0*/  @!P4 IMAD.IADD R159, R159, 0x1, -R0.reuse ;  /* 0x000000019f9fc824 */ /* 0x100fe200078e0a00 */
[----:B------:R-:W-:Y:S01]  /*adf0*/  ISETP.GE.AND P4, PT, R5, RZ, PT ;  /* 0x000000ff0500720c */ /* 0x000fe20003f86270 */
[----:B------:R-:W-:Y:S01]  /*ae00*/  @!P1 IMAD.IADD R161, R161, 0x1, -R0 ;  /* 0x00000001a1a19824 */ /* 0x000fe200078e0a00 */
[----:B------:R-:W-:Y:S01]  /*ae10*/  ISETP.GE.AND P1, PT, R114, RZ, PT ;  /* 0x000000ff7200720c */ /* 0x000fe20003f26270 */
[----:B------:R-:W-:Y:S02]  /*ae20*/  IMAD.MOV.U32 R4, RZ, RZ, R164 ;  /* 0x000000ffff047224 */ /* 0x000fe400078e00a4 */
[----:B------:R-:W-:Y:S02]  /*ae30*/  @!P5 IMAD.IADD R162, R162, 0x1, -R0 ;  /* 0x00000001a2a2d824 */ /* 0x000fe400078e0a00 */
[----:B------:R-:W-:Y:S01]  /*ae40*/  @!P6 IMAD.MOV R159, RZ, RZ, -R159 ;  /* 0x000000ffff9fe224 */ /* 0x000fe200078e0a9f */
[C---:B------:R-:W-:Y:S01]  /*ae50*/  ISETP.GT.U32.AND P6, PT, R0.reuse, R161, PT ;  /* 0x000000a10000720c */ /* 0x040fe20003fc4070 */
[----:B------:R-:W-:Y:S01]  /*ae60*/  IMAD.MOV.U32 R164, RZ, RZ, R165 ;  /* 0x000000ffffa47224 */ /* 0x000fe200078e00a5 */
[----:B------:R-:W-:Y:S01]  /*ae70*/  ISETP.GT.U32.AND P5, PT, R0, R162, PT ;  /* 0x000000a20000720c */ /* 0x000fe20003fa4070 */
[----:B------:R-:W-:-:S04]  /*ae80*/  IMAD.HI.U32 R5, R2, R4, RZ ;  /* 0x0000000402057227 */ /* 0x000fc800078e00ff */
[----:B------:R-:W-:Y:S01]  /*ae90*/  @!P3 IMAD.IADD R160, R160, 0x1, -R0 ;  /* 0x00000001a0a0b824 */ /* 0x000fe200078e0a00 */
[----:B------:R-:W-:Y:S01]  /*aea0*/  ISETP.GE.AND P3, PT, R163, RZ, PT ;  /* 0x000000ffa300720c */ /* 0x000fe20003f66270 */
[----:B------:R-:W-:-:S04]  /*aeb0*/  IMAD.HI.U32 R163, R2, R164, RZ ;  /* 0x000000a402a37227 */ /* 0x000fc800078e00ff */
[----:B------:R-:W-:Y:S02]  /*aec0*/  IMAD.MOV R5, RZ, RZ, -R5 ;  /* 0x000000ffff057224 */ /* 0x000fe400078e0a05 */
[----:B------:R-:W-:Y:S02]  /*aed0*/  IMAD.MOV R165, RZ, RZ, -R163 ;  /* 0x000000ffffa57224 */ /* 0x000fe400078e0aa3 */
[C---:B------:R-:W-:Y:S02]  /*aee0*/  IMAD R163, R0.reuse, R5, R4 ;  /* 0x0000000500a37224 */ /* 0x040fe400078e0204 */
[----:B------:R-:W-:Y:S02]  /*aef0*/  @!P6 IMAD.IADD R161, R161, 0x1, -R0 ;  /* 0x00000001a1a1e824 */ /* 0x000fe400078e0a00 */
[C---:B------:R-:W-:Y:S01]  /*af00*/  IMAD R164, R0.reuse, R165, R164 ;  /* 0x000000a500a47224 */ /* 0x040fe200078e02a4 */
[----:B------:R-:W-:Y:S01]  /*af10*/  ISETP.GT.U32.AND P6, PT, R0, R163, PT ;  /* 0x000000a30000720c */ /* 0x000fe20003fc4070 */
[----:B------:R-:W-:Y:S01]  /*af20*/  @!P5 IMAD.IADD R162, R162, 0x1, -R0 ;  /* 0x00000001a2a2d824 */ /* 0x000fe200078e0a00 */
[----:B------:R-:W-:Y:S01]  /*af30*/  ISETP.GE.AND P5, PT, R166, RZ, PT ;  /* 0x000000ffa600720c */ /* 0x000fe20003fa6270 */
[----:B------:R-:W-:Y:S01]  /*af40*/  @!P0 IMAD.MOV R161, RZ, RZ, -R161 ;  /* 0x000000ffffa18224 */ /* 0x000fe200078e0aa1 */
[----:B------:R-:W-:Y:S01]  /*af50*/  IABS R166, R166 ;  /* 0x000000a600a67213 */ /* 0x000fe20000000000 */
[----:B------:R-:W-:Y:S01]  /*af60*/  @!P4 IMAD.MOV R162, RZ, RZ, -R162 ;  /* 0x000000ffffa2c224 */ /* 0x000fe200078e0aa2 */
[----:B------:R-:W-:Y:S01]  /*af70*/  ISETP.GT.U32.AND P4, PT, R0, R164, PT ;  /* 0x000000a40000720c */ /* 0x000fe20003f84070 */
[----:B------:R-:W-:Y:S01]  /*af80*/  @!P2 IMAD.MOV R160, RZ, RZ, -R160 ;  /* 0x000000ffffa0a224 */ /* 0x000fe200078e0aa0 */
[----:B------:R-:W-:Y:S01]  /*af90*/  ISETP.GE.AND P0, PT, R167, RZ, PT ;  /* 0x000000ffa700720c */ /* 0x000fe20003f06270 */
[----:B------:R-:W-:Y:S01]  /*afa0*/  IMAD.HI.U32 R4, R2, R166, RZ ;  /* 0x000000a602047227 */ /* 0x000fe200078e00ff */
[----:B------:R-:W-:-:S02]  /*afb0*/  IABS R167, R167 ;  /* 0x000000a700a77213 */ /* 0x000fc40000000000 */
[----:B------:R-:W-:Y:S01]  /*afc0*/  LOP3.LUT R165, R3, 0x1da, RZ, 0xfc, !PT ;  /* 0x000001da03a57812 */ /* 0x000fe200078efcff */
[----:B------:R-:W-:Y:S02]  /*afd0*/  @!P6 IMAD.IADD R163, R163, 0x1, -R0 ;  /* 0x00000001a3a3e824 */ /* 0x000fe400078e0a00 */
[----:B------:R-:W-:Y:S01]  /*afe0*/  IMAD.MOV R4, RZ, RZ, -R4 ;  /* 0x000000ffff047224 */ /* 0x000fe200078e0a04 */
[----:B------:R-:W-:Y:S01]  /*aff0*/  ISETP.GE.AND P2, PT, R165, RZ, PT ;  /* 0x000000ffa500720c */ /* 0x000fe20003f46270 */
[----:B------:R-:W-:Y:S01]  /*b000*/  IMAD.HI.U32 R114, R2, R167, RZ ;  /* 0x000000a702727227 */ /* 0x000fe200078e00ff */
[----:B------:R-:W-:Y:S02]  /*b010*/  ISETP.GT.U32.AND P6, PT, R0, R163, PT ;  /* 0x000000a30000720c */ /* 0x000fe40003fc4070 */
[----:B------:R-:W-:Y:S01]  /*b020*/  IABS R165, R165 ;  /* 0x000000a500a57213 */ /* 0x000fe20000000000 */
[----:B------:R-:W-:Y:S02]  /*b030*/  @!P4 IMAD.IADD R164, R164, 0x1, -R0 ;  /* 0x00000001a4a4c824 */ /* 0x000fe400078e0a00 */
[----:B------:R-:W-:-:S02]  /*b040*/  IMAD R166, R0, R4, R166 ;  /* 0x0000000400a67224 */ /* 0x000fc400078e02a6 */
[----:B------:R-:W-:Y:S01]  /*b050*/  IMAD.MOV R114, RZ, RZ, -R114 ;  /* 0x000000ffff727224 */ /* 0x000fe200078e0a72 */
[----:B------:R-:W-:Y:S01]  /*b060*/  ISETP.GT.U32.AND P4, PT, R0, R164, PT ;  /* 0x000000a40000720c */ /* 0x000fe20003f84070 */
[----:B------:R-:W-:-:S04]  /*b070*/  IMAD.HI.U32 R5, R2, R165, RZ ;  /* 0x000000a502057227 */ /* 0x000fc800078e00ff */
[--C-:B------:R-:W-:Y:S02]  /*b080*/  @!P6 IMAD.IADD R163, R163, 0x1, -R0.reuse ;  /* 0x00000001a3a3e824 */ /* 0x100fe400078e0a00 */
[C---:B------:R-:W-:Y:S02]  /*b090*/  IMAD R167, R0.reuse, R114, R167 ;  /* 0x0000007200a77224 */ /* 0x040fe400078e02a7 */
[----:B------:R-:W-:Y:S01]  /*b0a0*/  @!P3 IMAD.MOV R163, RZ, RZ, -R163 ;  /* 0x000000ffffa3b224 */ /* 0x000fe200078e0aa3 */
[----:B------:R-:W-:Y:S01]  /*b0b0*/  ISETP.GT.U32.AND P3, PT, R0, R166, PT ;  /* 0x000000a60000720c */ /* 0x000fe20003f64070 */
[----:B------:R-:W-:Y:S02]  /*b0c0*/  IMAD.MOV R5, RZ, RZ, -R5 ;  /* 0x000000ffff057224 */ /* 0x000fe400078e0a05 */
[----:B------:R-:W-:Y:S01]  /*b0d0*/  @!P4 IMAD.IADD R164, R164, 0x1, -R0 ;  /* 0x00000001a4a4c824 */ /* 0x000fe200078e0a00 */
[C---:B------:R-:W-:Y:S01]  /*b0e0*/  ISETP.GT.U32.AND P4, PT, R0.reuse, R167, PT ;  /* 0x000000a70000720c */ /* 0x040fe20003f84070 */
[----:B------:R-:W-:-:S02]  /*b0f0*/  IMAD R165, R0, R5, R165 ;  /* 0x0000000500a57224 */ /* 0x000fc400078e02a5 */
[----:B------:R-:W-:-:S03]  /*b100*/  IMAD.HI.U32 R4, R2, R169, RZ ;  /* 0x000000a902047227 */ /* 0x000fc600078e00ff */
        /* <DEDUP_REMOVED lines=8> */
[----:B------:R-:W-:Y:S02]  /*b190*/  @!P6 IMAD.IADD R165, R165, 0x1, -R0 ;  /* 0x00000001a5a5e824 */ /* 0x000fe400078e0a00 */
[----:B------:R-:W-:Y:S02]  /*b1a0*/  IMAD.MOV R4, RZ, RZ, -R4 ;  /* 0x000000ffff047224 */ /* 0x000fe400078e0a04 */
[----:B------:R-:W-:Y:S01]  /*b1b0*/  IMAD.HI.U32 R5, R2, R168, RZ ;  /* 0x000000a802057227 */ /* 0x000fe200078e00ff */
[----:B------:R-:W-:-:S03]  /*b1c0*/  ISETP.GT.U32.AND P6, PT, R0, R165, PT ;  /* 0x000000a50000720c */ /* 0x000fc60003fc4070 */
[----:B------:R-:W-:Y:S02]  /*b1d0*/  IMAD R170, R0, R4, R170 ;  /* 0x0000000400aa7224 */ /* 0x000fe400078e02aa */
[--C-:B------:R-:W-:Y:S01]  /*b1e0*/  @!P3 IMAD.IADD R166, R166, 0x1, -R0.reuse ;  /* 0x00000001a6a6b824 */ /* 0x100fe200078e0a00 */
[C---:B------:R-:W-:Y:S01]  /*b1f0*/  ISETP.GT.U32.AND P3, PT, R0.reuse, R169, PT ;  /* 0x000000a90000720c */ /* 0x040fe20003f64070 */
[----:B------:R-:W-:Y:S01]  /*b200*/  @!P4 IMAD.IADD R167, R167, 0x1, -R0 ;  /* 0x00000001a7a7c824 */ /* 0x000fe200078e0a00 */
[----:B------:R-:W-:Y:S01]  /*b210*/  ISETP.GT.U32.AND P4, PT, R0, R170, PT ;  /* 0x000000aa0000720c */ /* 0x000fe20003f84070 */
[----:B------:R-:W-:Y:S02]  /*b220*/  IMAD.MOV R5, RZ, RZ, -R5 ;  /* 0x000000ffff057224 */ /* 0x000fe400078e0a05 */
[----:B------:R-:W-:-:S04]  /*b230*/  IMAD.HI.U32 R4, R2, R171, RZ ;  /* 0x000000ab02047227 */ /* 0x000fc800078e00ff */
[C---:B------:R-:W-:Y:S02]  /*b240*/  IMAD R168, R0.reuse, R5, R168 ;  /* 0x0000000500a87224 */ /* 0x040fe400078e02a8 */
[--C-:B------:R-:W-:Y:S02]  /*b250*/  @!P6 IMAD.IADD R165, R165, 0x1, -R0.reuse ;  /* 0x00000001a5a5e824 */ /* 0x100fe400078e0a00 */
[--C-:B------:R-:W-:Y:S01]  /*b260*/  @!P3 IMAD.IADD R169, R169, 0x1, -R0.reuse ;  /* 0x00000001a9a9b824 */ /* 0x100fe200078e0a00 */
[----:B------:R-:W-:Y:S01]  /*b270*/  ISETP.GT.U32.AND P6, PT, R0, R168, PT ;  /* 0x000000a80000720c */ /* 0x000fe20003fc4070 */
[----:B------:R-:W-:Y:S02]  /*b280*/  @!P4 IMAD.IADD R170, R170, 0x1, -R0 ;  /* 0x00000001aaaac824 */ /* 0x000fe400078e0a00 */
[----:B------:R-:W-:Y:S01]  /*b290*/  IMAD.HI.U32 R5, R2, R172, RZ ;  /* 0x000000ac02057227 */ /* 0x000fe200078e00ff */
[----:B------:R-:W-:-:S03]  /*b2a0*/  ISETP.GT.U32.AND P4, PT, R0, R169, PT ;  /* 0x000000a90000720c */ /* 0x000fc60003f84070 */
[----:B------:R-:W-:Y:S02]  /*b2b0*/  IMAD.MOV R5, RZ, RZ, -R5 ;  /* 0x000000ffff057224 */ /* 0x000fe400078e0a05 */
[----:B------:R-:W-:Y:S02]  /*b2c0*/  IMAD.MOV R4, RZ, RZ, -R4 ;  /* 0x000000ffff047224 */ /* 0x000fe400078e0a04 */
[----:B------:R-:W-:Y:S02]  /*b2d0*/  IMAD R172, R0, R5, R172 ;  /* 0x0000000500ac7224 */ /* 0x000fe400078e02ac */
[--C-:B------:R-:W-:Y:S01]  /*b2e0*/  @!P6 IMAD.IADD R168, R168, 0x1, -R0.reuse ;  /* 0x00000001a8a8e824 */ /* 0x100fe200078e0a00 */
[----:B------:R-:W-:Y:S01]  /*b2f0*/  ISETP.GE.AND P6, PT, R174, RZ, PT ;  /* 0x000000ffae00720c */ /* 0x000fe20003fc6270 */
[C---:B------:R-:W-:Y:S01]  /*b300*/  IMAD R171, R0.reuse, R4, R171 ;  /* 0x0000000400ab7224 */ /* 0x040fe200078e02ab */
[----:B------:R-:W-:Y:S01]  /*b310*/  IABS R174, R192 ;  /* 0x000000c000ae7213 */ /* 0x000fe20000000000 */
[----:B------:R-:W-:Y:S01]  /*b320*/  @!P4 IMAD.IADD R169, R169, 0x1, -R0 ;  /* 0x00000001a9a9c824 */ /* 0x000fe200078e0a00 */
[----:B------:R-:W-:Y:S01]  /*b330*/  ISETP.GT.U32.AND P4, PT, R0, R172, PT ;  /* 0x000000ac0000720c */ /* 0x000fe20003f84070 */
[----:B------:R-:W-:Y:S01]  /*b340*/  IMAD.HI.U32 R5, R2, R175, RZ ;  /* 0x000000af02057227 */ /* 0x000fe200078e00ff */
[----:B------:R-:W-:-:S03]  /*b350*/  ISETP.GT.U32.AND P3, PT, R0, R168, PT ;  /* 0x000000a80000720c */ /* 0x000fc60003f64070 */
[----:B------:R-:W-:-:S04]  /*b360*/  IMAD.HI.U32 R4, R2, R174, RZ ;  /* 0x000000ae02047227 */ /* 0x000fc800078e00ff */
[----:B------:R-:W-:Y:S02]  /*b370*/  IMAD.MOV R4, RZ, RZ, -R4 ;  /* 0x000000ffff047224 */ /* 0x000fe400078e0a04 */
[----:B------:R-:W-:Y:S01]  /*b380*/  @!P1 IMAD.MOV R164, RZ, RZ, -R164 ;  /* 0x000000ffffa49224 */ /* 0x000fe200078e0aa4 */
[C---:B------:R-:W-:Y:S01]  /*b390*/  ISETP.GT.U32.AND P1, PT, R0.reuse, R170, PT ;  /* 0x000000aa0000720c */ /* 0x040fe20003f24070 */
[----:B------:R-:W-:Y:S02]  /*b3a0*/  IMAD R174, R0, R4, R174 ;  /* 0x0000000400ae7224 */ /* 0x000fe400078e02ae */
[----:B------:R-:W-:Y:S02]  /*b3b0*/  @!P4 IMAD.IADD R172, R172, 0x1, -R0 ;  /* 0x00000001acacc824 */ /* 0x000fe400078e0a00 */
[----:B------:R-:W-:Y:S01]  /*b3c0*/  IMAD.MOV R4, RZ, RZ, -R5 ;  /* 0x000000ffff047224 */ /* 0x000fe200078e0a05 */
[----:B------:R-:W-:Y:S01]  /*b3d0*/  ISETP.GT.U32.AND P4, PT, R0, R174, PT ;  /* 0x000000ae0000720c */ /* 0x000fe20003f84070 */
[----:B------:R-:W-:-:S04]  /*b3e0*/  IMAD.HI.U32 R114, R2, R173, RZ ;  /* 0x000000ad02727227 */ /* 0x000fc800078e00ff */
[C---:B------:R-:W-:Y:S01]  /*b3f0*/  IMAD R175, R0.reuse, R4, R175 ;  /* 0x0000000400af7224 */ /* 0x040fe200078e02af */
[----:B------:R-:W-:Y:S01]  /*b400*/  IABS R4, R187 ;  /* 0x000000bb00047213 */ /* 0x000fe20000000000 */
[----:B------:R-:W-:Y:S02]  /*b410*/  IMAD.MOV R114, RZ, RZ, -R114 ;  /* 0x000000ffff727224 */ /* 0x000fe400078e0a72 */
[----:B------:R-:W-:Y:S01]  /*b420*/  IMAD.MOV R5, RZ, RZ, -R177 ;  /* 0x000000ffff057224 */ /* 0x000fe200078e0ab1 */
[----:B------:R-:W-:Y:S01]  /*b430*/  IABS R177, R178 ;  /* 0x000000b200b17213 */ /* 0x000fe20000000000 */
[----:B------:R-:W-:Y:S02]  /*b440*/  IMAD R173, R0, R114, R173 ;  /* 0x0000007200ad7224 */ /* 0x000fe400078e02ad */
[--C-:B------:R-:W-:Y:S01]  /*b450*/  @!P4 IMAD.IADD R174, R174, 0x1, -R0.reuse ;  /* 0x00000001aeaec824 */ /* 0x100fe200078e0a00 */
[----:B------:R-:W-:Y:S01]  /*b460*/  ISETP.GT.U32.AND P4, PT, R0, R175, PT ;  /* 0x000000af0000720c */ /* 0x000fe20003f84070 */
[--C-:B------:R-:W-:Y:S01]  /*b470*/  @!P3 IMAD.IADD R168, R168, 0x1, -R0.reuse ;  /* 0x00000001a8a8b824 */ /* 0x100fe200078e0a00 */
[----:B------:R-:W-:Y:S01]  /*b480*/  ISETP.GT.U32.AND P3, PT, R0, R171, PT ;  /* 0x000000ab0000720c */ /* 0x000fe20003f64070 */
[----:B------:R-:W-:Y:S01]  /*b490*/  @!P1 IMAD.IADD R170, R170, 0x1, -R0 ;  /* 0x00000001aaaa9824 */ /* 0x000fe200078e0a00 */
[C---:B------:R-:W-:Y:S01]  /*b4a0*/  ISETP.GT.U32.AND P1, PT, R0.reuse, R173, PT ;  /* 0x000000ad0000720c */ /* 0x040fe20003f24070 */
[----:B------:R-:W-:Y:S01]  /*b4b0*/  IMAD R179, R0, R5, R179 ;  /* 0x0000000500b37224 */ /* 0x000fe200078e02b3 */
[----:B------:R-:W-:Y:S01]  /*b4c0*/  IABS R5, R6 ;  /* 0x0000000600057213 */ /* 0x000fe20000000000 */
        /* <DEDUP_REMOVED lines=8> */
[----:B------:R-:W-:Y:S01]  /*b550*/  @!P2 IMAD.MOV R165, RZ, RZ, -R165 ;  /* 0x000000ffffa5a224 */ /* 0x000fe200078e0aa5 */
[----:B------:R-:W-:Y:S01]  /*b560*/  IABS R251, R189 ;  /* 0x000000bd00fb7213 */ /* 0x000fe20000000000 */
[----:B------:R-:W-:Y:S01]  /*b570*/  @!P0 IMAD.MOV R167, RZ, RZ, -R167 ;  /* 0x000000ffffa78224 */ /* 0x000fe200078e0aa7 */
[----:B------:R-:W-:Y:S01]  /*b580*/  IABS R252, R188 ;  /* 0x000000bc00fc7213 */ /* 0x000fe20000000000 */
[C---:B------:R-:W-:Y:S01]  /*b590*/  IMAD R176, R0.reuse, R114, R176 ;  /* 0x0000007200b07224 */ /* 0x040fe200078e02b0 */
[----:B------:R-:W-:Y:S01]  /*b5a0*/  ISETP.GT.U32.AND P2, PT, R0, R171, PT ;  /* 0x000000ab0000720c */ /* 0x000fe20003f44070 */
[----:B------:R-:W-:Y:S01]  /*b5b0*/  IMAD.HI.U32 R3, R2, R177, RZ ;  /* 0x000000b102037227 */ /* 0x000fe200078e00ff */
[----:B------:R-:W-:-:S03]  /*b5c0*/  ISETP.GT.U32.AND P0, PT, R0, R173, PT ;  /* 0x000000ad0000720c */ /* 0x000fc60003f04070 */
[----:B------:R-:W-:Y:S01]  /*b5d0*/  @!P4 IMAD.IADD R179, R179, 0x1, -R0 ;  /* 0x00000001b3b3c824 */ /* 0x000fe200078e0a00 */
[----:B------:R-:W-:Y:S01]  /*b5e0*/  ISETP.GT.U32.AND P4, PT, R0, R172, PT ;  /* 0x000000ac0000720c */ /* 0x000fe20003f84070 */
[----:B------:R-:W-:-:S04]  /*b5f0*/  IMAD.HI.U32 R114, R2, R251, RZ ;  /* 0x000000fb02727227 */ /* 0x000fc800078e00ff */
[----:B---3--:R-:W-:-:S04]  /*b600*/  IMAD.HI.U32 R196, R2, R252, RZ ;  /* 0x000000fc02c47227 */ /* 0x008fc800078e00ff */
[----:B------:R-:W-:Y:S02]  /*b610*/  IMAD.MOV R3, RZ, RZ, -R3 ;  /* 0x000000ffff037224 */ /* 0x000fe400078e0a03 */
[----:B------:R-:W-:Y:S02]  /*b620*/  IMAD.MOV R114, RZ, RZ, -R114 ;  /* 0x000000ffff727224 */ /* 0x000fe400078e0a72 */
[----:B------:R-:W-:Y:S02]  /*b630*/  IMAD.MOV R196, RZ, RZ, -R196 ;  /* 0x000000ffffc47224 */ /* 0x000fe400078e0ac4 */
[C---:B------:R-:W-:Y:S02]  /*b640*/  IMAD R177, R0.reuse, R3, R177 ;  /* 0x0000000300b17224 */ /* 0x040fe400078e02b1 */
[C---:B------:R-:W-:Y:S02]  /*b650*/  IMAD R251, R0.reuse, R114, R251 ;  /* 0x0000007200fb7224 */ /* 0x040fe400078e02fb */
[----:B------:R-:W-:-:S02]  /*b660*/  IMAD R252, R0, R196, R252 ;  /* 0x000000c400fc7224 */ /* 0x000fc400078e02fc */
[----:B------:R-:W-:Y:S01]  /*b670*/  @!P5 IMAD.MOV R166, RZ, RZ, -R166 ;  /* 0x000000ffffa6d224 */ /* 0x000fe200078e0aa6 */
[C---:B------:R-:W-:Y:S01]  /*b680*/  ISETP.GT.U32.AND P5, PT, R0.reuse, R174, PT ;  /* 0x000000ae0000720c */ /* 0x040fe20003fa4070 */
[----:B------:R-:W-:Y:S01]  /*b690*/  @!P3 IMAD.MOV R169, RZ, RZ, -R169 ;  /* 0x000000ffffa9b224 */ /* 0x000fe200078e0aa9 */
[----:B------:R-:W-:Y:S01]  /*b6a0*/  ISETP.GT.U32.AND P3, PT, R0, R175, PT ;  /* 0x000000af0000720c */ /* 0x000fe20003f64070 */
[----:B------:R-:W-:-:S04]  /*b6b0*/  IMAD.HI.U32 R3, R2, R4, RZ ;  /* 0x0000000402037227 */ /* 0x000fc800078e00ff */
[----:B------:R-:W-:Y:S02]  /*b6c0*/  @!P6 IMAD.MOV R168, RZ, RZ, -R168 ;  /* 0x000000ffffa8e224 */ /* 0x000fe400078e0aa8 */
[----:B------:R-:W-:Y:S02]  /*b6d0*/  @!P1 IMAD.MOV R170, RZ, RZ, -R170 ;  /* 0x000000ffffaa9224 */ /* 0x000fe400078e0aaa */
[--C-:B------:R-:W-:Y:S02]  /*b6e0*/  @!P2 IMAD.IADD R171, R171, 0x1, -R0.reuse ;  /* 0x00000001ababa824 */ /* 0x100fe400078e0a00 */
[--C-:B------:R-:W-:Y:S02]  /*b6f0*/  @!P4 IMAD.IADD R172, R172, 0x1, -R0.reuse ;  /* 0x00000001acacc824 */ /* 0x100fe400078e0a00 */
[----:B------:R-:W-:Y:S01]  /*b700*/  @!P0 IMAD.IADD R173, R173, 0x1, -R0 ;  /* 0x00000001adad8824 */ /* 0x000fe200078e0a00 */
[----:B------:R-:W1:Y:S01]  /*b710*/  S2R R114, SR_TID.X ;  /* 0x0000000000727919 */ /* 0x000e620000002100 */
[----:B------:R-:W-:Y:S01]  /*b720*/  IMAD.HI.U32 R2, R2, R5, RZ ;  /* 0x0000000502027227 */ /* 0x000fe200078e00ff */
[----:B------:R-:W-:-:S02]  /*b730*/  ISETP.GT.U32.AND P6, PT, R0, R179, PT ;  /* 0x000000b30000720c */ /* 0x000fc40003fc4070 */
[C---:B------:R-:W-:Y:S01]  /*b740*/  ISETP.GT.U32.AND P1, PT, R0.reuse, R176, PT ;  /* 0x000000b00000720c */ /* 0x040fe20003f24070 */
[----:B------:R-:W-:Y:S01]  /*b750*/  IMAD.MOV R3, RZ, RZ, -R3 ;  /* 0x000000ffff037224 */ /* 0x000fe200078e0a03 */
[C---:B------:R-:W-:Y:S01]  /*b760*/  ISETP.GT.U32.AND P2, PT, R0.reuse, R177, PT ;  /* 0x000000b10000720c */ /* 0x040fe20003f44070 */
[----:B------:R-:W-:Y:S01]  /*b770*/  IMAD.MOV R2, RZ, RZ, -R2 ;  /* 0x000000ffff027224 */ /* 0x000fe200078e0a02 */
[C---:B------:R-:W-:Y:S01]  /*b780*/  ISETP.GT.U32.AND P4, PT, R0.reuse, R251, PT ;  /* 0x000000fb0000720c */ /* 0x040fe20003f84070 */
[----:B------:R-:W2:Y:S01]  /*b790*/  LDL.LU R196, [R1+0x18a4] ;  /* 0x0018a40001c47983 */ /* 0x000ea20000300800 */
[C---:B------:R-:W-:Y:S01]  /*b7a0*/  ISETP.GT.U32.AND P0, PT, R0.reuse, R252, PT ;  /* 0x000000fc0000720c */ /* 0x040fe20003f04070 */
[C---:B------:R-:W-:Y:S02]  /*b7b0*/  IMAD R4, R0.reuse, R3, R4 ;  /* 0x0000000300047224 */ /* 0x040fe400078e0204 */
[----:B------:R-:W-:Y:S02]  /*b7c0*/  IMAD R5, R0, R2, R5 ;  /* 0x0000000200057224 */ /* 0x000fe400078e0205 */
[--C-:B------:R-:W-:Y:S01]  /*b7d0*/  @!P5 IMAD.IADD R174, R174, 0x1, -R0.reuse ;  /* 0x00000001aeaed824 */ /* 0x100fe200078e0a00 */
[C---:B------:R-:W-:Y:S01]  /*b7e0*/  ISETP.GT.U32.AND P5, PT, R0.reuse, R4, PT ;  /* 0x000000040000720c */ /* 0x040fe20003fa4070 */
[--C-:B------:R-:W-:Y:S01]  /*b7f0*/  @!P3 IMAD.IADD R175, R175, 0x1, -R0.reuse ;  /* 0x00000001afafb824 */ /* 0x100fe200078e0a00 */
[----:B------:R-:W-:Y:S01]  /*b800*/  ISETP.GT.U32.AND P3, PT, R0, R5, PT ;  /* 0x000000050000720c */ /* 0x000fe20003f64070 */
[--C-:B------:R-:W-:Y:S01]  /*b810*/  @!P6 IMAD.IADD R179, R179, 0x1, -R0.reuse ;  /* 0x00000001b3b3e824 */ /* 0x100fe200078e0a00 */
[----:B------:R-:W-:Y:S01]  /*b820*/  ISETP.GE.AND P6, PT, R195, RZ, PT ;  /* 0x000000ffc300720c */ /* 0x000fe20003fc6270 */
        /* <DEDUP_REMOVED lines=8> */
[----:B------:R-:W3:Y:S01]  /*b8b0*/  LDC.64 R2, c[0x0][0x238] ;  /* 0x00008e00ff027b82 */ /* 0x000ee20000000a00 */
[----:B------:R-:W-:-:S02]  /*b8c0*/  @!P5 IMAD.IADD R4, R4, 0x1, -R0 ;  /* 0x000000010404d824 */ /* 0x000fc400078e0a00 */
[----:B------:R-:W-:Y:S01]  /*b8d0*/  @!P3 IMAD.IADD R5, R5, 0x1, -R0 ;  /* 0x000000010505b824 */ /* 0x000fe200078e0a00 */
[----:B------:R-:W-:Y:S01]  /*b8e0*/  ISETP.GE.AND P5, PT, R190, RZ, PT ;  /* 0x000000ffbe00720c */ /* 0x000fe20003fa6270 */
[----:B------:R-:W-:Y:S01]  /*b8f0*/  @!P6 IMAD.MOV R171, RZ, RZ, -R171 ;  /* 0x000000ffffabe224 */ /* 0x000fe200078e0aab */
[C---:B------:R-:W-:Y:S01]  /*b900*/  ISETP.GT.U32.AND P3, PT, R0.reuse, R176, PT ;  /* 0x000000b00000720c */ /* 0x040fe20003f64070 */
        /* <DEDUP_REMOVED lines=8> */
[----:B------:R-:W4:Y:S01]  /*b990*/  LDL.LU R195, [R1+0x18a0] ;  /* 0x0018a00001c37983 */ /* 0x000f220000300800 */
[----:B------:R-:W-:-:S03]  /*b9a0*/  ISETP.GT.U32.AND P6, PT, R0, R5, PT ;  /* 0x000000050000720c */ /* 0x000fc60003fc4070 */
[----:B------:R-:W2:Y:S01]  /*b9b0*/  LDL.LU R194, [R1+0x189c] ;  /* 0x00189c0001c27983 */ /* 0x000ea20000300800 */
[----:B------:R-:W-:-:S03]  /*b9c0*/  @!P5 IMAD.MOV R179, RZ, RZ, -R179 ;  /* 0x000000ffffb3d224 */ /* 0x000fc600078e0ab3 */
[----:B------:R-:W4:Y:S01]  /*b9d0*/  LDL.LU R193, [R1+0x1898] ;  /* 0x0018980001c17983 */ /* 0x000f220000300800 */
[----:B------:R-:W-:-:S03]  /*b9e0*/  ISETP.GE.AND P5, PT, R180, RZ, PT ;  /* 0x000000ffb400720c */ /* 0x000fc60003fa6270 */
[----:B------:R-:W2:Y:S01]  /*b9f0*/  LDL.LU R192, [R1+0x1894] ;  /* 0x0018940001c07983 */ /* 0x000ea20000300800 */
[----:B------:R-:W-:-:S03]  /*ba00*/  @!P3 IMAD.IADD R176, R176, 0x1, -R0 ;  /* 0x00000001b0b0b824 */ /* 0x000fc600078e0a00 */
[----:B------:R-:W4:Y:S01]  /*ba10*/  LDL.LU R191, [R1+0x1890] ;  /* 0x0018900001bf7983 */ /* 0x000f220000300800 */
[----:B------:R-:W-:-:S03]  /*ba20*/  @!P1 IMAD.IADD R177, R177, 0x1, -R0 ;  /* 0x00000001b1b19824 */ /* 0x000fc600078e0a00 */
[----:B------:R-:W2:Y:S01]  /*ba30*/  LDL.LU R190, [R1+0x188c] ;  /* 0x00188c0001be7983 */ /* 0x000ea20000300800 */
[--C-:B------:R-:W-:Y:S01]  /*ba40*/  @!P2 IMAD.IADD R251, R251, 0x1, -R0.reuse ;  /* 0x00000001fbfba824 */ /* 0x100fe200078e0a00 */
[----:B------:R-:W-:Y:S01]  /*ba50*/  ISETP.GE.AND P3, PT, R178, RZ, PT ;  /* 0x000000ffb200720c */ /* 0x000fe20003f66270 */
[--C-:B------:R-:W-:Y:S01]  /*ba60*/  @!P4 IMAD.IADD R252, R252, 0x1, -R0.reuse ;  /* 0x00000001fcfcc824 */ /* 0x100fe200078e0a00 */
[----:B---3--:R3:W-:Y:S01]  /*ba70*/  STL [R1+0x1868], R2 ;  /* 0x0018680201007387 */ /* 0x0087e20000100800 */
[--C-:B------:R-:W-:Y:S02]  /*ba80*/  @!P0 IMAD.IADD R4, R4, 0x1, -R0.reuse ;  /* 0x0000000104048824 */ /* 0x100fe400078e0a00 */
[----:B------:R-:W-:Y:S01]  /*ba90*/  @!P6 IMAD.IADD R5, R5, 0x1, -R0 ;  /* 0x000000010505e824 */ /* 0x000fe200078e0a00 */
[----:B------:R-:W4:Y:S01]  /*baa0*/  LDL.LU R180, [R1+0x1888] ;  /* 0x0018880001b47983 */ /* 0x000f220000300800 */
[----:B------:R-:W-:Y:S02]  /*bab0*/  ISETP.GE.AND P1, PT, R189, RZ, PT ;  /* 0x000000ffbd00720c */ /* 0x000fe40003f26270 */
[----:B-1----:R-:W-:Y:S01]  /*bac0*/  LOP3.LUT R114, R114, 0x3f, RZ, 0xc0, !PT ;  /* 0x0000003f72727812 */ /* 0x002fe200078ec0ff */
[----:B------:R-:W2:Y:S01]  /*bad0*/  LDL R0, [R1+0x10e4] ;  /* 0x0010e40001007983 */ /* 0x000ea20000100800 */
[----:B------:R-:W-:-:S03]  /*bae0*/  ISETP.GE.AND P2, PT, R188, RZ, PT ;  /* 0x000000ffbc00720c */ /* 0x000fc60003f46270 */
[----:B------:R-:W4:Y:S01]  /*baf0*/  LDL R178, [R1+0x10e0] ;  /* 0x0010e00001b27983 */ /* 0x000f220000100800 */
[----:B------:R-:W-:Y:S02]  /*bb00*/  ISETP.GE.AND P4, PT, R187, RZ, PT ;  /* 0x000000ffbb00720c */ /* 0x000fe40003f86270 */
[----:B------:R-:W-:Y:S01]  /*bb10*/  ISETP.GE.AND P0, PT, R6, RZ, PT ;  /* 0x000000ff0600720c */ /* 0x000fe20003f06270 */
[----:B------:R-:W4:Y:S01]  /*bb20*/  LDL.LU R189, [R1+0x20] ;  /* 0x0000200001bd7983 */ /* 0x000f220000300800 */
[----:B------:R-:W-:-:S03]  /*bb30*/  IMAD R114, R114, R3, RZ ;  /* 0x0000000372727224 */ /* 0x000fc600078e02ff */
[----:B------:R-:W4:Y:S04]  /*bb40*/  LDL.LU R188, [R1+0x1c] ;  /* 0x00001c0001bc7983 */ /* 0x000f280000300800 */
[----:B------:R-:W4:Y:S04]  /*bb50*/  LDL.LU R187, [R1+0x18] ;  /* 0x0000180001bb7983 */ /* 0x000f280000300800 */
[----:B------:R-:W4:Y:S04]  /*bb60*/  LDL.LU R6, [R1+0x14] ;  /* 0x0000140001067983 */ /* 0x000f280000300800 */
[----:B---3--:R-:W3:Y:S04]  /*bb70*/  LDL.LU R2, [R1+0xc] ;  /* 0x00000c0001027983 */ /* 0x008ee80000300800 */
[----:B------:R-:W3:Y:S01]  /*bb80*/  LDL R3, [R1+0xf60] ;  /* 0x000f600001037983 */ /* 0x000ee20000100800 */
[----:B------:R-:W-:-:S02]  /*bb90*/  @!P5 IMAD.MOV R176, RZ, RZ, -R176 ;  /* 0x000000ffffb0d224 */ /* 0x000fc400078e0ab0 */
[----:B------:R-:W-:Y:S01]  /*bba0*/  @!P1 IMAD.MOV R251, RZ, RZ, -R251 ;  /* 0x000000fffffb9224 */ /* 0x000fe200078e0afb */
[----:B------:R1:W-:Y:S01]  /*bbb0*/  STL [R1+0x28], R114 ;  /* 0x0000287201007387 */ /* 0x0003e20000100800 */
[----:B------:R-:W-:Y:S01]  /*bbc0*/  @!P3 IMAD.MOV R177, RZ, RZ, -R177 ;  /* 0x000000ffffb1b224 */ /* 0x000fe200078e0ab1 */
[----:B-1----:R-:W-:Y:S02]  /*bbd0*/  LEA R114, P1, R114, UR8, 0x2 ;  /* 0x0000000872727c11 */ /* 0x002fe4000f8210ff */
[----:B--2---:R-:W-:Y:S02]  /*bbe0*/  ISETP.NE.AND P5, PT, R0, RZ, PT ;  /* 0x000000ff0000720c */ /* 0x004fe40003fa5270 */
[----:B------:R-:W-:Y:S02]  /*bbf0*/  LOP3.LUT R0, RZ, R0, RZ, 0x33, !PT ;  /* 0x00000000ff007212 */ /* 0x000fe400078e33ff */
[----:B----4-:R-:W-:Y:S02]  /*bc00*/  ISETP.NE.AND P3, PT, R178, RZ, PT ;  /* 0x000000ffb200720c */ /* 0x010fe40003f65270 */
[----:B------:R-:W-:Y:S01]  /*bc10*/  SEL R180, R0, R180, !P5 ;  /* 0x000000b400b47207 */ /* 0x000fe20006800000 */
[----:B------:R-:W2:Y:S04]  /*bc20*/  LDL.LU R178, [R1+0x1884] ;  /* 0x0018840001b27983 */ /* 0x000ea80000300800 */
[----:B------:R1:W-:Y:S04]  /*bc30*/  STL [R1+0x186c], R114 ;  /* 0x00186c7201007387 */ /* 0x0003e80000100800 */
[----:B-1----:R-:W4:Y:S01]  /*bc40*/  LDL.LU R114, [R1+0x10] ;  /* 0x0000100001727983 */ /* 0x002f220000300800 */
[----:B---3--:R-:W-:Y:S01]  /*bc50*/  ISETP.GE.AND P6, PT, R3, RZ, PT ;  /* 0x000000ff0300720c */ /* 0x008fe20003fc6270 */
[----:B------:R-:W-:-:S02]  /*bc60*/  IMAD.MOV.U32 R3, RZ, RZ, R252 ;  /* 0x000000ffff037224 */ /* 0x000fc400078e00fc */
[----:B------:R-:W3:Y:S04]  /*bc70*/  LDL R252, [R1+0x4] ;  /* 0x0000040001fc7983 */ /* 0x000ee80000100800 */
[----:B------:R1:W-:Y:S04]  /*bc80*/  STL [R1+0x24], R180 ;  /* 0x000024b401007387 */ /* 0x0003e80000100800 */
[----:B-1----:R-:W2:Y:S01]  /*bc90*/  LDL.LU R180, [R1+0x1880] ;  /* 0x0018800001b47983 */ /* 0x002ea20000300800 */
[C---:B------:R-:W-:Y:S02]  /*bca0*/  SEL R189, R0.reuse, R189, !P5 ;  /* 0x000000bd00bd7207 */ /* 0x040fe40006800000 */
[----:B------:R-:W-:-:S02]  /*bcb0*/  SEL R188, R0, R188, !P5 ;  /* 0x000000bc00bc7207 */ /* 0x000fc40006800000 */
[C---:B------:R-:W-:Y:S02]  /*bcc0*/  SEL R187, R0.reuse, R187, !P5 ;  /* 0x000000bb00bb7207 */ /* 0x040fe40006800000 */
[C---:B------:R-:W-:Y:S02]  /*bcd0*/  SEL R6, R0.reuse, R6, !P5 ;  /* 0x0000000600067207 */ /* 0x040fe40006800000 */
[C---:B------:R-:W-:Y:S02]  /*bce0*/  SEL R182, R0.reuse, R182, !P5 ;  /* 0x000000b600b67207 */ /* 0x040fe40006800000 */
[C---:B------:R-:W-:Y:S02]  /*bcf0*/  SEL R9, R0.reuse, R9, !P5 ;  /* 0x0000000900097207 */ /* 0x040fe40006800000 */
[----:B--2---:R-:W-:-:S05]  /*bd00*/  SEL R180, R0, R180, !P5 ;  /* 0x000000b400b47207 */ /* 0x004fca0006800000 */
[----:B------:R1:W-:Y:S04]  /*bd10*/  STL [R1+0x17c], R180 ;  /* 0x00017cb401007387 */ /* 0x0003e80000100800 */
[----:B-1----:R-:W2:Y:S04]  /*bd20*/  LDL R180, [R1] ;  /* 0x0000000001b47983 */ /* 0x002ea80000100800 */
[----:B------:R1:W-:Y:S04]  /*bd30*/  STL [R1+0x20], R189 ;  /* 0x000020bd01007387 */ /* 0x0003e80000100800 */
[----:B-1----:R-:W2:Y:S04]  /*bd40*/  LDL.LU R189, [R1+0x187c] ;  /* 0x00187c0001bd7983 */ /* 0x002ea80000300800 */
[----:B------:R1:W-:Y:S04]  /*bd50*/  STL [R1+0x1c], R188 ;  /* 0x00001cbc01007387 */ /* 0x0003e80000100800 */
[----:B-1----:R-:W2:Y:S04]  /*bd60*/  LDL.LU R188, [R1+0x1878] ;  /* 0x0018780001bc7983 */ /* 0x002ea80000300800 */
[----:B------:R1:W-:Y:S04]  /*bd70*/  STL [R1+0x18], R187 ;  /* 0x000018bb01007387 */ /* 0x0003e80000100800 */
[----:B-1----:R-:W2:Y:S04]  /*bd80*/  LDL.LU R187, [R1+0x1874] ;  /* 0x0018740001bb7983 */ /* 0x002ea80000300800 */
[----:B------:R1:W-:Y:S04]  /*bd90*/  STL [R1+0x14], R6 ;  /* 0x0000140601007387 */ /* 0x0003e80000100800 */
[----:B-1----:R-:W3:Y:S04]  /*bda0*/  LDL.LU R6, [R1+0x1870] ;  /* 0x0018700001067983 */ /* 0x002ee80000300800 */
[----:B------:R1:W-:Y:S02]  /*bdb0*/  STL [R1+0x178], R182 ;  /* 0x000178b601007387 */ /* 0x0003e40000100800 */
[----:B-1----:R-:W-:-:S02]  /*bdc0*/  SEL R182, R0, R7, !P5 ;  /* 0x0000000700b67207 */ /* 0x002fc40006800000 */
[C---:B------:R-:W-:Y:S02]  /*bdd0*/  SEL R7, R0.reuse, R8, !P5 ;  /* 0x0000000800077207 */ /* 0x040fe40006800000 */
[C---:B------:R-:W-:Y:S01]  /*bde0*/  SEL R8, R0.reuse, R10, !P5 ;  /* 0x0000000a00087207 */ /* 0x040fe20006800000 */
[----:B------:R-:W-:Y:S04]  /*bdf0*/  STL [R1+0x174], R182 ;  /* 0x000174b601007387 */ /* 0x000fe80000100800 */
[----:B------:R1:W-:Y:S04]  /*be00*/  STL [R1+0x170], R7 ;  /* 0x0001700701007387 */ /* 0x0003e80000100800 */
[----:B------:R4:W-:Y:S01]  /*be10*/  STL [R1+0x16c], R9 ;  /* 0x00016c0901007387 */ /* 0x0009e20000100800 */
[----:B-1----:R-:W-:-:S03]  /*be20*/  SEL R7, R0, R11, !P5 ;  /* 0x0000000b00077207 */ /* 0x002fc60006800000 */
[----:B------:R1:W-:Y:S01]  /*be30*/  STL [R1+0x168], R8 ;  /* 0x0001680801007387 */ /* 0x0003e20000100800 */
[----:B----4-:R-:W-:-:S03]  /*be40*/  SEL R9, R0, R12, !P5 ;  /* 0x0000000c00097207 */ /* 0x010fc60006800000 */
[----:B------:R4:W-:Y:S01]  /*be50*/  STL [R1+0x164], R7 ;  /* 0x0001640701007387 */ /* 0x0009e20000100800 */
[----:B-1----:R-:W-:-:S03]  /*be60*/  SEL R8, R0, R13, !P5 ;  /* 0x0000000d00087207 */ /* 0x002fc60006800000 */
[----:B------:R1:W-:Y:S01]  /*be70*/  STL [R1+0x160], R9 ;  /* 0x0001600901007387 */ /* 0x0003e20000100800 */
[----:B----4-:R-:W-:-:S03]  /*be80*/  SEL R7, R0, R14, !P5 ;  /* 0x0000000e00077207 */ /* 0x010fc60006800000 */
[----:B------:R4:W-:Y:S04]  /*be90*/  STL [R1+0x15c], R8 ;  /* 0x00015c0801007387 */ /* 0x0009e80000100800 */
[----:B------:R4:W-:Y:S01]  /*bea0*/  STL [R1+0x158], R7 ;  /* 0x0001580701007387 */ /* 0x0009e20000100800 */
[C---:B-1----:R-:W-:Y:S02]  /*beb0*/  SEL R9, R0.reuse, R15, !P5 ;  /* 0x0000000f00097207 */ /* 0x042fe40006800000 */
[----:B----4-:R-:W-:-:S03]  /*bec0*/  SEL R8, R0, R16, !P5 ;  /* 0x0000001000087207 */ /* 0x010fc60006800000 */
[----:B------:R-:W-:Y:S01]  /*bed0*/  STL [R1+0x154], R9 ;  /* 0x0001540901007387 */ /* 0x000fe20000100800 */
[----:B------:R-:W-:-:S03]  /*bee0*/  SEL R7, R0, R17, !P5 ;  /* 0x0000001100077207 */ /* 0x000fc60006800000 */
[----:B------:R1:W-:Y:S01]  /*bef0*/  STL [R1+0x150], R8 ;  /* 0x0001500801007387 */ /* 0x0003e20000100800 */
[C---:B------:R-:W-:Y:S02]  /*bf00*/  SEL R15, R0.reuse, R20, !P5 ;  /* 0x00000014000f7207 */ /* 0x040fe40006800000 */
[C---:B------:R-:W-:Y:S01]  /*bf10*/  SEL R14, R0.reuse, R21, !P5 ;  /* 0x00000015000e7207 */ /* 0x040fe20006800000 */
[----:B------:R4:W-:Y:S01]  /*bf20*/  STL [R1+0x14c], R7 ;  /* 0x00014c0701007387 */ /* 0x0009e20000100800 */
[C---:B------:R-:W-:Y:S02]  /*bf30*/  SEL R13, R0.reuse, R22, !P5 ;  /* 0x00000016000d7207 */ /* 0x040fe40006800000 */
[C---:B------:R-:W-:Y:S02]  /*bf40*/  SEL R12, R0.reuse, R23, !P5 ;  /* 0x00000017000c7207 */ /* 0x040fe40006800000 */
[C---:B-1----:R-:W-:Y:S01]  /*bf50*/  SEL R8, R0.reuse, R24, !P5 ;  /* 0x0000001800087207 */ /* 0x042fe20006800000 */
[----:B------:R-:W-:Y:S01]  /*bf60*/  STL.64 [R1+0x1850], R14 ;  /* 0x0018500e01007387 */ /* 0x000fe20000100a00 */
[----:B----4-:R-:W-:-:S03]  /*bf70*/  SEL R7, R0, R25, !P5 ;  /* 0x0000001900077207 */ /* 0x010fc60006800000 */
[----:B------:R-:W-:Y:S01]  /*bf80*/  STL.64 [R1+0x1858], R12 ;  /* 0x0018580c01007387 */ /* 0x000fe20000100a00 */
[----:B------:R-:W-:-:S03]  /*bf90*/  SEL R9, R0, R26, !P5 ;  /* 0x0000001a00097207 */ /* 0x000fc60006800000 */
[----:B------:R1:W-:Y:S04]  /*bfa0*/  STL [R1+0x148], R8 ;  /* 0x0001480801007387 */ /* 0x0003e80000100800 */
        /* <DEDUP_REMOVED lines=8> */
[----:B------:R1:W-:Y:S01]  /*c030*/  STL [R1+0x134], R9 ;  /* 0x0001340901007387 */ /* 0x0003e20000100800 */
[----:B------:R-:W-:-:S03]  /*c040*/  SEL R7, R0, R31, !P5 ;  /* 0x0000001f00077207 */ /* 0x000fc60006800000 */
[----:B------:R4:W-:Y:S01]  /*c050*/  STL [R1+0x130], R8 ;  /* 0x0001300801007387 */ /* 0x0009e20000100800 */
[----:B------:R-:W-:-:S03]  /*c060*/  SEL R29, R0, R35, !P5 ;  /* 0x00000023001d7207 */ /* 0x000fc60006800000 */
[----:B------:R4:W-:Y:S01]  /*c070*/  STL [R1+0x12c], R7 ;  /* 0x00012c0701007387 */ /* 0x0009e20000100800 */
[C---:B-1----:R-:W-:Y:S02]  /*c080*/  SEL R9, R0.reuse, R42, !P5 ;  /* 0x0000002a00097207 */ /* 0x042fe40006800000 */
[C---:B----4-:R-:W-:Y:S01]  /*c090*/  SEL R8, R0.reuse, R43, !P5 ;  /* 0x0000002b00087207 */ /* 0x050fe20006800000 */
[----:B------:R-:W-:Y:S01]  /*c0a0*/  STL [R1+0x1860], R29 ;  /* 0x0018601d01007387 */ /* 0x000fe20000100800 */
[----:B------:R-:W-:-:S03]  /*c0b0*/  SEL R7, R0, R44, !P5 ;  /* 0x0000002c00077207 */ /* 0x000fc60006800000 */
[----:B------:R-:W-:Y:S04]  /*c0c0*/  STL [R1+0x128], R9 ;  /* 0x0001280901007387 */ /* 0x000fe80000100800 */
[----:B------:R1:W-:Y:S04]  /*c0d0*/  STL [R1+0x124], R8 ;  /* 0x0001240801007387 */ /* 0x0003e80000100800 */
[----:B------:R4:W-:Y:S01]  /*c0e0*/  STL [R1+0x120], R7 ;  /* 0x0001200701007387 */ /* 0x0009e20000100800 */
[C---:B-1----:R-:W-:Y:S02]  /*c0f0*/  SEL R8, R0.reuse, R46, !P5 ;  /* 0x0000002e00087207 */ /* 0x042fe40006800000 */
[----:B----4-:R-:W-:-:S03]  /*c100*/  SEL R7, R0, R47, !P5 ;  /* 0x0000002f00077207 */ /* 0x010fc60006800000 */
[----:B------:R-:W-:Y:S01]  /*c110*/  STL [R1+0x118], R8 ;  /* 0x0001180801007387 */ /* 0x000fe20000100800 */
[----:B------:R-:W-:-:S03]  /*c120*/  SEL R9, R0, R49, !P5 ;  /* 0x0000003100097207 */ /* 0x000fc60006800000 */
[----:B------:R1:W-:Y:S04]  /*c130*/  STL [R1+0x114], R7 ;  /* 0x0001140701007387 */ /* 0x0003e80000100800 */
[----:B------:R-:W-:Y:S01]  /*c140*/  STL [R1+0x10c], R9 ;  /* 0x00010c0901007387 */ /* 0x000fe20000100800 */
[C---:B-1----:R-:W-:Y:S02]  /*c150*/  SEL R7, R0.reuse, R50, !P5 ;  /* 0x0000003200077207 */ /* 0x042fe40006800000 */
[----:B------:R-:W-:-:S03]  /*c160*/  SEL R8, R0, R51, !P5 ;  /* 0x0000003300087207 */ /* 0x000fc60006800000 */
[----:B------:R1:W-:Y:S04]  /*c170*/  STL [R1+0x108], R7 ;  /* 0x0001080701007387 */ /* 0x0003e80000100800 */
[----:B------:R-:W-:Y:S01]  /*c180*/  STL [R1+0x104], R8 ;  /* 0x0001040801007387 */ /* 0x000fe20000100800 */
[----:B-1----:R-:W-:-:S05]  /*c190*/  SEL R7, R0, R52, !P5 ;  /* 0x0000003400077207 */ /* 0x002fca0006800000 */
[----:B------:R1:W-:Y:S02]  /*c1a0*/  STL [R1+0x100], R7 ;  /* 0x0001000701007387 */ /* 0x0003e40000100800 */
        /* <DEDUP_REMOVED lines=15> */
[----:B------:R1:W-:Y:S01]  /*c2a0*/  STL [R1+0x90], R7 ;  /* 0x0000900701007387 */ /* 0x0003e20000100800 */
[C---:B------:R-:W-:Y:S02]  /*c2b0*/  SEL R8, R0.reuse, R85, !P5 ;  /* 0x0000005500087207 */ /* 0x040fe40006800000 */
[----:B-1----:R-:W-:-:S05]  /*c2c0*/  SEL R7, R0, R82, !P5 ;  /* 0x0000005200077207 */ /* 0x002fca0006800000 */
[----:B------:R1:W-:Y:S02]  /*c2d0*/  STL [R1+0x88], R7 ;  /* 0x0000880701007387 */ /* 0x0003e40000100800 */
[----:B-1----:R-:W-:-:S05]  /*c2e0*/  SEL R7, R0, R84, !P5 ;  /* 0x0000005400077207 */ /* 0x002fca0006800000 */
[----:B------:R1:W-:Y:S04]  /*c2f0*/  STL [R1+0x80], R7 ;  /* 0x0000800701007387 */ /* 0x0003e80000100800 */
[----:B------:R4:W-:Y:S04]  /*c300*/  STL [R1+0x7c], R8 ;  /* 0x00007c0801007387 */ /* 0x0009e80000100800 */
[----:B------:R-:W2:Y:S01]  /*c310*/  LDL R17, [R1+0x10e0] ;  /* 0x0010e00001117983 */ /* 0x000ea20000100800 */
[----:B-1----:R-:W-:Y:S01]  /*c320*/  SEL R7, R0, R86, !P5 ;  /* 0x0000005600077207 */ /* 0x002fe20006800000 */
[----:B------:R-:W-:-:S02]  /*c330*/  @!P6 IMAD.MOV R178, RZ, RZ, -R178 ;  /* 0x000000ffffb2e224 */ /* 0x000fc400078e0ab2 */
[----:B------:R-:W3:Y:S01]  /*c340*/  LDL.LU R15, [R1+0x28] ;  /* 0x00002800010f7983 */ /* 0x000ee20000300800 */
[----:B------:R-:W-:Y:S01]  /*c350*/  @!P0 IMAD.MOV R5, RZ, RZ, -R5 ;  /* 0x000000ffff058224 */ /* 0x000fe200078e0a05 */
[C---:B------:R-:W-:Y:S02]  /*c360*/  SEL R114, R0.reuse, R114, !P5 ;  /* 0x0000007200727207 */ /* 0x040fe40006800000 */
[----:B------:R1:W-:Y:S04]  /*c370*/  STL [R1+0x78], R7 ;  /* 0x0000780701007387 */ /* 0x0003e80000100800 */
[----:B------:R-:W3:Y:S01]  /*c380*/  LDL.LU R11, [R1+0x24] ;  /* 0x00002400010b7983 */ /* 0x000ee20000300800 */
[----:B------:R-:W-:-:S03]  /*c390*/  SEL R21, R0, R5, !P5 ;  /* 0x0000000500157207 */ /* 0x000fc60006800000 */
[----:B------:R-:W3:Y:S04]  /*c3a0*/  LDL.LU R10, [R1+0x20] ;  /* 0x00002000010a7983 */ /* 0x000ee80000300800 */
[----:B------:R-:W3:Y:S04]  /*c3b0*/  LDL.LU R9, [R1+0x1c] ;  /* 0x00001c0001097983 */ /* 0x000ee80000300800 */
[----:B----4-:R-:W4:Y:S04]  /*c3c0*/  LDL.LU R8, [R1+0x18] ;  /* 0x0000180001087983 */ /* 0x010f280000300800 */
[----:B-1----:R-:W4:Y:S01]  /*c3d0*/  LDL.LU R7, [R1+0x14] ;  /* 0x0000140001077983 */ /* 0x002f220000300800 */
[----:B--2---:R-:W-:-:S05]  /*c3e0*/  @!P3 LOP3.LUT R178, RZ, R17, RZ, 0x33, !PT ;  /* 0x00000011ffb2b212 */ /* 0x004fca00078e33ff */
[----:B------:R-:W-:Y:S01]  /*c3f0*/  IMAD R178, R178, UR4, RZ ;  /* 0x00000004b2b27c24 */ /* 0x000fe2000f8e02ff */
[----:B------:R-:W-:Y:S02]  /*c400*/  ULDC UR4, c[0x0][0x240] ;  /* 0x0000900000047ab9 */ /* 0x000fe40000000800 */
[----:B------:R-:W-:Y:S02]  /*c410*/  IMAD R5, R114, UR4, RZ ;  /* 0x0000000472057c24 */ /* 0x000fe4000f8e02ff */
[----:B------:R-:W2:Y:S01]  /*c420*/  LDL.LU R114, [R1+0x186c] ;  /* 0x00186c0001727983 */ /* 0x000ea20000300800 */
[C---:B------:R-:W-:Y:S01]  /*c430*/  SEL R50, R0.reuse, R56, !P5 ;  /* 0x0000003800327207 */ /* 0x040fe20006800000 */
[----:B------:R-:W-:Y:S01]  /*c440*/  @!P2 IMAD.MOV R3, RZ, RZ, -R3 ;  /* 0x000000ffff03a224 */ /* 0x000fe200078e0a03 */
[C---:B------:R-:W-:Y:S01]  /*c450*/  SEL R56, R0.reuse, R138, !P5 ;  /* 0x0000008a00387207 */ /* 0x040fe20006800000 */
[----:B------:R-:W-:Y:S01]  /*c460*/  @!P4 IMAD.MOV R4, RZ, RZ, -R4 ;  /* 0x000000ffff04c224 */ /* 0x000fe200078e0a04 */
[----:B------:R-:W-:Y:S01]  /*c470*/  SEL R49, R0, R58, !P5 ;  /* 0x0000003a00317207 */ /* 0x000fe20006800000 */
[----:B---3--:R-:W-:Y:S01]  /*c480*/  IMAD R11, R11, UR4, RZ ;  /* 0x000000040b0b7c24 */ /* 0x008fe2000f8e02ff */
[----:B------:R-:W-:-:S02]  /*c490*/  LEA R138, P0, R178, UR6, 0x2 ;  /* 0x00000006b28a7c11 */ /* 0x000fc4000f8010ff */
[C---:B------:R-:W-:Y:S01]  /*c4a0*/  SEL R25, R0.reuse, R33, !P5 ;  /* 0x0000002100197207 */ /* 0x040fe20006800000 */
[----:B------:R-:W-:Y:S01]  /*c4b0*/  IMAD R9, R9, UR4, RZ ;  /* 0x0000000409097c24 */ /* 0x000fe2000f8e02ff */
[----:B------:R-:W-:Y:S01]  /*c4c0*/  SEL R58, R0, R66, !P5 ;  /* 0x00000042003a7207 */ /* 0x000fe20006800000 */
[----:B------:R-:W-:Y:S01]  /*c4d0*/  IMAD R10, R10, UR4, RZ ;  /* 0x000000040a0a7c24 */ /* 0x000fe2000f8e02ff */
[C---:B------:R-:W-:Y:S02]  /*c4e0*/  SEL R33, R0.reuse, R37, !P5 ;  /* 0x0000002500217207 */ /* 0x040fe40006800000 */
[C---:B------:R-:W-:Y:S02]  /*c4f0*/  SEL R20, R0.reuse, R53, !P5 ;  /* 0x0000003500147207 */ /* 0x040fe40006800000 */
[C---:B------:R-:W-:Y:S02]  /*c500*/  SEL R42, R0.reuse, R55, !P5 ;  /* 0x00000037002a7207 */ /* 0x040fe40006800000 */
[----:B------:R-:W-:-:S02]  /*c510*/  SEL R46, R0, R60, !P5 ;  /* 0x0000003c002e7207 */ /* 0x000fc40006800000 */
[C---:B------:R-:W-:Y:S02]  /*c520*/  SEL R65, R0.reuse, R74, !P5 ;  /* 0x0000004a00417207 */ /* 0x040fe40006800000 */
[----:B------:R-:W-:Y:S01]  /*c530*/  SEL R66, R0, R75, !P5 ;  /* 0x0000004b00427207 */ /* 0x000fe20006800000 */
[----:B----4-:R-:W-:Y:S01]  /*c540*/  IMAD R8, R8, UR4, RZ ;  /* 0x0000000408087c24 */ /* 0x010fe2000f8e02ff */
[C---:B------:R-:W-:Y:S02]  /*c550*/  SEL R16, R0.reuse, R19, !P5 ;  /* 0x0000001300107207 */ /* 0x040fe40006800000 */
[C---:B------:R-:W-:Y:S02]  /*c560*/  SEL R37, R0.reuse, R39, !P5 ;  /* 0x0000002700257207 */ /* 0x040fe40006800000 */
[C---:B------:R-:W-:Y:S02]  /*c570*/  SEL R22, R0.reuse, R45, !P5 ;  /* 0x0000002d00167207 */ /* 0x040fe40006800000 */
[----:B------:R-:W-:-:S02]  /*c580*/  SEL R47, R0, R54, !P5 ;  /* 0x00000036002f7207 */ /* 0x000fc40006800000 */
[C---:B------:R-:W-:Y:S02]  /*c590*/  SEL R55, R0.reuse, R59, !P5 ;  /* 0x0000003b00377207 */ /* 0x040fe40006800000 */
[C---:B------:R-:W-:Y:S02]  /*c5a0*/  SEL R60, R0.reuse, R64, !P5 ;  /* 0x00000040003c7207 */ /* 0x040fe40006800000 */
        /* <DEDUP_REMOVED lines=184> */
[----:B------:R-:W-:Y:S02]  /*d130*/  SEL R19, R0, R4, !P5 ;  /* 0x0000000400137207 */ /* 0x000fe40006800000 */
[----:B------:R-:W-:Y:S02]  /*d140*/  LEA.HI.X.SX32 R139, R178, UR7, 0x2, P0 ;  /* 0x00000007b28b7c11 */ /* 0x000fe400080f16ff */
[----:B------:R-:W-:Y:S02]  /*d150*/  LEA.HI.X.SX32 R0, R15, UR9, 0x2, P1 ;  /* 0x000000090f007c11 */ /* 0x000fe400088f16ff */
[-C--:B--2---:R-:W-:Y:S02]  /*d160*/  LEA R100, P0, R11, R114.reuse, 0x2 ;  /* 0x000000720b647211 */ /* 0x084fe400078010ff */
[-C--:B------:R-:W-:Y:S01]  /*d170*/  LEA R28, P5, R9, R114.reuse, 0x2 ;  /* 0x00000072091c7211 */ /* 0x080fe200078a10ff */
[----:B------:R-:W-:Y:S01]  /*d180*/  IMAD R7, R7, UR4, RZ ;  /* 0x0000000407077c24 */ /* 0x000fe2000f8e02ff */
[----:B------:R-:W-:Y:S01]  /*d190*/  LEA R70, P6, R10, R114, 0x2 ;  /* 0x000000720a467211 */ /* 0x000fe200078c10ff */
[----:B------:R-:W-:Y:S01]  /*d1a0*/  IMAD R4, R2, UR4, RZ ;  /* 0x0000000402047c24 */ /* 0x000fe2000f8e02ff */
[----:B------:R-:W-:Y:S01]  /*d1b0*/  LEA.HI.X.SX32 R101, R11, R0, 0x2, P0 ;  /* 0x000000000b657211 */ /* 0x000fe200000f16ff */
[----:B------:R-:W-:Y:S01]  /*d1c0*/  IMAD R3, R6, UR4, RZ ;  /* 0x0000000406037c24 */ /* 0x000fe2000f8e02ff */
[----:B------:R-:W-:Y:S01]  /*d1d0*/  LEA R12, P4, R8, R114, 0x2 ;  /* 0x00000072080c7211 */ /* 0x000fe200078810ff */
[----:B------:R-:W-:Y:S01]  /*d1e0*/  IMAD R180, R180, UR4, RZ ;  /* 0x00000004b4b47c24 */ /* 0x000fe2000f8e02ff */
[----:B------:R-:W-:Y:S01]  /*d1f0*/  LEA.HI.X.SX32 R29, R9, R0, 0x2, P5 ;  /* 0x00000000091d7211 */ /* 0x000fe200028f16ff */
[----:B------:R-:W2:Y:S01]  /*d200*/  LDL.LU R2, [R1+0x1868] ;  /* 0x0018680001027983 */ /* 0x000ea20000300800 */
[----:B------:R-:W-:Y:S01]  /*d210*/  LEA R106, P2, R5, R114, 0x2 ;  /* 0x00000072056a7211 */ /* 0x000fe200078410ff */
[----:B------:R-:W-:Y:S01]  /*d220*/  IMAD R252, R252, UR4, RZ ;  /* 0x00000004fcfc7c24 */ /* 0x000fe2000f8e02ff */
[----:B------:R-:W-:Y:S01]  /*d230*/  LEA.HI.X.SX32 R71, R10, R0, 0x2, P6 ;  /* 0x000000000a477211 */ /* 0x000fe200030f16ff */
[----:B------:R-:W3:Y:S01]  /*d240*/  LDL.LU R6, [R1+0x1864] ;  /* 0x0018640001067983 */ /* 0x000ee20000300800 */
[----:B------:R-:W-:Y:S01]  /*d250*/  LEA R102, P3, R7, R114, 0x2 ;  /* 0x0000007207667211 */ /* 0x000fe200078610ff */
[----:B------:R-:W-:Y:S01]  /*d260*/  IMAD R187, R187, UR4, RZ ;  /* 0x00000004bbbb7c24 */ /* 0x000fe2000f8e02ff */
[----:B------:R-:W-:Y:S01]  /*d270*/  LEA.HI.X.SX32 R13, R8, R0, 0x2, P4 ;  /* 0x00000000080d7211 */ /* 0x000fe200020f16ff */
[----:B------:R-:W-:Y:S01]  /*d280*/  STL.64 [R1+0x648], R100 ;  /* 0x0006486401007387 */ /* 0x000fe20000100a00 */
[----:B------:R-:W-:-:S02]  /*d290*/  LEA R14, P1, R4, R114, 0x2 ;  /* 0x00000072040e7211 */ /* 0x000fc400078210ff */
[----:B------:R-:W-:Y:S01]  /*d2a0*/  LEA R98, P0, R3, R114, 0x2 ;  /* 0x0000007203627211 */ /* 0x000fe200078010ff */
[----:B------:R1:W-:Y:S01]  /*d2b0*/  STL.64 [R1+0x638], R28 ;  /* 0x0006381c01007387 */ /* 0x0003e20000100a00 */
[-C--:B------:R-:W-:Y:S01]  /*d2c0*/  LEA.HI.X.SX32 R107, R5, R0.reuse, 0x2, P2 ;  /* 0x00000000056b7211 */ /* 0x080fe200010f16ff */
[----:B------:R-:W-:Y:S01]  /*d2d0*/  IMAD R188, R188, UR4, RZ ;  /* 0x00000004bcbc7c24 */ /* 0x000fe2000f8e02ff */
[----:B------:R-:W-:Y:S01]  /*d2e0*/  LEA.HI.X.SX32 R103, R7, R0, 0x2, P3 ;  /* 0x0000000007677211 */ /* 0x000fe200018f16ff */
[----:B------:R-:W-:Y:S01]  /*d2f0*/  STL.64 [R1+0x640], R70 ;  /* 0x0006404601007387 */ /* 0x000fe20000100a00 */
[----:B------:R-:W-:Y:S01]  /*d300*/  LEA R104, P6, R252, R114, 0x2 ;  /* 0x00000072fc687211 */ /* 0x000fe200078c10ff */
[----:B------:R-:W-:Y:S01]  /*d310*/  IMAD R190, R190, UR4, RZ ;  /* 0x00000004bebe7c24 */ /* 0x000fe2000f8e02ff */
[-C--:B------:R-:W-:Y:S01]  /*d320*/  LEA.HI.X.SX32 R15, R4, R0.reuse, 0x2, P1 ;  /* 0x00000000040f7211 */ /* 0x080fe200008f16ff */
[----:B------:R4:W-:Y:S01]  /*d330*/  STL.64 [R1+0x630], R12 ;  /* 0x0006300c01007387 */ /* 0x0009e20000100a00 */
[----:B------:R-:W-:-:S02]  /*d340*/  LEA.HI.X.SX32 R99, R3, R0, 0x2, P0 ;  /* 0x0000000003637211 */ /* 0x000fc400000f16ff */
[C---:B-1----:R-:W-:Y:S01]  /*d350*/  LEA R28, P5, R180.reuse, R114, 0x2 ;  /* 0x00000072b41c7211 */ /* 0x042fe200078a10ff */
[----:B------:R-:W-:Y:S01]  /*d360*/  IMAD R193, R193, UR4, RZ ;  /* 0x00000004c1c17c24 */ /* 0x000fe2000f8e02ff */
[----:B------:R1:W-:Y:S01]  /*d370*/  STL.64 [R1+0x620], R106 ;  /* 0x0006206a01007387 */ /* 0x0003e20000100a00 */
[----:B------:R-:W-:Y:S01]  /*d380*/  IMAD R189, R189, UR4, RZ ;  /* 0x00000004bdbd7c24 */ /* 0x000fe2000f8e02ff */
[----:B------:R-:W-:Y:S01]  /*d390*/  LEA.HI.X.SX32 R29, R180, R0, 0x2, P5 ;  /* 0x00000000b41d7211 */ /* 0x000fe200028f16ff */
[----:B------:R-:W-:Y:S01]  /*d3a0*/  IMAD R194, R194, UR4, RZ ;  /* 0x00000004c2c27c24 */ /* 0x000fe2000f8e02ff */
[-C--:B----4-:R-:W-:Y:S01]  /*d3b0*/  LEA R12, P4, R187, R114.reuse, 0x2 ;  /* 0x00000072bb0c7211 */ /* 0x090fe200078810ff */
[----:B------:R-:W-:Y:S01]  /*d3c0*/  STL.64 [R1+0x628], R102 ;  /* 0x0006286601007387 */ /* 0x000fe20000100a00 */
[----:B------:R-:W-:Y:S01]  /*d3d0*/  LEA R70, P3, R188, R114, 0x2 ;  /* 0x00000072bc467211 */ /* 0x000fe200078610ff */
[----:B------:R-:W-:Y:S01]  /*d3e0*/  IMAD R191, R191, UR4, RZ ;  /* 0x00000004bfbf7c24 */ /* 0x000fe2000f8e02ff */
[-C--:B------:R-:W-:Y:S01]  /*d3f0*/  LEA.HI.X.SX32 R105, R252, R0.reuse, 0x2, P6 ;  /* 0x00000000fc697211 */ /* 0x080fe200030f16ff */
[----:B------:R4:W-:Y:S01]  /*d400*/  STL.64 [R1+0x618], R14 ;  /* 0x0006180e01007387 */ /* 0x0009e20000100a00 */
[----:B------:R-:W-:Y:S01]  /*d410*/  LEA.HI.X.SX32 R13, R187, R0, 0x2, P4 ;  /* 0x00000000bb0d7211 */ /* 0x000fe200020f16ff */
[----:B------:R-:W-:Y:S01]  /*d420*/  IMAD R192, R192, UR4, RZ ;  /* 0x00000004c0c07c24 */ /* 0x000fe2000f8e02ff */
[-C--:B------:R-:W-:Y:S01]  /*d430*/  LEA R96, P5, R193, R114.reuse, 0x2 ;  /* 0x00000072c1607211 */ /* 0x080fe200078a10ff */
[----:B------:R4:W-:Y:S01]  /*d440*/  STL.64 [R1+0x610], R98 ;  /* 0x0006106201007387 */ /* 0x0009e20000100a00 */
[----:B------:R-:W-:Y:S01]  /*d450*/  IMAD R197, R197, UR4, RZ ;  /* 0x00000004c5c57c24 */ /* 0x000fe2000f8e02ff */
[----:B-1----:R-:W-:-:S02]  /*d460*/  LEA R106, P2, R189, R114, 0x2 ;  /* 0x00000072bd6a7211 */ /* 0x002fc400078410ff */
[----:B------:R1:W-:Y:S01]  /*d470*/  STL.64 [R1+0x600], R28 ;  /* 0x0006001c01007387 */ /* 0x0003e20000100a00 */
[----:B------:R-:W-:Y:S02]  /*d480*/  LEA.HI.X.SX32 R71, R188, R0, 0x2, P3 ;  /* 0x00000000bc477211 */ /* 0x000fe400018f16ff */
[-C--:B----4-:R-:W-:Y:S02]  /*d490*/  LEA R14, P1, R190, R114.reuse, 0x2 ;  /* 0x00000072be0e7211 */ /* 0x090fe400078210ff */
[-C--:B------:R-:W-:Y:S02]  /*d4a0*/  LEA R62, P4, R194, R114.reuse, 0x2 ;  /* 0x00000072c23e7211 */ /* 0x080fe400078810ff */
[----:B------:R-:W-:Y:S02]  /*d4b0*/  LEA R98, P0, R191, R114, 0x2 ;  /* 0x00000072bf627211 */ /* 0x000fe400078010ff */
[----:B------:R-:W-:Y:S01]  /*d4c0*/  LEA.HI.X.SX32 R15, R190, R0, 0x2, P1 ;  /* 0x00000000be0f7211 */ /* 0x000fe200008f16ff */
[----:B-1----:R-:W4:Y:S01]  /*d4d0*/  LDL.LU R29, [R1+0x1860] ;  /* 0x00186000011d7983 */ /* 0x002f220000300800 */
[----:B------:R-:W-:-:S03]  /*d4e0*/  IMAD R195, R195, UR4, RZ ;  /* 0x00000004c3c37c24 */ /* 0x000fc6000f8e02ff */
[----:B------:R-:W-:Y:S01]  /*d4f0*/  STL.64 [R1+0x608], R104 ;  /* 0x0006086801007387 */ /* 0x000fe20000100a00 */
[----:B------:R-:W-:-:S03]  /*d500*/  LEA R4, P6, R192, R114, 0x2 ;  /* 0x00000072c0047211 */ /* 0x000fc600078c10ff */
[----:B------:R1:W-:Y:S01]  /*d510*/  STL.64 [R1+0x5f8], R12 ;  /* 0x0005f80c01007387 */ /* 0x0003e20000100a00 */
[----:B------:R-:W-:Y:S01]  /*d520*/  LEA.HI.X.SX32 R107, R189, R0, 0x2, P2 ;  /* 0x00000000bd6b7211 */ /* 0x000fe200010f16ff */
[----:B------:R-:W-:Y:S01]  /*d530*/  IMAD R196, R196, UR4, RZ ;  /* 0x00000004c4c47c24 */ /* 0x000fe2000f8e02ff */
[----:B------:R-:W-:Y:S01]  /*d540*/  LEA R10, P1, R197, R114, 0x2 ;  /* 0x00000072c50a7211 */ /* 0x000fe200078210ff */
[----:B------:R-:W-:Y:S01]  /*d550*/  IMAD R198, R198, UR4, RZ ;  /* 0x00000004c6c67c24 */ /* 0x000fe2000f8e02ff */
[-C--:B------:R-:W-:Y:S01]  /*d560*/  LEA.HI.X.SX32 R99, R191, R0.reuse, 0x2, P0 ;  /* 0x00000000bf637211 */ /* 0x080fe200000f16ff */
[----:B------:R-:W-:Y:S01]  /*d570*/  IMAD R201, R201, UR4, RZ ;  /* 0x00000004c9c97c24 */ /* 0x000fe2000f8e02ff */
[----:B------:R-:W-:Y:S01]  /*d580*/  LEA.HI.X.SX32 R5, R192, R0, 0x2, P6 ;  /* 0x00000000c0057211 */ /* 0x000fe200030f16ff */
[----:B-1----:R-:W2:Y:S04]  /*d590*/  LDL.LU.64 R12, [R1+0x1858] ;  /* 0x00185800010c7983 */ /* 0x002ea80000300a00 */
[----:B------:R-:W-:Y:S04]  /*d5a0*/  STL [R1+0x5c8], R96 ;  /* 0x0005c86001007387 */ /* 0x000fe80000100800 */
[----:B------:R1:W-:Y:S01]  /*d5b0*/  STL.64 [R1+0x5f0], R70 ;  /* 0x0005f04601007387 */ /* 0x0003e20000100a00 */
[----:B------:R-:W-:-:S03]  /*d5c0*/  IMAD R199, R199, UR4, RZ ;  /* 0x00000004c7c77c24 */ /* 0x000fc6000f8e02ff */
[----:B------:R1:W-:Y:S01]  /*d5d0*/  STL [R1+0x5c0], R62 ;  /* 0x0005c03e01007387 */ /* 0x0003e20000100800 */
[----:B------:R-:W-:-:S03]  /*d5e0*/  IMAD.MOV.U32 R188, RZ, RZ, R62 ;  /* 0x000000ffffbc7224 */ /* 0x000fc600078e003e */
[----:B------:R1:W-:Y:S01]  /*d5f0*/  STL.64 [R1+0x5e0], R14 ;  /* 0x0005e00e01007387 */ /* 0x0003e20000100a00 */
[----:B------:R-:W-:Y:S01]  /*d600*/  IMAD.MOV.U32 R191, RZ, RZ, R97 ;  /* 0x000000ffffbf7224 */ /* 0x000fe200078e0061 */
[----:B------:R-:W-:Y:S01]  /*d610*/  LEA.HI.X.SX32 R191, R193, R0, 0x2, P5 ;  /* 0x00000000c1bf7211 */ /* 0x000fe200028f16ff */
[----:B------:R-:W-:Y:S01]  /*d620*/  IMAD.MOV.U32 R189, RZ, RZ, R63 ;  /* 0x000000ffffbd7224 */ /* 0x000fe200078e003f */
[-C--:B-1----:R-:W-:Y:S02]  /*d630*/  LEA R70, P3, R195, R114.reuse, 0x2 ;  /* 0x00000072c3467211 */ /* 0x082fe400078610ff */
[----:B------:R-:W-:Y:S01]  /*d640*/  LEA R62, P2, R196, R114, 0x2 ;  /* 0x00000072c43e7211 */ /* 0x000fe200078410ff */
[----:B------:R-:W-:Y:S01]  /*d650*/  IMAD R205, R205, UR4, RZ ;  /* 0x00000004cdcd7c24 */ /* 0x000fe2000f8e02ff */
[----:B------:R-:W-:Y:S01]  /*d660*/  LEA.HI.X.SX32 R189, R194, R0, 0x2, P4 ;  /* 0x00000000c2bd7211 */ /* 0x000fe200020f16ff */
[----:B------:R-:W3:Y:S01]  /*d670*/  LDL.LU.64 R14, [R1+0x1850] ;  /* 0x00185000010e7983 */ /* 0x000ee20000300a00 */
[----:B------:R-:W-:-:S03]  /*d680*/  LEA R76, P4, R201, R114, 0x2 ;  /* 0x00000072c94c7211 */ /* 0x000fc600078810ff */
[----:B------:R-:W-:Y:S01]  /*d690*/  STL.64 [R1+0x5e8], R106 ;  /* 0x0005e86a01007387 */ /* 0x000fe20000100a00 */
[----:B------:R-:W-:-:S03]  /*d6a0*/  IMAD R200, R200, UR4, RZ ;  /* 0x00000004c8c87c24 */ /* 0x000fc6000f8e02ff */
[----:B------:R-:W-:Y:S01]  /*d6b0*/  STL [R1+0x5a8], R10 ;  /* 0x0005a80a01007387 */ /* 0x000fe20000100800 */
[----:B------:R-:W-:-:S03]  /*d6c0*/  LEA.HI.X.SX32 R71, R195, R0, 0x2, P3 ;  /* 0x00000000c3477211 */ /* 0x000fc600018f16ff */
[----:B------:R1:W-:Y:S01]  /*d6d0*/  STL.64 [R1+0x5d8], R98 ;  /* 0x0005d86201007387 */ /* 0x0003e20000100a00 */
[----:B------:R-:W-:Y:S01]  /*d6e0*/  IMAD.MOV.U32 R195, RZ, RZ, R11 ;  /* 0x000000ffffc37224 */ /* 0x000fe200078e000b */
[-C--:B------:R-:W-:Y:S02]  /*d6f0*/  LEA.HI.X.SX32 R63, R196, R0.reuse, 0x2, P2 ;  /* 0x00000000c43f7211 */ /* 0x080fe400010f16ff */
[----:B------:R1:W-:Y:S01]  /*d700*/  STL.64 [R1+0x5d0], R4 ;  /* 0x0005d00401007387 */ /* 0x0003e20000100a00 */
[----:B------:R-:W-:Y:S01]  /*d710*/  IMAD R202, R202, UR4, RZ ;  /* 0x00000004caca7c24 */ /* 0x000fe2000f8e02ff */
[----:B------:R-:W-:Y:S01]  /*d720*/  LEA.HI.X.SX32 R195, R197, R0, 0x2, P1 ;  /* 0x00000000c5c37211 */ /* 0x000fe200008f16ff */
[----:B------:R-:W-:Y:S01]  /*d730*/  IMAD R203, R203, UR4, RZ ;  /* 0x00000004cbcb7c24 */ /* 0x000fe2000f8e02ff */
[----:B------:R-:W-:Y:S01]  /*d740*/  STL [R1+0x5cc], R191 ;  /* 0x0005ccbf01007387 */ /* 0x000fe20000100800 */
[----:B-1----:R-:W-:Y:S01]  /*d750*/  LEA R98, P0, R198, R114, 0x2 ;  /* 0x00000072c6627211 */ /* 0x002fe200078010ff */
[----:B------:R-:W-:-:S02]  /*d760*/  IMAD.MOV.U32 R190, RZ, RZ, R96 ;  /* 0x000000ffffbe7224 */ /* 0x000fc400078e0060 */
[----:B------:R-:W-:Y:S01]  /*d770*/  STL [R1+0x5c4], R189 ;  /* 0x0005c4bd01007387 */ /* 0x000fe20000100800 */
[----:B------:R-:W-:Y:S01]  /*d780*/  LEA R4, P6, R199, R114, 0x2 ;  /* 0x00000072c7047211 */ /* 0x000fe200078c10ff */
[----:B------:R-:W-:Y:S01]  /*d790*/  IMAD R204, R204, UR4, RZ ;  /* 0x00000004cccc7c24 */ /* 0x000fe2000f8e02ff */
[----:B------:R-:W-:Y:S01]  /*d7a0*/  LEA.HI.X.SX32 R99, R198, R0, 0x2, P0 ;  /* 0x00000000c6637211 */ /* 0x000fe200000f16ff */
[----:B------:R-:W-:Y:S01]  /*d7b0*/  IMAD.MOV.U32 R190, RZ, RZ, R96 ;  /* 0x000000ffffbe7224 */ /* 0x000fe200078e0060 */
[----:B------:R-:W-:Y:S01]  /*d7c0*/  STL [R1+0x588], R76 ;  /* 0x0005884c01007387 */ /* 0x000fe20000100800 */
[-C--:B------:R-:W-:Y:S01]  /*d7d0*/  LEA R8, P0, R205, R114.reuse, 0x2 ;  /* 0x00000072cd087211 */ /* 0x080fe200078010ff */
[----:B------:R-:W-:Y:S01]  /*d7e0*/  IMAD R206, R206, UR4, RZ ;  /* 0x00000004cece7c24 */ /* 0x000fe2000f8e02ff */
[----:B------:R-:W-:Y:S01]  /*d7f0*/  LEA R96, P5, R200, R114, 0x2 ;  /* 0x00000072c8607211 */ /* 0x000fe200078a10ff */
[----:B------:R1:W-:Y:S01]  /*d800*/  STL.64 [R1+0x5b8], R70 ;  /* 0x0005b84601007387 */ /* 0x0003e20000100a00 */
[----:B------:R-:W-:Y:S01]  /*d810*/  LEA.HI.X.SX32 R5, R199, R0, 0x2, P6 ;  /* 0x00000000c7057211 */ /* 0x000fe200030f16ff */
[----:B------:R-:W-:-:S02]  /*d820*/  IMAD.MOV.U32 R194, RZ, RZ, R10 ;  /* 0x000000ffffc27224 */ /* 0x000fc400078e000a */
[----:B------:R1:W-:Y:S01]  /*d830*/  STL.64 [R1+0x5b0], R62 ;  /* 0x0005b03e01007387 */ /* 0x0003e20000100a00 */
[----:B------:R-:W-:Y:S01]  /*d840*/  MOV R194, R10 ;  /* 0x0000000a00c27202 */ /* 0x000fe20000000f00 */
[----:B------:R-:W-:Y:S02]  /*d850*/  IMAD.MOV.U32 R199, RZ, RZ, R77 ;  /* 0x000000ffffc77224 */ /* 0x000fe400078e004d */
[----:B------:R-:W-:Y:S01]  /*d860*/  STL [R1+0x5ac], R195 ;  /* 0x0005acc301007387 */ /* 0x000fe20000100800 */
[-C--:B------:R-:W-:Y:S02]  /*d870*/  LEA R10, P1, R204, R114.reuse, 0x2 ;  /* 0x00000072cc0a7211 */ /* 0x080fe400078210ff */
[----:B-1----:R-:W-:Y:S01]  /*d880*/  LEA R70, P3, R202, R114, 0x2 ;  /* 0x00000072ca467211 */ /* 0x002fe200078610ff */
[----:B------:R-:W-:Y:S01]  /*d890*/  STL.64 [R1+0x5a0], R98 ;  /* 0x0005a06201007387 */ /* 0x000fe20000100a00 */
[----:B------:R-:W-:Y:S02]  /*d8a0*/  LEA.HI.X.SX32 R97, R200, R0, 0x2, P5 ;  /* 0x00000000c8617211 */ /* 0x000fe400028f16ff */
[----:B------:R-:W-:Y:S01]  /*d8b0*/  LEA R62, P2, R203, R114, 0x2 ;  /* 0x00000072cb3e7211 */ /* 0x000fe200078410ff */
[----:B------:R-:W-:Y:S01]  /*d8c0*/  STL [R1+0x568], R8 ;  /* 0x0005680801007387 */ /* 0x000fe20000100800 */
[----:B------:R-:W-:Y:S01]  /*d8d0*/  IMAD R207, R207, UR4, RZ ;  /* 0x00000004cfcf7c24 */ /* 0x000fe2000f8e02ff */
[-C--:B------:R-:W-:Y:S01]  /*d8e0*/  LEA.HI.X.SX32 R199, R201, R0.reuse, 0x2, P4 ;  /* 0x00000000c9c77211 */ /* 0x080fe200020f16ff */
[----:B------:R-:W-:Y:S01]  /*d8f0*/  IMAD R208, R208, UR4, RZ ;  /* 0x00000004d0d07c24 */ /* 0x000fe2000f8e02ff */
[----:B------:R1:W-:Y:S01]  /*d900*/  STL.64 [R1+0x598], R4 ;  /* 0x0005980401007387 */ /* 0x0003e20000100a00 */
[-C--:B------:R-:W-:Y:S01]  /*d910*/  LEA.HI.X.SX32 R71, R202, R0.reuse, 0x2, P3 ;  /* 0x00000000ca477211 */ /* 0x080fe200018f16ff */
[----:B------:R-:W-:Y:S01]  /*d920*/  IMAD R209, R209, UR4, RZ ;  /* 0x00000004d1d17c24 */ /* 0x000fe2000f8e02ff */
[-C--:B------:R-:W-:Y:S01]  /*d930*/  LEA.HI.X.SX32 R63, R203, R0.reuse, 0x2, P2 ;  /* 0x00000000cb3f7211 */ /* 0x080fe200010f16ff */
[----:B------:R-:W-:Y:S01]  /*d940*/  IMAD R210, R210, UR4, RZ ;  /* 0x00000004d2d27c24 */ /* 0x000fe2000f8e02ff */
[----:B------:R-:W-:Y:S01]  /*d950*/  LEA.HI.X.SX32 R11, R204, R0, 0x2, P1 ;  /* 0x00000000cc0b7211 */ /* 0x000fe200008f16ff */
[----:B------:R-:W-:Y:S01]  /*d960*/  IMAD R211, R211, UR4, RZ ;  /* 0x00000004d3d37c24 */ /* 0x000fe2000f8e02ff */
[----:B------:R1:W-:Y:S01]  /*d970*/  STL.64 [R1+0x590], R96 ;  /* 0x0005906001007387 */ /* 0x0003e20000100a00 */
[--C-:B------:R-:W-:Y:S01]  /*d980*/  IMAD.MOV.U32 R198, RZ, RZ, R76.reuse ;  /* 0x000000ffffc67224 */ /* 0x100fe200078e004c */
[----:B-1----:R-:W-:Y:S01]  /*d990*/  LEA R4, P6, R206, R114, 0x2 ;  /* 0x00000072ce047211 */ /* 0x002fe200078c10ff */
[----:B------:R-:W-:Y:S01]  /*d9a0*/  IMAD R212, R212, UR4, RZ ;  /* 0x00000004d4d47c24 */ /* 0x000fe2000f8e02ff */
[----:B------:R-:W-:Y:S01]  /*d9b0*/  STL [R1+0x58c], R199 ;  /* 0x00058cc701007387 */ /* 0x000fe20000100800 */
[----:B------:R-:W-:Y:S01]  /*d9c0*/  IMAD.MOV.U32 R198, RZ, RZ, R76 ;  /* 0x000000ffffc67224 */ /* 0x000fe200078e004c */
[----:B------:R-:W-:Y:S01]  /*d9d0*/  LEA.HI.X.SX32 R5, R206, R0, 0x2, P6 ;  /* 0x00000000ce057211 */ /* 0x000fe200030f16ff */
[----:B------:R-:W-:Y:S01]  /*d9e0*/  IMAD R213, R213, UR4, RZ ;  /* 0x00000004d5d57c24 */ /* 0x000fe2000f8e02ff */
[-C--:B------:R-:W-:Y:S01]  /*d9f0*/  LEA R76, P4, R208, R114.reuse, 0x2 ;  /* 0x00000072d04c7211 */ /* 0x080fe200078810ff */
[----:B------:R1:W-:Y:S01]  /*da00*/  STL.64 [R1+0x580], R70 ;  /* 0x0005804601007387 */ /* 0x0003e20000100a00 */
[----:B------:R-:W-:Y:S01]  /*da10*/  LEA R96, P5, R207, R114, 0x2 ;  /* 0x00000072cf607211 */ /* 0x000fe200078a10ff */
[----:B------:R-:W-:Y:S01]  /*da20*/  IMAD.MOV.U32 R201, RZ, RZ, R9 ;  /* 0x000000ffffc97224 */ /* 0x000fe200078e0009 */
[-C--:B------:R-:W-:Y:S01]  /*da30*/  LEA.HI.X.SX32 R201, R205, R0.reuse, 0x2, P0 ;  /* 0x00000000cdc97211 */ /* 0x080fe200000f16ff */
[----:B------:R1:W-:Y:S01]  /*da40*/  STL.64 [R1+0x578], R62 ;  /* 0x0005783e01007387 */ /* 0x0003e20000100a00 */
[--C-:B------:R-:W-:Y:S01]  /*da50*/  IMAD.MOV.U32 R200, RZ, RZ, R8.reuse ;  /* 0x000000ffffc87224 */ /* 0x100fe200078e0008 */
[----:B------:R-:W-:Y:S01]  /*da60*/  LEA.HI.X.SX32 R97, R207, R0, 0x2, P5 ;  /* 0x00000000cf617211 */ /* 0x000fe200028f16ff */
[----:B------:R-:W-:Y:S01]  /*da70*/  IMAD.MOV.U32 R200, RZ, RZ, R8 ;  /* 0x000000ffffc87224 */ /* 0x000fe200078e0008 */
[----:B------:R1:W-:Y:S01]  /*da80*/  STL.64 [R1+0x570], R10 ;  /* 0x0005700a01007387 */ /* 0x0003e20000100a00 */
[----:B------:R-:W-:Y:S01]  /*da90*/  IMAD R214, R214, UR4, RZ ;  /* 0x00000004d6d67c24 */ /* 0x000fe2000f8e02ff */
[----:B-1----:R-:W-:-:S02]  /*daa0*/  LEA R70, P3, R209, R114, 0x2 ;  /* 0x00000072d1467211 */ /* 0x002fc400078610ff */
[----:B------:R1:W-:Y:S01]  /*dab0*/  STL.64 [R1+0x560], R4 ;  /* 0x0005600401007387 */ /* 0x0003e20000100a00 */
[-C--:B------:R-:W-:Y:S02]  /*dac0*/  LEA R8, P0, R212, R114.reuse, 0x2 ;  /* 0x00000072d4087211 */ /* 0x080fe400078010ff */
[----:B------:R-:W-:Y:S01]  /*dad0*/  LEA R62, P2, R210, R114, 0x2 ;  /* 0x00000072d23e7211 */ /* 0x000fe200078410ff */
[----:B------:R-:W-:Y:S01]  /*dae0*/  IMAD R215, R215, UR4, RZ ;  /* 0x00000004d7d77c24 */ /* 0x000fe2000f8e02ff */
[----:B------:R-:W-:Y:S02]  /*daf0*/  LEA.HI.X.SX32 R77, R208, R0, 0x2, P4 ;  /* 0x00000000d04d7211 */ /* 0x000fe400020f16ff */
[----:B------:R-:W-:Y:S01]  /*db00*/  LEA R10, P1, R211, R114, 0x2 ;  /* 0x00000072d30a7211 */ /* 0x000fe200078210ff */
[----:B------:R-:W-:Y:S01]  /*db10*/  IMAD R216, R216, UR4, RZ ;  /* 0x00000004d8d87c24 */ /* 0x000fe2000f8e02ff */
[-C--:B------:R-:W-:Y:S01]  /*db20*/  LEA.HI.X.SX32 R71, R209, R0.reuse, 0x2, P3 ;  /* 0x00000000d1477211 */ /* 0x080fe200018f16ff */
[----:B------:R-:W-:Y:S01]  /*db30*/  IMAD R217, R217, UR4, RZ ;  /* 0x00000004d9d97c24 */ /* 0x000fe2000f8e02ff */
[----:B------:R-:W-:-:S02]  /*db40*/  LEA.HI.X.SX32 R63, R210, R0, 0x2, P2 ;  /* 0x00000000d23f7211 */ /* 0x000fc400010f16ff */
[----:B-1----:R-:W-:Y:S01]  /*db50*/  LEA R4, P6, R213, R114, 0x2 ;  /* 0x00000072d5047211 */ /* 0x002fe200078c10ff */
[----:B------:R-:W-:Y:S01]  /*db60*/  STL [R1+0x56c], R201 ;  /* 0x00056cc901007387 */ /* 0x000fe20000100800 */
[-C--:B------:R-:W-:Y:S01]  /*db70*/  LEA.HI.X.SX32 R11, R211, R0.reuse, 0x2, P1 ;  /* 0x00000000d30b7211 */ /* 0x080fe200008f16ff */
[----:B------:R-:W-:Y:S01]  /*db80*/  IMAD R218, R218, UR4, RZ ;  /* 0x00000004dada7c24 */ /* 0x000fe2000f8e02ff */
[-C--:B------:R-:W-:Y:S01]  /*db90*/  LEA.HI.X.SX32 R9, R212, R0.reuse, 0x2, P0 ;  /* 0x00000000d4097211 */ /* 0x080fe200000f16ff */
[----:B------:R1:W-:Y:S01]  /*dba0*/  STL.64 [R1+0x558], R96 ;  /* 0x0005586001007387 */ /* 0x0003e20000100a00 */
[----:B------:R-:W-:Y:S01]  /*dbb0*/  IMAD R219, R219, UR4, RZ ;  /* 0x00000004dbdb7c24 */ /* 0x000fe2000f8e02ff */
[----:B------:R-:W-:Y:S01]  /*dbc0*/  LEA.HI.X.SX32 R5, R213, R0, 0x2, P6 ;  /* 0x00000000d5057211 */ /* 0x000fe200030f16ff */
[----:B------:R-:W-:Y:S01]  /*dbd0*/  IMAD R220, R220, UR4, RZ ;  /* 0x00000004dcdc7c24 */ /* 0x000fe2000f8e02ff */
[----:B------:R1:W-:Y:S04]  /*dbe0*/  STL.64 [R1+0x550], R76 ;  /* 0x0005504c01007387 */ /* 0x0003e80000100a00 */
[----:B------:R1:W-:Y:S02]  /*dbf0*/  STL.64 [R1+0x548], R70 ;  /* 0x0005484601007387 */ /* 0x0003e40000100a00 */
[----:B-1----:R-:W-:-:S02]  /*dc00*/  LEA R96, P5, R214, R114, 0x2 ;  /* 0x00000072d6607211 */ /* 0x002fc400078a10ff */
[----:B------:R1:W-:Y:S01]  /*dc10*/  STL.64 [R1+0x540], R62 ;  /* 0x0005403e01007387 */ /* 0x0003e20000100a00 */
[----:B------:R-:W-:-:S03]  /*dc20*/  LEA R76, P4, R215, R114, 0x2 ;  /* 0x00000072d74c7211 */ /* 0x000fc600078810ff */
[----:B------:R1:W-:Y:S01]  /*dc30*/  STL.64 [R1+0x538], R10 ;  /* 0x0005380a01007387 */ /* 0x0003e20000100a00 */
[----:B------:R-:W-:Y:S02]  /*dc40*/  LEA.HI.X.SX32 R97, R214, R0, 0x2, P5 ;  /* 0x00000000d6617211 */ /* 0x000fe400028f16ff */
[----:B------:R-:W-:Y:S01]  /*dc50*/  LEA R70, P3, R216, R114, 0x2 ;  /* 0x00000072d8467211 */ /* 0x000fe200078610ff */
[----:B------:R1:W-:Y:S01]  /*dc60*/  STL.64 [R1+0x530], R8 ;  /* 0x0005300801007387 */ /* 0x0003e20000100a00 */
[----:B------:R-:W-:Y:S01]  /*dc70*/  IMAD R221, R221, UR4, RZ ;  /* 0x00000004dddd7c24 */ /* 0x000fe2000f8e02ff */
[----:B------:R-:W-:Y:S02]  /*dc80*/  LEA.HI.X.SX32 R77, R215, R0, 0x2, P4 ;  /* 0x00000000d74d7211 */ /* 0x000fe400020f16ff */
[-C--:B-1----:R-:W-:Y:S01]  /*dc90*/  LEA R62, P2, R217, R114.reuse, 0x2 ;  /* 0x00000072d93e7211 */ /* 0x082fe200078410ff */
[----:B------:R1:W-:Y:S01]  /*dca0*/  STL.64 [R1+0x528], R4 ;  /* 0x0005280401007387 */ /* 0x0003e20000100a00 */
[----:B------:R-:W-:Y:S01]  /*dcb0*/  IMAD R222, R222, UR4, RZ ;  /* 0x00000004dede7c24 */ /* 0x000fe2000f8e02ff */
[----:B------:R-:W-:Y:S01]  /*dcc0*/  LEA R10, P1, R218, R114, 0x2 ;  /* 0x00000072da0a7211 */ /* 0x000fe200078210ff */
[----:B------:R-:W-:Y:S01]  /*dcd0*/  IMAD R223, R223, UR4, RZ ;  /* 0x00000004dfdf7c24 */ /* 0x000fe2000f8e02ff */
[----:B------:R-:W-:-:S02]  /*dce0*/  LEA.HI.X.SX32 R71, R216, R0, 0x2, P3 ;  /* 0x00000000d8477211 */ /* 0x000fc400018f16ff */
[----:B------:R-:W-:Y:S01]  /*dcf0*/  LEA R8, P0, R219, R114, 0x2 ;  /* 0x00000072db087211 */ /* 0x000fe200078010ff */
[----:B------:R-:W-:Y:S01]  /*dd00*/  IMAD R224, R224, UR4, RZ ;  /* 0x00000004e0e07c24 */ /* 0x000fe2000f8e02ff */
[----:B------:R-:W-:Y:S02]  /*dd10*/  LEA.HI.X.SX32 R63, R217, R0, 0x2, P2 ;  /* 0x00000000d93f7211 */ /* 0x000fe400010f16ff */
[----:B-1----:R-:W-:Y:S01]  /*dd20*/  LEA R4, P6, R220, R114, 0x2 ;  /* 0x00000072dc047211 */ /* 0x002fe200078c10ff */
[----:B------:R-:W-:Y:S01]  /*dd30*/  IMAD R225, R225, UR4, RZ ;  /* 0x00000004e1e17c24 */ /* 0x000fe2000f8e02ff */
[-C--:B------:R-:W-:Y:S01]  /*dd40*/  LEA.HI.X.SX32 R11, R218, R0.reuse, 0x2, P1 ;  /* 0x00000000da0b7211 */ /* 0x080fe200008f16ff */
[----:B------:R1:W-:Y:S01]  /*dd50*/  STL.64 [R1+0x520], R96 ;  /* 0x0005206001007387 */ /* 0x0003e20000100a00 */
[-C--:B------:R-:W-:Y:S01]  /*dd60*/  LEA.HI.X.SX32 R9, R219, R0.reuse, 0x2, P0 ;  /* 0x00000000db097211 */ /* 0x080fe200000f16ff */
[----:B------:R-:W-:Y:S01]  /*dd70*/  IMAD R226, R226, UR4, RZ ;  /* 0x00000004e2e27c24 */ /* 0x000fe2000f8e02ff */
[----:B------:R-:W-:Y:S01]  /*dd80*/  LEA.HI.X.SX32 R5, R220, R0, 0x2, P6 ;  /* 0x00000000dc057211 */ /* 0x000fe200030f16ff */
[----:B------:R1:W-:Y:S01]  /*dd90*/  STL.64 [R1+0x518], R76 ;  /* 0x0005184c01007387 */ /* 0x0003e20000100a00 */
[----:B------:R-:W-:-:S03]  /*dda0*/  IMAD R227, R227, UR4, RZ ;  /* 0x00000004e3e37c24 */ /* 0x000fc6000f8e02ff */
[----:B------:R1:W-:Y:S02]  /*ddb0*/  STL.64 [R1+0x510], R70 ;  /* 0x0005104601007387 */ /* 0x0003e40000100a00 */
[-C--:B-1----:R-:W-:Y:S02]  /*ddc0*/  LEA R96, P5, R221, R114.reuse, 0x2 ;  /* 0x00000072dd607211 */ /* 0x082fe400078a10ff */
        /* <DEDUP_REMOVED lines=54> */
[----:B------:R4:W-:Y:S01]  /*e130*/  STL.64 [R1+0x4a0], R70 ;  /* 0x0004a04601007387 */ /* 0x0009e20000100a00 */
[----:B-1----:R-:W-:-:S03]  /*e140*/  LEA R96, P5, R235, R114, 0x2 ;  /* 0x00000072eb607211 */ /* 0x002fc600078a10ff */
[----:B------:R1:W-:Y:S01]  /*e150*/  STL.64 [R1+0x498], R62 ;  /* 0x0004983e01007387 */ /* 0x0003e20000100a00 */
[----:B----4-:R-:W-:-:S03]  /*e160*/  LEA R76, P4, R236, R114, 0x2 ;  /* 0x00000072ec4c7211 */ /* 0x010fc600078810ff */
        /* <DEDUP_REMOVED lines=9> */
[----:B----4-:R-:W-:Y:S01]  /*e200*/  LEA R10, P1, R239, R114, 0x2 ;  /* 0x00000072ef0a7211 */ /* 0x010fe200078210ff */
[----:B------:R-:W-:Y:S01]  /*e210*/  IMAD R244, R244, UR4, RZ ;  /* 0x00000004f4f47c24 */ /* 0x000fe2000f8e02ff */
[----:B------:R-:W-:-:S02]  /*e220*/  LEA.HI.X.SX32 R71, R237, R0, 0x2, P3 ;  /* 0x00000000ed477211 */ /* 0x000fc400018f16ff */
[----:B--2---:R-:W-:Y:S01]  /*e230*/  LEA R8, P0, R240, R114, 0x2 ;  /* 0x00000072f0087211 */ /* 0x004fe200078010ff */
        /* <DEDUP_REMOVED lines=14> */
[----:B--2---:R-:W-:-:S03]  /*e320*/  LEA R76, P4, R243, R114, 0x2 ;  /* 0x00000072f34c7211 */ /* 0x004fc600078810ff */
[----:B------:R2:W-:Y:S01]  /*e330*/  STL.64 [R1+0x458], R10 ;  /* 0x0004580a01007387 */ /* 0x0005e20000100a00 */
[----:B------:R-:W-:Y:S02]  /*e340*/  LEA.HI.X.SX32 R97, R242, R0, 0x2, P5 ;  /* 0x00000000f2617211 */ /* 0x000fe400028f16ff */
[C---:B----4-:R-:W-:Y:S01]  /*e350*/  LEA R70, P3, R244.reuse, R114, 0x2 ;  /* 0x00000072f4467211 */ /* 0x050fe200078610ff */
[----:B------:R4:W-:Y:S01]  /*e360*/  STL.64 [R1+0x450], R8 ;  /* 0x0004500801007387 */ /* 0x0009e20000100a00 */
[----:B------:R-:W-:Y:S02]  /*e370*/  LEA.HI.X.SX32 R77, R243, R0, 0x2, P4 ;  /* 0x00000000f34d7211 */ /* 0x000fe400020f16ff */
[----:B-1----:R-:W-:Y:S01]  /*e380*/  LEA R62, P2, R245, R114, 0x2 ;  /* 0x00000072f53e7211 */ /* 0x002fe200078410ff */
[----:B------:R1:W-:Y:S01]  /*e390*/  STL.64 [R1+0x448], R4 ;  /* 0x0004480401007387 */ /* 0x0003e20000100a00 */
[----:B------:R-:W-:Y:S02]  /*e3a0*/  LEA.HI.X.SX32 R71, R244, R0, 0x2, P3 ;  /* 0x00000000f4477211 */ /* 0x000fe400018f16ff */
[----:B--2---:R-:W-:Y:S01]  /*e3b0*/  LEA R10, P1, R246, R114, 0x2 ;  /* 0x00000072f60a7211 */ /* 0x004fe200078210ff */
[----:B------:R-:W-:Y:S01]  /*e3c0*/  IMAD R249, R249, UR4, RZ ;  /* 0x00000004f9f97c24 */ /* 0x000fe2000f8e02ff */
[----:B------:R-:W-:-:S02]  /*e3d0*/  LEA.HI.X.SX32 R63, R245, R0, 0x2, P2 ;  /* 0x00000000f53f7211 */ /* 0x000fc400010f16ff */
[C---:B----4-:R-:W-:Y:S01]  /*e3e0*/  LEA R8, P0, R247.reuse, R114, 0x2 ;  /* 0x00000072f7087211 */ /* 0x050fe200078010ff */
[----:B------:R-:W-:Y:S01]  /*e3f0*/  IMAD R250, R250, UR4, RZ ;  /* 0x00000004fafa7c24 */ /* 0x000fe2000f8e02ff */
[----:B------:R-:W-:Y:S02]  /*e400*/  LEA.HI.X.SX32 R11, R246, R0, 0x2, P1 ;  /* 0x00000000f60b7211 */ /* 0x000fe400008f16ff */
[----:B-1----:R-:W-:Y:S01]  /*e410*/  LEA R4, P6, R248, R114, 0x2 ;  /* 0x00000072f8047211 */ /* 0x002fe200078c10ff */
[----:B------:R-:W-:Y:S01]  /*e420*/  IMAD R184, R184, UR4, RZ ;  /* 0x00000004b8b87c24 */ /* 0x000fe2000f8e02ff */
[----:B------:R1:W-:Y:S01]  /*e430*/  STL.64 [R1+0x440], R96 ;  /* 0x0004406001007387 */ /* 0x0003e20000100a00 */
[-C--:B------:R-:W-:Y:S01]  /*e440*/  LEA.HI.X.SX32 R9, R247, R0.reuse, 0x2, P0 ;  /* 0x00000000f7097211 */ /* 0x080fe200000f16ff */
[----:B------:R-:W-:Y:S01]  /*e450*/  IMAD R186, R186, UR4, RZ ;  /* 0x00000004baba7c24 */ /* 0x000fe2000f8e02ff */
[----:B------:R-:W-:Y:S01]  /*e460*/  LEA.HI.X.SX32 R5, R248, R0, 0x2, P6 ;  /* 0x00000000f8057211 */ /* 0x000fe200030f16ff */
[----:B------:R2:W-:Y:S01]  /*e470*/  STL.64 [R1+0x438], R76 ;  /* 0x0004384c01007387 */ /* 0x0005e20000100a00 */
[----:B------:R-:W-:-:S02]  /*e480*/  IMAD R183, R183, UR4, RZ ;  /* 0x00000004b7b77c24 */ /* 0x000fc4000f8e02ff */
[----:B------:R-:W-:Y:S01]  /*e490*/  IMAD R185, R185, UR4, RZ ;  /* 0x00000004b9b97c24 */ /* 0x000fe2000f8e02ff */
[----:B------:R4:W-:Y:S01]  /*e4a0*/  STL.64 [R1+0x430], R70 ;  /* 0x0004304601007387 */ /* 0x0009e20000100a00 */
[----:B------:R-:W-:Y:S01]  /*e4b0*/  IMAD R181, R181, UR4, RZ ;  /* 0x00000004b5b57c24 */ /* 0x000fe2000f8e02ff */
[-C--:B-1----:R-:W-:Y:S02]  /*e4c0*/  LEA R96, P5, R249, R114.reuse, 0x2 ;  /* 0x00000072f9607211 */ /* 0x082fe400078a10ff */
[----:B------:R1:W-:Y:S01]  /*e4d0*/  STL.64 [R1+0x428], R62 ;  /* 0x0004283e01007387 */ /* 0x0003e20000100a00 */
[----:B--2---:R-:W-:-:S03]  /*e4e0*/  LEA R76, P4, R250, R114, 0x2 ;  /* 0x00000072fa4c7211 */ /* 0x004fc600078810ff */
[----:B------:R2:W-:Y:S01]  /*e4f0*/  STL.64 [R1+0x420], R10 ;  /* 0x0004200a01007387 */ /* 0x0005e20000100a00 */
[----:B------:R-:W-:Y:S02]  /*e500*/  LEA.HI.X.SX32 R97, R249, R0, 0x2, P5 ;  /* 0x00000000f9617211 */ /* 0x000fe400028f16ff */
[----:B----4-:R-:W-:Y:S01]  /*e510*/  LEA R70, P3, R184, R114, 0x2 ;  /* 0x00000072b8467211 */ /* 0x010fe200078610ff */
[----:B------:R4:W-:Y:S01]  /*e520*/  STL.64 [R1+0x418], R8 ;  /* 0x0004180801007387 */ /* 0x0009e20000100a00 */
[----:B------:R-:W-:Y:S02]  /*e530*/  LEA.HI.X.SX32 R77, R250, R0, 0x2, P4 ;  /* 0x00000000fa4d7211 */ /* 0x000fe400020f16ff */
[----:B-1----:R-:W-:Y:S01]  /*e540*/  LEA R62, P2, R186, R114, 0x2 ;  /* 0x00000072ba3e7211 */ /* 0x002fe200078410ff */
[----:B------:R1:W-:Y:S01]  /*e550*/  STL.64 [R1+0x410], R4 ;  /* 0x0004100401007387 */ /* 0x0003e20000100a00 */
[----:B------:R-:W-:Y:S02]  /*e560*/  LEA.HI.X.SX32 R71, R184, R0, 0x2, P3 ;  /* 0x00000000b8477211 */ /* 0x000fe400018f16ff */
[----:B--2---:R-:W-:-:S02]  /*e570*/  LEA R10, P1, R185, R114, 0x2 ;  /* 0x00000072b90a7211 */ /* 0x004fc400078210ff */
[----:B------:R-:W-:Y:S02]  /*e580*/  LEA.HI.X.SX32 R63, R186, R0, 0x2, P2 ;  /* 0x00000000ba3f7211 */ /* 0x000fe400010f16ff */
[-C--:B----4-:R-:W-:Y:S02]  /*e590*/  LEA R8, P0, R181, R114.reuse, 0x2 ;  /* 0x00000072b5087211 */ /* 0x090fe400078010ff */
[----:B-1----:R-:W-:Y:S01]  /*e5a0*/  LEA R4, P6, R183, R114, 0x2 ;  /* 0x00000072b7047211 */ /* 0x002fe200078c10ff */
[----:B------:R-:W-:Y:S01]  /*e5b0*/  STL.64 [R1+0x408], R96 ;  /* 0x0004086001007387 */ /* 0x000fe20000100a00 */
[-C--:B------:R-:W-:Y:S02]  /*e5c0*/  LEA.HI.X.SX32 R11, R185, R0.reuse, 0x2, P1 ;  /* 0x00000000b90b7211 */ /* 0x080fe400008f16ff */
[-C--:B------:R-:W-:Y:S01]  /*e5d0*/  LEA.HI.X.SX32 R5, R183, R0.reuse, 0x2, P6 ;  /* 0x00000000b7057211 */ /* 0x080fe200030f16ff */
[----:B------:R-:W-:Y:S01]  /*e5e0*/  STL.64 [R1+0x3f8], R76 ;  /* 0x0003f84c01007387 */ /* 0x000fe20000100a00 */
[----:B------:R-:W-:-:S03]  /*e5f0*/  LEA.HI.X.SX32 R9, R181, R0, 0x2, P0 ;  /* 0x00000000b5097211 */ /* 0x000fc600000f16ff */
[----:B------:R1:W-:Y:S04]  /*e600*/  STL.64 [R1+0x3f0], R70 ;  /* 0x0003f04601007387 */ /* 0x0003e80000100a00 */
[----:B------:R2:W-:Y:S04]  /*e610*/  STL.64 [R1+0x3e8], R62 ;  /* 0x0003e83e01007387 */ /* 0x0005e80000100a00 */
[----:B------:R-:W-:Y:S04]  /*e620*/  STL.64 [R1+0x3d0], R4 ;  /* 0x0003d00401007387 */ /* 0x000fe80000100a00 */
[----:B------:R4:W-:Y:S04]  /*e630*/  STL.64 [R1+0x3e0], R10 ;  /* 0x0003e00a01007387 */ /* 0x0009e80000100a00 */
[----:B------:R4:W-:Y:S04]  /*e640*/  STL.64 [R1+0x3d8], R8 ;  /* 0x0003d80801007387 */ /* 0x0009e80000100a00 */
[----:B------:R-:W4:Y:S01]  /*e650*/  LDL.LU R40, [R1+0x174] ;  /* 0x0001740001287983 */ /* 0x000f220000300800 */
[----:B------:R-:W-:Y:S01]  /*e660*/  IMAD.MOV.U32 R86, RZ, RZ, R43 ;  /* 0x000000ffff567224 */ /* 0x000fe200078e002b */
[----:B------:R-:W-:Y:S01]  /*e670*/  ULDC UR44, c[0x0][0x240] ;  /* 0x00009000002c7ab9 */ /* 0x000fe20000000800 */
[----:B-1----:R-:W-:Y:S01]  /*e680*/  IMAD.MOV.U32 R70, RZ, RZ, R26 ;  /* 0x000000ffff467224 */ /* 0x002fe200078e001a */
[----:B------:R-:W4:Y:S01]  /*e690*/  LDL.LU R38, [R1+0x170] ;  /* 0x0001700001267983 */ /* 0x000f220000300800 */
[----:B--2---:R-:W-:Y:S01]  /*e6a0*/  IMAD.MOV.U32 R63, RZ, RZ, R46 ;  /* 0x000000ffff3f7224 */ /* 0x004fe200078e002e */
[----:B------:R-:W-:Y:S01]  /*e6b0*/  ULDC UR52, c[0x0][0x240] ;  /* 0x0000900000347ab9 */ /* 0x000fe20000000800 */
[----:B------:R-:W-:Y:S01]  /*e6c0*/  IMAD.MOV.U32 R71, RZ, RZ, R24 ;  /* 0x000000ffff477224 */ /* 0x000fe200078e0018 */
[----:B------:R-:W2:Y:S01]  /*e6d0*/  LDL.LU R36, [R1+0x16c] ;  /* 0x00016c0001247983 */ /* 0x000ea20000300800 */
[----:B------:R-:W-:Y:S01]  /*e6e0*/  IMAD.MOV.U32 R62, RZ, RZ, R55 ;  /* 0x000000ffff3e7224 */ /* 0x000fe200078e0037 */
        /* <DEDUP_REMOVED lines=39> */
[----:B------:R-:W-:Y:S01]  /*e960*/  IMAD R18, R18, UR4, RZ ;  /* 0x0000000412127c24 */ /* 0x000fe2000f8e02ff */
[----:B------:R-:W-:Y:S01]  /*e970*/  ULDC UR10, c[0x0][0x240] ;  /* 0x00009000000a7ab9 */ /* 0x000fe20000000800 */
[----:B------:R-:W-:Y:S01]  /*e980*/  IMAD R16, R16, UR4, RZ ;  /* 0x0000000410107c24 */ /* 0x000fe2000f8e02ff */
[----:B------:R-:W2:Y:S01]  /*e990*/  LDL.LU R22, [R1+0x150] ;  /* 0x0001500001167983 */ /* 0x000ea20000300800 */
[----:B---3--:R-:W-:Y:S01]  /*e9a0*/  IMAD R15, R15, UR4, RZ ;  /* 0x000000040f0f7c24 */ /* 0x008fe2000f8e02ff */
[----:B------:R-:W-:Y:S01]  /*e9b0*/  ULDC UR11, c[0x0][0x240] ;  /* 0x00009000000b7ab9 */ /* 0x000fe20000000800 */
[----:B------:R-:W-:Y:S01]  /*e9c0*/  IMAD R14, R14, UR4, RZ ;  /* 0x000000040e0e7c24 */ /* 0x000fe2000f8e02ff */
[----:B------:R-:W3:Y:S01]  /*e9d0*/  LDL.LU R20, [R1+0x14c] ;  /* 0x00014c0001147983 */ /* 0x000ee20000300800 */
[----:B------:R-:W-:Y:S01]  /*e9e0*/  IMAD R13, R13, UR4, RZ ;  /* 0x000000040d0d7c24 */ /* 0x000fe2000f8e02ff */
[----:B------:R-:W-:Y:S01]  /*e9f0*/  ULDC UR12, c[0x0][0x240] ;  /* 0x00009000000c7ab9 */ /* 0x000fe20000000800 */
[----:B------:R-:W-:Y:S01]  /*ea00*/  IMAD R12, R12, UR4, RZ ;  /* 0x000000040c0c7c24 */ /* 0x000fe2000f8e02ff */
[----:B------:R-:W3:Y:S01]  /*ea10*/  LDL.LU R48, [R1+0x114] ;  /* 0x0001140001307983 */ /* 0x000ee20000300800 */
[----:B------:R-:W-:Y:S01]  /*ea20*/  IMAD.MOV.U32 R58, RZ, RZ, R42 ;  /* 0x000000ffff3a7224 */ /* 0x000fe200078e002a */
[----:B------:R-:W-:Y:S01]  /*ea30*/  ULDC UR13, c[0x0][0x240] ;  /* 0x00009000000d7ab9 */ /* 0x000fe20000000800 */
[----:B------:R-:W-:Y:S01]  /*ea40*/  IMAD R25, R25, UR4, RZ ;  /* 0x0000000419197c24 */ /* 0x000fe2000f8e02ff */
[----:B------:R-:W3:Y:S01]  /*ea50*/  LDL.LU R95, [R1+0x148] ;  /* 0x00014800015f7983 */ /* 0x000ee20000300800 */
[----:B------:R-:W-:Y:S01]  /*ea60*/  IMAD R23, R23, UR4, RZ ;  /* 0x0000000417177c24 */ /* 0x000fe2000f8e02ff */
[----:B------:R-:W-:Y:S01]  /*ea70*/  ULDC UR14, c[0x0][0x240] ;  /* 0x00009000000e7ab9 */ /* 0x000fe20000000800 */
[----:B------:R-:W-:Y:S01]  /*ea80*/  IMAD R27, R27, UR4, RZ ;  /* 0x000000041b1b7c24 */ /* 0x000fe2000f8e02ff */
[----:B------:R-:W3:Y:S01]  /*ea90*/  LDL.LU R42, [R1+0x178] ;  /* 0x00017800012a7983 */ /* 0x000ee20000300800 */
[----:B------:R-:W-:Y:S01]  /*eaa0*/  IMAD R29, R29, UR4, RZ ;  /* 0x000000041d1d7c24 */ /* 0x000fe2000f8e02ff */
[----:B------:R-:W-:Y:S01]  /*eab0*/  ULDC UR15, c[0x0][0x240] ;  /* 0x00009000000f7ab9 */ /* 0x000fe20000000800 */
[----:B------:R-:W-:Y:S01]  /*eac0*/  IMAD R33, R33, UR4, RZ ;  /* 0x0000000421217c24 */ /* 0x000fe2000f8e02ff */
[----:B------:R-:W-:Y:S01]  /*ead0*/  STL [R1+0x18c0], R6 ;  /* 0x0018c00601007387 */ /* 0x000fe20000100800 */
[----:B------:R-:W-:Y:S01]  /*eae0*/  IMAD R184, R172, UR44, RZ ;  /* 0x0000002cacb87c24 */ /* 0x000fe2000f8e02ff */
[----:B------:R-:W-:Y:S01]  /*eaf0*/  ULDC UR16, c[0x0][0x240] ;  /* 0x0000900000107ab9 */ /* 0x000fe20000000800 */
        /* <DEDUP_REMOVED lines=64> */
[----:B----4-:R-:W-:-:S02]  /*ef00*/  IMAD R40, R40, UR4, RZ ;  /* 0x0000000428287c24 */ /* 0x010fc4000f8e02ff */
[----:B------:R-:W-:Y:S02]  /*ef10*/  IMAD R38, R38, UR4, RZ ;  /* 0x0000000426267c24 */ /* 0x000fe4000f8e02ff */
[----:B--2---:R-:W-:Y:S02]  /*ef20*/  IMAD R36, R36, UR4, RZ ;  /* 0x0000000424247c24 */ /* 0x004fe4000f8e02ff */
[----:B------:R-:W-:Y:S02]  /*ef30*/  IMAD R34, R34, UR4, RZ ;  /* 0x0000000422227c24 */ /* 0x000fe4000f8e02ff */
[----:B------:R-:W-:Y:S02]  /*ef40*/  IMAD R32, R32, UR4, RZ ;  /* 0x0000000420207c24 */ /* 0x000fe4000f8e02ff */
[----:B---3--:R-:W-:Y:S02]  /*ef50*/  IMAD.MOV.U32 R96, RZ, RZ, R95 ;  /* 0x000000ffff607224 */ /* 0x008fe400078e005f */
[----:B------:R-:W-:-:S02]  /*ef60*/  IMAD.MOV.U32 R95, RZ, RZ, R94 ;  /* 0x000000ffff5f7224 */ /* 0x000fc400078e005e */
[----:B------:R-:W-:Y:S02]  /*ef70*/  IMAD.MOV.U32 R94, RZ, RZ, R93 ;  /* 0x000000ffff5e7224 */ /* 0x000fe400078e005d */
[----:B------:R-:W-:Y:S02]  /*ef80*/  IMAD.MOV.U32 R93, RZ, RZ, R92 ;  /* 0x000000ffff5d7224 */ /* 0x000fe400078e005c */
[----:B------:R-:W-:Y:S02]  /*ef90*/  IMAD.MOV.U32 R92, RZ, RZ, R91 ;  /* 0x000000ffff5c7224 */ /* 0x000fe400078e005b */
[----:B------:R-:W-:Y:S02]  /*efa0*/  IMAD.MOV.U32 R97, RZ, RZ, R96 ;  /* 0x000000ffff617224 */ /* 0x000fe400078e0060 */
[----:B------:R-:W-:Y:S02]  /*efb0*/  IMAD.MOV.U32 R91, RZ, RZ, R90 ;  /* 0x000000ffff5b7224 */ /* 0x000fe400078e005a */
[----:B------:R-:W-:-:S02]  /*efc0*/  IMAD.MOV.U32 R96, RZ, RZ, R95 ;  /* 0x000000ffff607224 */ /* 0x000fc400078e005f */
[----:B------:R-:W-:Y:S02]  /*efd0*/  IMAD.MOV.U32 R90, RZ, RZ, R30 ;  /* 0x000000ffff5a7224 */ /* 0x000fe400078e001e */
[----:B------:R-:W-:Y:S01]  /*efe0*/  IMAD.MOV.U32 R95, RZ, RZ, R94 ;  /* 0x000000ffff5f7224 */ /* 0x000fe200078e005e */
[----:B------:R-:W2:Y:S01]  /*eff0*/  LDL.LU R30, [R1+0x160] ;  /* 0x00016000011e7983 */ /* 0x000ea20000300800 */
[----:B------:R-:W-:Y:S02]  /*f000*/  IMAD.MOV.U32 R94, RZ, RZ, R93 ;  /* 0x000000ffff5e7224 */ /* 0x000fe400078e005d */
[----:B------:R-:W-:Y:S02]  /*f010*/  IMAD.MOV.U32 R93, RZ, RZ, R92 ;  /* 0x000000ffff5d7224 */ /* 0x000fe400078e005c */
[----:B------:R-:W-:Y:S02]  /*f020*/  IMAD.MOV.U32 R92, RZ, RZ, R91 ;  /* 0x000000ffff5c7224 */ /* 0x000fe400078e005b */
[----:B------:R-:W-:-:S02]  /*f030*/  IMAD.MOV.U32 R91, RZ, RZ, R90 ;  /* 0x000000ffff5b7224 */ /* 0x000fc400078e005a */
[----:B------:R-:W-:Y:S02]  /*f040*/  IMAD.MOV.U32 R90, RZ, RZ, R88 ;  /* 0x000000ffff5a7224 */ /* 0x000fe400078e0058 */
[----:B------:R-:W-:Y:S02]  /*f050*/  IMAD.MOV.U32 R88, RZ, RZ, R87 ;  /* 0x000000ffff587224 */ /* 0x000fe400078e0057 */
[----:B------:R-:W-:Y:S02]  /*f060*/  IMAD.MOV.U32 R87, RZ, RZ, R77 ;  /* 0x000000ffff577224 */ /* 0x000fe400078e004d */
[----:B------:R-:W-:Y:S02]  /*f070*/  IMAD.MOV.U32 R77, RZ, RZ, R65 ;  /* 0x000000ffff4d7224 */ /* 0x000fe400078e0041 */
[----:B------:R-:W-:Y:S02]  /*f080*/  IMAD.MOV.U32 R65, RZ, RZ, R57 ;  /* 0x000000ffff417224 */ /* 0x000fe400078e0039 */
[----:B------:R-:W-:-:S02]  /*f090*/  IMAD.MOV.U32 R57, RZ, RZ, R47 ;  /* 0x000000ffff397224 */ /* 0x000fc400078e002f */
[----:B------:R-:W3:Y:S01]  /*f0a0*/  LDL.LU R47, [R1+0x118] ;  /* 0x00011800012f7983 */ /* 0x000ee20000300800 */
[----:B------:R-:W-:Y:S02]  /*f0b0*/  IMAD R11, R97, UR4, RZ ;  /* 0x00000004610b7c24 */ /* 0x000fe4000f8e02ff */
[----:B------:R-:W-:Y:S01]  /*f0c0*/  IMAD.MOV.U32 R78, RZ, RZ, R66 ;  /* 0x000000ffff4e7224 */ /* 0x000fe200078e0042 */
[----:B------:R-:W4:Y:S01]  /*f0d0*/  LDL.LU R97, [R1+0x144] ;  /* 0x0001440001617983 */ /* 0x000f220000300800 */
        /* <DEDUP_REMOVED lines=9> */
[----:B------:R-:W-:-:S02]  /*f170*/  IMAD R42, R42, UR4, RZ ;  /* 0x000000042a2a7c24 */ /* 0x000fc4000f8e02ff */
[----:B----4-:R-:W-:Y:S02]  /*f180*/  IMAD R10, R97, UR4, RZ ;  /* 0x00000004610a7c24 */ /* 0x010fe4000f8e02ff */
[----:B------:R-:W4:Y:S02]  /*f190*/  LDL.LU R97, [R1+0x140] ;  /* 0x0001400001617983 */ /* 0x000f240000300800 */
[----:B----4-:R-:W-:Y:S02]  /*f1a0*/  IMAD R9, R97, UR4, RZ ;  /* 0x0000000461097c24 */ /* 0x010fe4000f8e02ff */
[----:B------:R-:W4:Y:S02]  /*f1b0*/  LDL.LU R97, [R1+0x13c] ;  /* 0x00013c0001617983 */ /* 0x000f240000300800 */
[----:B----4-:R-:W-:Y:S02]  /*f1c0*/  IMAD R8, R97, UR4, RZ ;  /* 0x0000000461087c24 */ /* 0x010fe4000f8e02ff */
[----:B------:R-:W4:Y:S02]  /*f1d0*/  LDL.LU R97, [R1+0x138] ;  /* 0x0001380001617983 */ /* 0x000f240000300800 */
[----:B----4-:R-:W-:-:S02]  /*f1e0*/  IMAD R7, R97, UR4, RZ ;  /* 0x0000000461077c24 */ /* 0x010fc4000f8e02ff */
[----:B------:R-:W4:Y:S02]  /*f1f0*/  LDL.LU R97, [R1+0x134] ;  /* 0x0001340001617983 */ /* 0x000f240000300800 */
[----:B----4-:R-:W-:Y:S02]  /*f200*/  IMAD R5, R97, UR4, RZ ;  /* 0x0000000461057c24 */ /* 0x010fe4000f8e02ff */
[----:B------:R-:W4:Y:S02]  /*f210*/  LDL.LU R97, [R1+0x130] ;  /* 0x0001300001617983 */ /* 0x000f240000300800 */
[----:B----4-:R-:W-:Y:S02]  /*f220*/  IMAD R4, R97, UR4, RZ ;  /* 0x0000000461047c24 */ /* 0x010fe4000f8e02ff */
[----:B------:R-:W4:Y:S01]  /*f230*/  LDL.LU R97, [R1+0x12c] ;  /* 0x00012c0001617983 */ /* 0x000f220000300800 */
[----:B------:R-:W-:Y:S02]  /*f240*/  IMAD.MOV.U32 R66, RZ, RZ, R59 ;  /* 0x000000ffff427224 */ /* 0x000fe400078e003b */
[----:B------:R-:W-:-:S02]  /*f250*/  IMAD.MOV.U32 R59, RZ, RZ, R50 ;  /* 0x000000ffff3b7224 */ /* 0x000fc400078e0032 */
[----:B------:R-:W-:Y:S02]  /*f260*/  IMAD.MOV.U32 R80, RZ, RZ, R73 ;  /* 0x000000ffff507224 */ /* 0x000fe400078e0049 */
[----:B------:R-:W-:Y:S02]  /*f270*/  IMAD.MOV.U32 R73, RZ, RZ, R67 ;  /* 0x000000ffff497224 */ /* 0x000fe400078e0043 */
[----:B------:R-:W-:Y:S02]  /*f280*/  IMAD.MOV.U32 R67, RZ, RZ, R60 ;  /* 0x000000ffff437224 */ /* 0x000fe400078e003c */
[----:B------:R-:W-:Y:S02]  /*f290*/  IMAD.MOV.U32 R188, RZ, RZ, R102 ;  /* 0x000000ffffbc7224 */ /* 0x000fe400078e0066 */
[----:B------:R-:W-:Y:S02]  /*f2a0*/  IMAD.MOV.U32 R102, RZ, RZ, R64 ;  /* 0x000000ffff667224 */ /* 0x000fe400078e0040 */
[----:B----4-:R-:W-:-:S02]  /*f2b0*/  IMAD R3, R97, UR4, RZ ;  /* 0x0000000461037c24 */ /* 0x010fc4000f8e02ff */
[----:B------:R-:W-:Y:S02]  /*f2c0*/  IMAD.MOV.U32 R97, RZ, RZ, R96 ;  /* 0x000000ffff617224 */ /* 0x000fe400078e0060 */
[----:B------:R-:W-:Y:S02]  /*f2d0*/  IMAD.MOV.U32 R96, RZ, RZ, R95 ;  /* 0x000000ffff607224 */ /* 0x000fe400078e005f */
[----:B------:R-:W-:Y:S02]  /*f2e0*/  IMAD.MOV.U32 R95, RZ, RZ, R94 ;  /* 0x000000ffff5f7224 */ /* 0x000fe400078e005e */
[----:B------:R-:W-:Y:S02]  /*f2f0*/  IMAD.MOV.U32 R94, RZ, RZ, R93 ;  /* 0x000000ffff5e7224 */ /* 0x000fe400078e005d */
[----:B------:R-:W-:Y:S02]  /*f300*/  IMAD.MOV.U32 R93, RZ, RZ, R92 ;  /* 0x000000ffff5d7224 */ /* 0x000fe400078e005c */
[----:B------:R-:W-:-:S02]  /*f310*/  IMAD.MOV.U32 R92, RZ, RZ, R91 ;  /* 0x000000ffff5c7224 */ /* 0x000fc400078e005b */
[----:B------:R-:W-:Y:S02]  /*f320*/  IMAD.MOV.U32 R91, RZ, RZ, R90 ;  /* 0x000000ffff5b7224 */ /* 0x000fe400078e005a */
[----:B------:R-:W-:Y:S02]  /*f330*/  IMAD.MOV.U32 R90, RZ, RZ, R88 ;  /* 0x000000ffff5a7224 */ /* 0x000fe400078e0058 */
[----:B------:R-:W4:Y:S04]  /*f340*/  LDL R88, [R1+0xe3c] ;  /* 0x000e3c0001587983 */ /* 0x000f280000100800 */
[----:B------:R-:W3:Y:S04]  /*f350*/  LDL.LU R45, [R1+0x120] ;  /* 0x00012000012d7983 */ /* 0x000ee80000300800 */
[----:B------:R-:W3:Y:S04]  /*f360*/  LDL.LU R50, [R1+0x10c] ;  /* 0x00010c0001327983 */ /* 0x000ee80000300800 */
[----:B------:R-:W3:Y:S04]  /*f370*/  LDL.LU R54, [R1+0x100] ;  /* 0x0001000001367983 */ /* 0x000ee80000300800 */
[----:B------:R-:W3:Y:S01]  /*f380*/  LDL.LU R60, [R1+0xec] ;  /* 0x0000ec00013c7983 */ /* 0x000ee20000300800 */
[----:B------:R-:W-:-:S03]  /*f390*/  IMAD.MOV.U32 R189, RZ, RZ, R103 ;  /* 0x000000ffffbd7224 */ /* 0x000fc600078e0067 */
[----:B------:R-:W3:Y:S01]  /*f3a0*/  LDL.LU R64, [R1+0xdc] ;  /* 0x0000dc0001407983 */ /* 0x000ee20000300800 */
[----:B------:R-:W-:Y:S02]  /*f3b0*/  IMAD.MOV.U32 R103, RZ, RZ, R82 ;  /* 0x000000ffff677224 */ /* 0x000fe400078e0052 */
[----:B------:R-:W-:Y:S02]  /*f3c0*/  IMAD.MOV.U32 R82, RZ, RZ, R74 ;  /* 0x000000ffff527224 */ /* 0x000fe400078e004a */
[----:B------:R-:W-:Y:S02]  /*f3d0*/  IMAD.MOV.U32 R74, RZ, RZ, R68 ;  /* 0x000000ffff4a7224 */ /* 0x000fe400078e0044 */
[----:B------:R-:W3:Y:S01]  /*f3e0*/  LDL.LU R68, [R1+0xcc] ;  /* 0x0000cc0001447983 */ /* 0x000ee20000300800 */
[----:B------:R-:W-:Y:S02]  /*f3f0*/  IMAD.MOV.U32 R192, RZ, RZ, R190 ;  /* 0x000000ffffc07224 */ /* 0x000fe400078e00be */
[----:B------:R-:W-:-:S02]  /*f400*/  IMAD.MOV.U32 R190, RZ, RZ, R188 ;  /* 0x000000ffffbe7224 */ /* 0x000fc400078e00bc */
[----:B------:R-:W-:Y:S02]  /*f410*/  IMAD.MOV.U32 R188, RZ, RZ, R104 ;  /* 0x000000ffffbc7224 */ /* 0x000fe400078e0068 */
[----:B------:R-:W-:Y:S02]  /*f420*/  IMAD.MOV.U32 R104, RZ, RZ, R72 ;  /* 0x000000ffff687224 */ /* 0x000fe400078e0048 */
[----:B------:R-:W-:Y:S01]  /*f430*/  IMAD.MOV.U32 R193, RZ, RZ, R191 ;  /* 0x000000ffffc17224 */ /* 0x000fe200078e00bf */
[----:B------:R-:W3:Y:S01]  /*f440*/  LDL.LU R72, [R1+0xbc] ;  /* 0x0000bc0001487983 */ /* 0x000ee20000300800 */
[----:B------:R-:W-:Y:S02]  /*f450*/  IMAD.MOV.U32 R191, RZ, RZ, R189 ;  /* 0x000000ffffbf7224 */ /* 0x000fe400078e00bd */
[----:B------:R-:W-:Y:S02]  /*f460*/  IMAD.MOV.U32 R189, RZ, RZ, R105 ;  /* 0x000000ffffbd7224 */ /* 0x000fe400078e0069 */
[----:B------:R-:W-:-:S02]  /*f470*/  IMAD.MOV.U32 R105, RZ, RZ, R84 ;  /* 0x000000ffff697224 */ /* 0x000fc400078e0054 */
[----:B------:R-:W-:Y:S02]  /*f480*/  IMAD.MOV.U32 R84, RZ, RZ, R75 ;  /* 0x000000ffff547224 */ /* 0x000fe400078e004b */
[----:B------:R-:W-:Y:S01]  /*f490*/  IMAD.MOV.U32 R196, RZ, RZ, R194 ;  /* 0x000000ffffc47224 */ /* 0x000fe200078e00c2 */
[----:B------:R-:W3:Y:S01]  /*f4a0*/  LDL.LU R75, [R1+0xb0] ;  /* 0x0000b000014b7983 */ /* 0x000ee20000300800 */
        /* <DEDUP_REMOVED lines=9> */
[----:B------:R-:W-:Y:S01]  /*f540*/  IMAD.MOV.U32 R189, RZ, RZ, R107 ;  /* 0x000000ffffbd7224 */ /* 0x000fe200078e006b */
[----:B------:R-:W3:Y:S01]  /*f550*/  LDL.LU R79, [R1+0xa0] ;  /* 0x0000a000014f7983 */ /* 0x000ee20000300800 */
[----:B------:R-:W-:-:S03]  /*f560*/  IMAD.MOV.U32 R107, RZ, RZ, R81 ;  /* 0x000000ffff6b7224 */ /* 0x000fc600078e0051 */
[----:B------:R-:W3:Y:S04]  /*f570*/  LDL.LU R81, [R1+0x98] ;  /* 0x0000980001517983 */ /* 0x000ee80000300800 */
[----:B------:R-:W3:Y:S04]  /*f580*/  LDL.LU R83, [R1+0x90] ;  /* 0x0000900001537983 */ /* 0x000ee80000300800 */
[----:B------:R-:W3:Y:S01]  /*f590*/  LDL.LU R85, [R1+0x88] ;  /* 0x0000880001557983 */ /* 0x000ee20000300800 */
[-C--:B------:R-:W-:Y:S02]  /*f5a0*/  LEA R206, P4, R42, R114.reuse, 0x2 ;  /* 0x000000722ace7211 */ /* 0x080fe400078810ff */
[----:B------:R-:W-:Y:S01]  /*f5b0*/  LEA R186, P5, R40, R114, 0x2 ;  /* 0x0000007228ba7211 */ /* 0x000fe200078a10ff */
[----:B------:R-:W-:Y:S01]  /*f5c0*/  IMAD R172, R17, UR52, RZ ;  /* 0x0000003411ac7c24 */ /* 0x000fe2000f8e02ff */
[----:B------:R-:W-:Y:S01]  /*f5d0*/  LEA.HI.X.SX32 R207, R42, R0, 0x2, P4 ;  /* 0x000000002acf7211 */ /* 0x000fe200020f16ff */
[----:B--2---:R-:W-:Y:S01]  /*f5e0*/  IMAD R30, R30, UR4, RZ ;  /* 0x000000041e1e7c24 */ /* 0x004fe2000f8e02ff */
[-C--:B------:R-:W-:Y:S01]  /*f5f0*/  LEA R214, P6, R38, R114.reuse, 0x2 ;  /* 0x0000007226d67211 */ /* 0x080fe200078c10ff */
[----:B------:R-:W-:Y:S01]  /*f600*/  IMAD R28, R28, UR4, RZ ;  /* 0x000000041c1c7c24 */ /* 0x000fe2000f8e02ff */
[-C--:B------:R-:W-:Y:S01]  /*f610*/  LEA R212, P0, R36, R114.reuse, 0x2 ;  /* 0x0000007224d47211 */ /* 0x080fe200078010ff */
[----:B------:R-:W-:Y:S01]  /*f620*/  IMAD R26, R26, UR4, RZ ;  /* 0x000000041a1a7c24 */ /* 0x000fe2000f8e02ff */
[----:B------:R-:W-:Y:S01]  /*f630*/  LEA R210, P1, R34, R114, 0x2 ;  /* 0x0000007222d27211 */ /* 0x000fe200078210ff */
[----:B----4-:R-:W-:-:S02]  /*f640*/  IMAD.MOV.U32 R89, RZ, RZ, R88 ;  /* 0x000000ffff597224 */ /* 0x010fc400078e0058 */
[----:B------:R-:W-:Y:S02]  /*f650*/  IMAD.MOV.U32 R88, RZ, RZ, R87 ;  /* 0x000000ffff587224 */ /* 0x000fe400078e0057 */
[----:B------:R-:W-:Y:S01]  /*f660*/  IMAD.MOV.U32 R252, RZ, RZ, R89 ;  /* 0x000000fffffc7224 */ /* 0x000fe200078e0059 */
[----:B------:R-:W2:Y:S01]  /*f670*/  LDL.LU R87, [R1+0x80] ;  /* 0x0000800001577983 */ /* 0x000ea20000300800 */
[----:B------:R-:W-:-:S03]  /*f680*/  IMAD.MOV.U32 R89, RZ, RZ, R88 ;  /* 0x000000ffff597224 */ /* 0x000fc600078e0058 */
[----:B------:R-:W4:Y:S01]  /*f690*/  LDL.LU R88, [R1+0x7c] ;  /* 0x00007c0001587983 */ /* 0x000f220000300800 */
[----:B------:R-:W-:-:S03]  /*f6a0*/  IMAD.MOV.U32 R187, RZ, RZ, R89 ;  /* 0x000000ffffbb7224 */ /* 0x000fc600078e0059 */
[----:B------:R-:W4:Y:S01]  /*f6b0*/  LDL.LU R89, [R1+0x78] ;  /* 0x0000780001597983 */ /* 0x000f220000300800 */
[----:B------:R-:W-:Y:S01]  /*f6c0*/  IMAD R17, R187, UR55, RZ ;  /* 0x00000037bb117c24 */ /* 0x000fe2000f8e02ff */
[----:B------:R-:W-:Y:S02]  /*f6d0*/  LEA.HI.X.SX32 R187, R40, R0, 0x2, P5 ;  /* 0x0000000028bb7211 */ /* 0x000fe400028f16ff */
[-C--:B------:R-:W-:Y:S01]  /*f6e0*/  LEA R204, P2, R32, R114.reuse, 0x2 ;  /* 0x0000007220cc7211 */ /* 0x080fe200078410ff */
[----:B------:R1:W-:Y:S01]  /*f6f0*/  STL.64 [R1+0x3c8], R206 ;  /* 0x0003c8ce01007387 */ /* 0x0003e20000100a00 */
[----:B------:R-:W-:Y:S01]  /*f700*/  LEA R208, P3, R30, R114, 0x2 ;  /* 0x000000721ed07211 */ /* 0x000fe200078610ff */
[----:B------:R-:W-:Y:S01]  /*f710*/  IMAD R24, R24, UR4, RZ ;  /* 0x0000000418187c24 */ /* 0x000fe2000f8e02ff */
[-C--:B------:R-:W-:Y:S01]  /*f720*/  LEA.HI.X.SX32 R215, R38, R0.reuse, 0x2, P6 ;  /* 0x0000000026d77211 */ /* 0x080fe200030f16ff */
[----:B------:R1:W-:Y:S01]  /*f730*/  STL.64 [R1+0x3c0], R186 ;  /* 0x0003c0ba01007387 */ /* 0x0003e20000100a00 */
[-C--:B------:R-:W-:Y:S01]  /*f740*/  LEA.HI.X.SX32 R213, R36, R0.reuse, 0x2, P0 ;  /* 0x0000000024d57211 */ /* 0x080fe200000f16ff */
[----:B------:R-:W-:Y:S01]  /*f750*/  IMAD R22, R22, UR4, RZ ;  /* 0x0000000416167c24 */ /* 0x000fe2000f8e02ff */
[-C--:B------:R-:W-:Y:S01]  /*f760*/  LEA.HI.X.SX32 R211, R34, R0.reuse, 0x2, P1 ;  /* 0x0000000022d37211 */ /* 0x080fe200008f16ff */
[----:B------:R-:W-:Y:S01]  /*f770*/  IMAD R20, R20, UR4, RZ ;  /* 0x0000000414147c24 */ /* 0x000fe2000f8e02ff */
[----:B------:R-:W-:-:S02]  /*f780*/  LEA.HI.X.SX32 R205, R32, R0, 0x2, P2 ;  /* 0x0000000020cd7211 */ /* 0x000fc400010f16ff */
[----:B-1----:R-:W-:Y:S01]  /*f790*/  LEA R206, P4, R28, R114, 0x2 ;  /* 0x000000721cce7211 */ /* 0x002fe200078810ff */
[----:B------:R1:W-:Y:S01]  /*f7a0*/  STL.64 [R1+0x3b8], R214 ;  /* 0x0003b8d601007387 */ /* 0x0003e20000100a00 */
[----:B------:R-:W-:Y:S02]  /*f7b0*/  LEA.HI.X.SX32 R209, R30, R0, 0x2, P3 ;  /* 0x000000001ed17211 */ /* 0x000fe400018f16ff */
[----:B------:R-:W-:Y:S01]  /*f7c0*/  LEA R186, P5, R26, R114, 0x2 ;  /* 0x000000721aba7211 */ /* 0x000fe200078a10ff */
[----:B------:R1:W-:Y:S01]  /*f7d0*/  STL.64 [R1+0x3b0], R212 ;  /* 0x0003b0d401007387 */ /* 0x0003e20000100a00 */
[-C--:B------:R-:W-:Y:S02]  /*f7e0*/  LEA.HI.X.SX32 R207, R28, R0.reuse, 0x2, P4 ;  /* 0x000000001ccf7211 */ /* 0x080fe400020f16ff */
[----:B------:R-:W-:Y:S01]  /*f7f0*/  LEA.HI.X.SX32 R187, R26, R0, 0x2, P5 ;  /* 0x000000001abb7211 */ /* 0x000fe200028f16ff */
        /* <DEDUP_REMOVED lines=8> */
[----:B------:R-:W-:Y:S02]  /*f880*/  LEA.HI.X.SX32 R213, R22, R0, 0x2, P0 ;  /* 0x0000000016d57211 */ /* 0x000fe400000f16ff */
[----:B-1----:R-:W-:Y:S01]  /*f890*/  LEA R204, P2, R18, R114, 0x2 ;  /* 0x0000007212cc7211 */ /* 0x002fe200078410ff */
[----:B------:R1:W-:Y:S01]  /*f8a0*/  STL.64 [R1+0x388], R186 ;  /* 0x000388ba01007387 */ /* 0x0003e20000100a00 */
[----:B------:R-:W-:Y:S02]  /*f8b0*/  LEA.HI.X.SX32 R211, R20, R0, 0x2, P1 ;  /* 0x0000000014d37211 */ /* 0x000fe400008f16ff */
[----:B------:R-:W-:-:S02]  /*f8c0*/  LEA R208, P3, R16, R114, 0x2 ;  /* 0x0000007210d07211 */ /* 0x000fc400078610ff */
[----:B------:R-:W-:Y:S02]  /*f8d0*/  LEA.HI.X.SX32 R205, R18, R0, 0x2, P2 ;  /* 0x0000000012cd7211 */ /* 0x000fe400010f16ff */
[C---:B------:R-:W-:Y:S01]  /*f8e0*/  LEA R206, P4, R15.reuse, R114, 0x2 ;  /* 0x000000720fce7211 */ /* 0x040fe200078810ff */
[----:B------:R3:W-:Y:S01]  /*f8f0*/  STL.64 [R1+0x380], R214 ;  /* 0x000380d601007387 */ /* 0x0007e20000100a00 */
[----:B------:R-:W-:Y:S02]  /*f900*/  LEA.HI.X.SX32 R209, R16, R0, 0x2, P3 ;  /* 0x0000000010d17211 */ /* 0x000fe400018f16ff */
[C---:B-1----:R-:W-:Y:S01]  /*f910*/  LEA R186, P5, R14.reuse, R114, 0x2 ;  /* 0x000000720eba7211 */ /* 0x042fe200078a10ff */
[----:B------:R1:W-:Y:S01]  /*f920*/  STL.64 [R1+0x378], R212 ;  /* 0x000378d401007387 */ /* 0x0003e20000100a00 */
[-C--:B------:R-:W-:Y:S02]  /*f930*/  LEA.HI.X.SX32 R207, R15, R0.reuse, 0x2, P4 ;  /* 0x000000000fcf7211 */ /* 0x080fe400020f16ff */
[----:B------:R-:W-:Y:S01]  /*f940*/  LEA.HI.X.SX32 R187, R14, R0, 0x2, P5 ;  /* 0x000000000ebb7211 */ /* 0x000fe200028f16ff */
[----:B------:R1:W-:Y:S01]  /*f950*/  STL.64 [R1+0x370], R210 ;  /* 0x000370d201007387 */ /* 0x0003e20000100a00 */
[----:B---3--:R-:W-:-:S03]  /*f960*/  LEA R214, P6, R13, R114, 0x2 ;  /* 0x000000720dd67211 */ /* 0x008fc600078c10ff */
[----:B------:R3:W-:Y:S01]  /*f970*/  STL.64 [R1+0x368], R204 ;  /* 0x000368cc01007387 */ /* 0x0007e20000100a00 */
[----:B-1----:R-:W-:-:S03]  /*f980*/  LEA R212, P0, R12, R114, 0x2 ;  /* 0x000000720cd47211 */ /* 0x002fc600078010ff */
[----:B------:R1:W-:Y:S01]  /*f990*/  STL.64 [R1+0x360], R208 ;  /* 0x000360d001007387 */ /* 0x0003e20000100a00 */
[----:B------:R-:W-:Y:S02]  /*f9a0*/  LEA.HI.X.SX32 R215, R13, R0, 0x2, P6 ;  /* 0x000000000dd77211 */ /* 0x000fe400030f16ff */
[-C--:B------:R-:W-:Y:S01]  /*f9b0*/  LEA R210, P1, R11, R114.reuse, 0x2 ;  /* 0x000000720bd27211 */ /* 0x080fe200078210ff */
[----:B------:R1:W-:Y:S01]  /*f9c0*/  STL.64 [R1+0x358], R206 ;  /* 0x000358ce01007387 */ /* 0x0003e20000100a00 */
[----:B---3--:R-:W-:-:S03]  /*f9d0*/  LEA R204, P2, R10, R114, 0x2 ;  /* 0x000000720acc7211 */ /* 0x008fc600078410ff */
[----:B------:R3:W-:Y:S01]  /*f9e0*/  STL.64 [R1+0x350], R186 ;  /* 0x000350ba01007387 */ /* 0x0007e20000100a00 */
[----:B------:R-:W-:Y:S02]  /*f9f0*/  LEA.HI.X.SX32 R213, R12, R0, 0x2, P0 ;  /* 0x000000000cd57211 */ /* 0x000fe400000f16ff */
[----:B-1----:R-:W-:Y:S02]  /*fa00*/  LEA R208, P3, R9, R114, 0x2 ;  /* 0x0000007209d07211 */ /* 0x002fe400078610ff */
[----:B------:R-:W-:Y:S02]  /*fa10*/  LEA.HI.X.SX32 R205, R10, R0, 0x2, P2 ;  /* 0x000000000acd7211 */ /* 0x000fe400010f16ff */
[-C--:B------:R-:W-:Y:S02]  /*fa20*/  LEA R206, P4, R8, R114.reuse, 0x2 ;  /* 0x0000007208ce7211 */ /* 0x080fe400078810ff */
[-C--:B------:R-:W-:Y:S02]  /*fa30*/  LEA R20, P6, R5, R114.reuse, 0x2 ;  /* 0x0000007205147211 */ /* 0x080fe400078c10ff */
[----:B---3--:R-:W-:-:S02]  /*fa40*/  LEA R186, P5, R7, R114, 0x2 ;  /* 0x0000007207ba7211 */ /* 0x008fc400078a10ff */
[----:B------:R-:W-:Y:S01]  /*fa50*/  LEA.HI.X.SX32 R211, R11, R0, 0x2, P1 ;  /* 0x000000000bd37211 */ /* 0x000fe200008f16ff */
[----:B------:R-:W-:Y:S01]  /*fa60*/  STL.64 [R1+0x348], R214 ;  /* 0x000348d601007387 */ /* 0x000fe20000100a00 */
[----:B------:R-:W-:Y:S02]  /*fa70*/  LEA R18, P0, R4, R114, 0x2 ;  /* 0x0000007204127211 */ /* 0x000fe400078010ff */
[-C--:B------:R-:W-:Y:S01]  /*fa80*/  LEA.HI.X.SX32 R209, R9, R0.reuse, 0x2, P3 ;  /* 0x0000000009d17211 */ /* 0x080fe200018f16ff */
[----:B------:R-:W-:Y:S01]  /*fa90*/  IMAD R183, R171, UR43, RZ ;  /* 0x0000002babb77c24 */ /* 0x000fe2000f8e02ff */
[----:B------:R-:W-:Y:S01]  /*faa0*/  LEA.HI.X.SX32 R187, R7, R0, 0x2, P5 ;  /* 0x0000000007bb7211 */ /* 0x000fe200028f16ff */
[----:B------:R-:W-:Y:S01]  /*fab0*/  IMAD R170, R21, UR54, RZ ;  /* 0x0000003615aa7c24 */ /* 0x000fe2000f8e02ff */
[----:B------:R-:W-:Y:S01]  /*fac0*/  LEA R14, P1, R3, R114, 0x2 ;  /* 0x00000072030e7211 */ /* 0x000fe200078210ff */
[----:B------:R-:W-:Y:S01]  /*fad0*/  STL.64 [R1+0x340], R212 ;  /* 0x000340d401007387 */ /* 0x000fe20000100a00 */
[-C--:B------:R-:W-:Y:S01]  /*fae0*/  LEA.HI.X.SX32 R207, R8, R0.reuse, 0x2, P4 ;  /* 0x0000000008cf7211 */ /* 0x080fe200020f16ff */
[----:B------:R-:W-:Y:S01]  /*faf0*/  IMAD R171, R19, UR53, RZ ;  /* 0x0000003513ab7c24 */ /* 0x000fe2000f8e02ff */
[----:B------:R-:W-:Y:S01]  /*fb00*/  LEA.HI.X.SX32 R21, R5, R0, 0x2, P6 ;  /* 0x0000000005157211 */ /* 0x000fe200030f16ff */
[----:B------:R1:W-:Y:S01]  /*fb10*/  STL.64 [R1+0x330], R204 ;  /* 0x000330cc01007387 */ /* 0x0003e20000100a00 */
[----:B------:R-:W-:-:S02]  /*fb20*/  LEA R12, P3, R25, R114, 0x2 ;  /* 0x00000072190c7211 */ /* 0x000fc400078610ff */
[----:B------:R-:W-:Y:S01]  /*fb30*/  LEA.HI.X.SX32 R19, R4, R0, 0x2, P0 ;  /* 0x0000000004137211 */ /* 0x000fe200000f16ff */
[----:B------:R-:W-:Y:S01]  /*fb40*/  STL.64 [R1+0x338], R210 ;  /* 0x000338d201007387 */ /* 0x000fe20000100a00 */
[----:B------:R-:W-:Y:S02]  /*fb50*/  LEA R10, P4, R27, R114, 0x2 ;  /* 0x000000721b0a7211 */ /* 0x000fe400078810ff */
[-C--:B------:R-:W-:Y:S01]  /*fb60*/  LEA.HI.X.SX32 R15, R3, R0.reuse, 0x2, P1 ;  /* 0x00000000030f7211 */ /* 0x080fe200008f16ff */
[----:B------:R-:W-:Y:S01]  /*fb70*/  STL.64 [R1+0x328], R208 ;  /* 0x000328d001007387 */ /* 0x000fe20000100a00 */
[----:B------:R-:W-:Y:S02]  /*fb80*/  LEA.HI.X.SX32 R13, R25, R0, 0x2, P3 ;  /* 0x00000000190d7211 */ /* 0x000fe400018f16ff */
[----:B-1----:R-:W-:Y:S01]  /*fb90*/  LEA R204, P2, R23, R114, 0x2 ;  /* 0x0000007217cc7211 */ /* 0x002fe200078410ff */
[----:B------:R1:W-:Y:S01]  /*fba0*/  STL.64 [R1+0x318], R186 ;  /* 0x000318ba01007387 */ /* 0x0003e20000100a00 */
[----:B------:R-:W-:-:S03]  /*fbb0*/  LEA.HI.X.SX32 R11, R27, R0, 0x2, P4 ;  /* 0x000000001b0b7211 */ /* 0x000fc600020f16ff */
[----:B------:R-:W-:Y:S01]  /*fbc0*/  STL.64 [R1+0x320], R206 ;  /* 0x000320ce01007387 */ /* 0x000fe20000100a00 */
[----:B------:R-:W-:-:S03]  /*fbd0*/  LEA.HI.X.SX32 R205, R23, R0, 0x2, P2 ;  /* 0x0000000017cd7211 */ /* 0x000fc600010f16ff */
[----:B------:R3:W-:Y:S01]  /*fbe0*/  STL.64 [R1+0x310], R20 ;  /* 0x0003101401007387 */ /* 0x0007e20000100a00 */
[----:B------:R-:W-:Y:S01]  /*fbf0*/  IMAD R43, R43, UR4, RZ ;  /* 0x000000042b2b7c24 */ /* 0x000fe2000f8e02ff */
[-C--:B-1----:R-:W-:Y:S02]  /*fc00*/  LEA R186, P5, R29, R114.reuse, 0x2 ;  /* 0x000000721dba7211 */ /* 0x082fe400078a10ff */
[----:B------:R1:W-:Y:S01]  /*fc10*/  STL.64 [R1+0x308], R18 ;  /* 0x0003081201007387 */ /* 0x0003e20000100a00 */
[----:B------:R-:W-:Y:S01]  /*fc20*/  IMAD R44, R44, UR4, RZ ;  /* 0x000000042c2c7c24 */ /* 0x000fe2000f8e02ff */
[----:B------:R-:W-:Y:S02]  /*fc30*/  LEA R8, P2, R37, R114, 0x2 ;  /* 0x0000007225087211 */ /* 0x000fe400078410ff */
[----:B------:R1:W-:Y:S01]  /*fc40*/  STL.64 [R1+0x300], R14 ;  /* 0x0003000e01007387 */ /* 0x0003e20000100a00 */
[----:B------:R-:W-:Y:S02]  /*fc50*/  LEA.HI.X.SX32 R187, R29, R0, 0x2, P5 ;  /* 0x000000001dbb7211 */ /* 0x000fe400028f16ff */
[-C--:B---3--:R-:W-:Y:S01]  /*fc60*/  LEA R20, P6, R31, R114.reuse, 0x2 ;  /* 0x000000721f147211 */ /* 0x088fe200078c10ff */
[----:B------:R3:W-:Y:S01]  /*fc70*/  STL.64 [R1+0x2f0], R12 ;  /* 0x0002f00c01007387 */ /* 0x0007e20000100a00 */
[----:B-1----:R-:W-:-:S03]  /*fc80*/  LEA R18, P0, R33, R114, 0x2 ;  /* 0x0000007221127211 */ /* 0x002fc600078010ff */
[----:B------:R-:W-:Y:S01]  /*fc90*/  STL.64 [R1+0x2f8], R204 ;  /* 0x0002f8cc01007387 */ /* 0x000fe20000100a00 */
[----:B------:R-:W-:-:S03]  /*fca0*/  LEA R14, P1, R35, R114, 0x2 ;  /* 0x00000072230e7211 */ /* 0x000fc600078210ff */
[----:B------:R1:W-:Y:S01]  /*fcb0*/  STL.64 [R1+0x2e8], R10 ;  /* 0x0002e80a01007387 */ /* 0x0003e20000100a00 */
[----:B------:R-:W-:Y:S01]  /*fcc0*/  LEA.HI.X.SX32 R19, R33, R0, 0x2, P0 ;  /* 0x0000000021137211 */ /* 0x000fe200000f16ff */
[----:B------:R-:W-:Y:S01]  /*fcd0*/  IMAD R45, R45, UR4, RZ ;  /* 0x000000042d2d7c24 */ /* 0x000fe2000f8e02ff */
[----:B---3--:R-:W-:Y:S02]  /*fce0*/  LEA R12, P3, R39, R114, 0x2 ;  /* 0x00000072270c7211 */ /* 0x008fe400078610ff */
[-C--:B------:R-:W-:Y:S01]  /*fcf0*/  LEA.HI.X.SX32 R21, R31, R0.reuse, 0x2, P6 ;  /* 0x000000001f157211 */ /* 0x080fe200030f16ff */
[----:B------:R-:W-:Y:S01]  /*fd00*/  IMAD R46, R46, UR4, RZ ;  /* 0x000000042e2e7c24 */ /* 0x000fe2000f8e02ff */
[----:B------:R-:W-:Y:S01]  /*fd10*/  LEA.HI.X.SX32 R15, R35, R0, 0x2, P1 ;  /* 0x00000000230f7211 */ /* 0x000fe200008f16ff */
[----:B------:R-:W-:Y:S01]  /*fd20*/  IMAD R47, R47, UR4, RZ ;  /* 0x000000042f2f7c24 */ /* 0x000fe2000f8e02ff */
[----:B------:R-:W-:Y:S01]  /*fd30*/  LEA R6, P5, R43, R114, 0x2 ;  /* 0x000000722b067211 */ /* 0x000fe200078a10ff */
[----:B------:R-:W-:Y:S01]  /*fd40*/  STL.64 [R1+0x2e0], R186 ;  /* 0x0002e0ba01007387 */ /* 0x000fe20000100a00 */
[----:B------:R-:W-:Y:S01]  /*fd50*/  LEA.HI.X.SX32 R9, R37, R0, 0x2, P2 ;  /* 0x0000000025097211 */ /* 0x000fe200010f16ff */
[----:B------:R-:W-:Y:S01]  /*fd60*/  IMAD R48, R48, UR4, RZ ;  /* 0x0000000430307c24 */ /* 0x000fe2000f8e02ff */
[-C--:B-1----:R-:W-:Y:S01]  /*fd70*/  LEA R10, P4, R41, R114.reuse, 0x2 ;  /* 0x00000072290a7211 */ /* 0x082fe200078810ff */
[----:B------:R1:W-:Y:S01]  /*fd80*/  STL.64 [R1+0x2d0], R18 ;  /* 0x0002d01201007387 */ /* 0x0003e20000100a00 */
[----:B------:R-:W-:Y:S01]  /*fd90*/  LEA R4, P6, R44, R114, 0x2 ;  /* 0x000000722c047211 */ /* 0x000fe200078c10ff */
[----:B------:R-:W-:Y:S01]  /*fda0*/  IMAD R49, R49, UR4, RZ ;  /* 0x0000000431317c24 */ /* 0x000fe2000f8e02ff */
[-C--:B------:R-:W-:Y:S01]  /*fdb0*/  LEA.HI.X.SX32 R13, R39, R0.reuse, 0x2, P3 ;  /* 0x00000000270d7211 */ /* 0x080fe200018f16ff */
[----:B------:R-:W-:Y:S01]  /*fdc0*/  STL.64 [R1+0x2d8], R20 ;  /* 0x0002d81401007387 */ /* 0x000fe20000100a00 */
[-C--:B------:R-:W-:Y:S01]  /*fdd0*/  LEA.HI.X.SX32 R11, R41, R0.reuse, 0x2, P4 ;  /* 0x00000000290b7211 */ /* 0x080fe200020f16ff */
[----:B------:R-:W-:Y:S01]  /*fde0*/  IMAD R50, R50, UR4, RZ ;  /* 0x0000000432327c24 */ /* 0x000fe2000f8e02ff */
[-C--:B------:R-:W-:Y:S01]  /*fdf0*/  LEA.HI.X.SX32 R7, R43, R0.reuse, 0x2, P5 ;  /* 0x000000002b077211 */ /* 0x080fe200028f16ff */
[----:B------:R3:W-:Y:S01]  /*fe00*/  STL.64 [R1+0x2c8], R14 ;  /* 0x0002c80e01007387 */ /* 0x0007e20000100a00 */
[----:B------:R-:W-:Y:S01]  /*fe10*/  LEA.HI.X.SX32 R5, R44, R0, 0x2, P6 ;  /* 0x000000002c057211 */ /* 0x000fe200030f16ff */
[----:B------:R-:W-:Y:S01]  /*fe20*/  IMAD R51, R51, UR4, RZ ;  /* 0x0000000433337c24 */ /* 0x000fe2000f8e02ff */
[----:B------:R-:W4:Y:S01]  /*fe30*/  LDC R204, c[0x0][0x230] ;  /* 0x00008c00ffcc7b82 */ /* 0x000f220000000800 */
[----:B-1----:R-:W-:Y:S01]  /*fe40*/  LEA R18, P0, R45, R114, 0x2 ;  /* 0x000000722d127211 */ /* 0x002fe200078010ff */
[----:B------:R1:W-:Y:S01]  /*fe50*/  STL.64 [R1+0x2c0], R8 ;  /* 0x0002c00801007387 */ /* 0x0003e20000100a00 */
[----:B------:R-:W-:-:S02]  /*fe60*/  IMAD R52, R52, UR4, RZ ;  /* 0x0000000434347c24 */ /* 0x000fc4000f8e02ff */
[----:B------:R-:W-:Y:S01]  /*fe70*/  LEA.HI.X.SX32 R19, R45, R0, 0x2, P0 ;  /* 0x000000002d137211 */ /* 0x000fe200000f16ff */
[----:B------:R1:W-:Y:S01]  /*fe80*/  STL.64 [R1+0x2b8], R12 ;  /* 0x0002b80c01007387 */ /* 0x0003e20000100a00 */
[----:B------:R-:W-:Y:S01]  /*fe90*/  IMAD R54, R54, UR4, RZ ;  /* 0x0000000436367c24 */ /* 0x000fe2000f8e02ff */
[----:B------:R-:W4:Y:S01]  /*fea0*/  LDC R205, c[0x0][0x230] ;  /* 0x00008c00ffcd7b82 */ /* 0x000f220000000800 */
[-C--:B---3--:R-:W-:Y:S01]  /*feb0*/  LEA R14, P1, R46, R114.reuse, 0x2 ;  /* 0x000000722e0e7211 */ /* 0x088fe200078210ff */
[----:B------:R3:W-:Y:S01]  /*fec0*/  STL.64 [R1+0x2b0], R10 ;  /* 0x0002b00a01007387 */ /* 0x0007e20000100a00 */
[----:B-1----:R-:W-:-:S03]  /*fed0*/  LEA R8, P2, R47, R114, 0x2 ;  /* 0x000000722f087211 */ /* 0x002fc600078410ff */
[----:B------:R1:W-:Y:S01]  /*fee0*/  STL.64 [R1+0x2a8], R6 ;  /* 0x0002a80601007387 */ /* 0x0003e20000100a00 */
[----:B------:R-:W-:Y:S01]  /*fef0*/  LEA.HI.X.SX32 R15, R46, R0, 0x2, P1 ;  /* 0x000000002e0f7211 */ /* 0x000fe200008f16ff */
[----:B------:R-:W-:Y:S01]  /*ff00*/  IMAD R55, R55, UR4, RZ ;  /* 0x0000000437377c24 */ /* 0x000fe2000f8e02ff */
[C---:B------:R-:W-:Y:S01]  /*ff10*/  LEA R12, P3, R48.reuse, R114, 0x2 ;  /* 0x00000072300c7211 */ /* 0x040fe200078610ff */
[----:B------:R1:W-:Y:S01]  /*ff20*/  STL.64 [R1+0x2a0], R4 ;  /* 0x0002a00401007387 */ /* 0x0003e20000100a00 */
[----:B------:R-:W-:Y:S01]  /*ff30*/  LEA.HI.X.SX32 R9, R47, R0, 0x2, P2 ;  /* 0x000000002f097211 */ /* 0x000fe200010f16ff */
[----:B------:R-:W-:Y:S01]  /*ff40*/  IMAD R57, R57, UR4, RZ ;  /* 0x0000000439397c24 */ /* 0x000fe2000f8e02ff */
[C---:B---3--:R-:W-:Y:S01]  /*ff50*/  LEA R10, P4, R49.reuse, R114, 0x2 ;  /* 0x00000072310a7211 */ /* 0x048fe200078810ff */
[----:B------:R3:W-:Y:S01]  /*ff60*/  STL.64 [R1+0x298], R18 ;  /* 0x0002981201007387 */ /* 0x0007e20000100a00 */
[----:B------:R-:W-:Y:S01]  /*ff70*/  LEA.HI.X.SX32 R13, R48, R0, 0x2, P3 ;  /* 0x00000000300d7211 */ /* 0x000fe200018f16ff */
[----:B------:R-:W-:Y:S01]  /*ff80*/  IMAD R58, R58, UR4, RZ ;  /* 0x000000043a3a7c24 */ /* 0x000fe2000f8e02ff */
[----:B------:R-:W4:Y:S01]  /*ff90*/  LDC R187, c[0x0][0x230] ;  /* 0x00008c00ffbb7b82 */ /* 0x000f220000000800 */
[----:B-1----:R-:W-:Y:S01]  /*ffa0*/  LEA R6, P5, R50, R114, 0x2 ;  /* 0x0000007232067211 */ /* 0x002fe200078a10ff */
[----:B------:R1:W-:Y:S01]  /*ffb0*/  STL.64 [R1+0x290], R14 ;  /* 0x0002900e01007387 */ /* 0x0003e20000100a00 */
[----:B------:R-:W-:-:S02]  /*ffc0*/  LEA.HI.X.SX32 R11, R49, R0, 0x2, P4 ;  /* 0x00000000310b7211 */ /* 0x000fc400020f16ff */
[----:B------:R-:W-:Y:S01]  /*ffd0*/  LEA R4, P6, R51, R114, 0x2 ;  /* 0x0000007233047211 */ /* 0x000fe200078c10ff */
[----:B------:R-:W-:Y:S01]  /*ffe0*/  IMAD R59, R59, UR4, RZ ;  /* 0x000000043b3b7c24 */ /* 0x000fe2000f8e02ff */
[----:B------:R-:W-:Y:S01]  /*fff0*/  LEA.HI.X.SX32 R7, R50, R0, 0x2, P5 ;  /* 0x0000000032077211 */ /* 0x000fe200028f16ff */
[----:B------:R1:W-:Y:S01]  /*10000*/  STL.64 [R1+0x288], R8 ;  /* 0x0002880801007387 */ /* 0x0003e20000100a00 */
[----:B---3--:R-:W-:Y:S01]  /*10010*/  LEA R18, P0, R52, R114, 0x2 ;  /* 0x0000007234127211 */ /* 0x008fe200078010ff */
[----:B------:R-:W-:Y:S01]  /*10020*/  IMAD R60, R60, UR4, RZ ;  /* 0x000000043c3c7c24 */ /* 0x000fe2000f8e02ff */
[----:B------:R-:W-:Y:S01]  /*10030*/  LEA.HI.X.SX32 R5, R51, R0, 0x2, P6 ;  /* 0x0000000033057211 */ /* 0x000fe200030f16ff */
[----:B------:R3:W-:Y:S01]  /*10040*/  STL.64 [R1+0x280], R12 ;  /* 0x0002800c01007387 */ /* 0x0007e20000100a00 */
[----:B-1----:R-:W-:Y:S01]  /*10050*/  LEA R14, P1, R54, R114, 0x2 ;  /* 0x00000072360e7211 */ /* 0x002fe200078210ff */
[----:B------:R-:W-:Y:S02]  /*10060*/  IMAD R61, R61, UR4, RZ ;  /* 0x000000043d3d7c24 */ /* 0x000fe4000f8e02ff */
[----:B------:R1:W-:Y:S01]  /*10070*/  STL.64 [R1+0x278], R10 ;  /* 0x0002780a01007387 */ /* 0x0003e20000100a00 */
[----:B------:R-:W-:-:S02]  /*10080*/  LEA.HI.X.SX32 R19, R52, R0, 0x2, P0 ;  /* 0x0000000034137211 */ /* 0x000fc400000f16ff */
[----:B------:R-:W-:Y:S01]  /*10090*/  LEA R8, P2, R55, R114, 0x2 ;  /* 0x0000007237087211 */ /* 0x000fe200078410ff */
[----:B------:R1:W-:Y:S01]  /*100a0*/  STL.64 [R1+0x270], R6 ;  /* 0x0002700601007387 */ /* 0x0003e20000100a00 */
[----:B------:R-:W-:Y:S02]  /*100b0*/  LEA.HI.X.SX32 R15, R54, R0, 0x2, P1 ;  /* 0x00000000360f7211 */ /* 0x000fe400008f16ff */
[----:B---3--:R-:W-:Y:S01]  /*100c0*/  LEA R12, P3, R57, R114, 0x2 ;  /* 0x00000072390c7211 */ /* 0x008fe200078610ff */
[----:B------:R3:W-:Y:S01]  /*100d0*/  STL.64 [R1+0x268], R4 ;  /* 0x0002680401007387 */ /* 0x0007e20000100a00 */
[----:B------:R-:W-:Y:S02]  /*100e0*/  LEA.HI.X.SX32 R9, R55, R0, 0x2, P2 ;  /* 0x0000000037097211 */ /* 0x000fe400010f16ff */
[----:B-1----:R-:W-:Y:S01]  /*100f0*/  LEA R10, P4, R58, R114, 0x2 ;  /* 0x000000723a0a7211 */ /* 0x002fe200078810ff */
[----:B------:R-:W-:Y:S01]  /*10100*/  IMAD R64, R64, UR4, RZ ;  /* 0x0000000440407c24 */ /* 0x000fe2000f8e02ff */
[----:B------:R-:W-:-:S02]  /*10110*/  LEA.HI.X.SX32 R13, R57, R0, 0x2, P3 ;  /* 0x00000000390d7211 */ /* 0x000fc400018f16ff */
[----:B------:R-:W-:Y:S01]  /*10120*/  LEA R6, P5, R59, R114, 0x2 ;  /* 0x000000723b067211 */ /* 0x000fe200078a10ff */
[----:B------:R1:W-:Y:S01]  /*10130*/  STL.64 [R1+0x260], R18 ;  /* 0x0002601201007387 */ /* 0x0003e20000100a00 */
[----:B------:R-:W-:Y:S02]  /*10140*/  LEA.HI.X.SX32 R11, R58, R0, 0x2, P4 ;  /* 0x000000003a0b7211 */ /* 0x000fe400020f16ff */
[----:B---3--:R-:W-:Y:S01]  /*10150*/  LEA R4, P6, R60, R114, 0x2 ;  /* 0x000000723c047211 */ /* 0x008fe200078c10ff */
[----:B------:R-:W-:Y:S01]  /*10160*/  IMAD R65, R65, UR4, RZ ;  /* 0x0000000441417c24 */ /* 0x000fe2000f8e02ff */
[----:B------:R3:W-:Y:S01]  /*10170*/  STL.64 [R1+0x258], R14 ;  /* 0x0002580e01007387 */ /* 0x0007e20000100a00 */
[-C--:B------:R-:W-:Y:S01]  /*10180*/  LEA.HI.X.SX32 R7, R59, R0.reuse, 0x2, P5 ;  /* 0x000000003b077211 */ /* 0x080fe200028f16ff */
[----:B------:R-:W-:Y:S01]  /*10190*/  IMAD R66, R66, UR4, RZ ;  /* 0x0000000442427c24 */ /* 0x000fe2000f8e02ff */
[----:B------:R-:W-:Y:S01]  /*101a0*/  LEA.HI.X.SX32 R5, R60, R0, 0x2, P6 ;  /* 0x000000003c057211 */ /* 0x000fe200030f16ff */
[----:B------:R3:W-:Y:S01]  /*101b0*/  STL.64 [R1+0x250], R8 ;  /* 0x0002500801007387 */ /* 0x0007e20000100a00 */
[----:B------:R-:W-:Y:S01]  /*101c0*/  IMAD R67, R67, UR4, RZ ;  /* 0x0000000443437c24 */ /* 0x000fe2000f8e02ff */
[----:B-1----:R-:W-:-:S02]  /*101d0*/  LEA R18, P0, R61, R114, 0x2 ;  /* 0x000000723d127211 */ /* 0x002fc400078010ff */
[----:B------:R1:W-:Y:S01]  /*101e0*/  STL.64 [R1+0x248], R12 ;  /* 0x0002480c01007387 */ /* 0x0003e20000100a00 */
[----:B---3--:R-:W-:-:S03]  /*101f0*/  LEA R14, P1, R62, R114, 0x2 ;  /* 0x000000723e0e7211 */ /* 0x008fc600078210ff */
[----:B------:R3:W-:Y:S01]  /*10200*/  STL.64 [R1+0x240], R10 ;  /* 0x0002400a01007387 */ /* 0x0007e20000100a00 */
[----:B------:R-:W-:Y:S02]  /*10210*/  LEA.HI.X.SX32 R19, R61, R0, 0x2, P0 ;  /* 0x000000003d137211 */ /* 0x000fe400000f16ff */
[C---:B------:R-:W-:Y:S01]  /*10220*/  LEA R8, P2, R63.reuse, R114, 0x2 ;  /* 0x000000723f087211 */ /* 0x040fe200078410ff */
[----:B------:R-:W-:Y:S01]  /*10230*/  IMAD R68, R68, UR4, RZ ;  /* 0x0000000444447c24 */ /* 0x000fe2000f8e02ff */
[----:B------:R3:W-:Y:S01]  /*10240*/  STL.64 [R1+0x238], R6 ;  /* 0x0002380601007387 */ /* 0x0007e20000100a00 */
[----:B------:R-:W-:Y:S02]  /*10250*/  LEA.HI.X.SX32 R15, R62, R0, 0x2, P1 ;  /* 0x000000003e0f7211 */ /* 0x000fe400008f16ff */
[----:B-1----:R-:W-:Y:S01]  /*10260*/  LEA R12, P3, R64, R114, 0x2 ;  /* 0x00000072400c7211 */ /* 0x002fe200078610ff */
[----:B------:R1:W-:Y:S01]  /*10270*/  STL.64 [R1+0x230], R4 ;  /* 0x0002300401007387 */ /* 0x0003e20000100a00 */
[----:B------:R-:W-:-:S02]  /*10280*/  LEA.HI.X.SX32 R9, R63, R0, 0x2, P2 ;  /* 0x000000003f097211 */ /* 0x000fc400010f16ff */
[C---:B---3--:R-:W-:Y:S01]  /*10290*/  LEA R10, P4, R65.reuse, R114, 0x2 ;  /* 0x00000072410a7211 */ /* 0x048fe200078810ff */
[----:B------:R3:W-:Y:S01]  /*102a0*/  STL.64 [R1+0x228], R18 ;  /* 0x0002281201007387 */ /* 0x0007e20000100a00 */
[----:B------:R-:W-:Y:S02]  /*102b0*/  LEA.HI.X.SX32 R13, R64, R0, 0x2, P3 ;  /* 0x00000000400d7211 */ /* 0x000fe400018f16ff */
[----:B------:R-:W-:Y:S01]  /*102c0*/  LEA R6, P5, R66, R114, 0x2 ;  /* 0x0000007242067211 */ /* 0x000fe200078a10ff */
[----:B------:R-:W-:Y:S01]  /*102d0*/  IMAD R72, R72, UR4, RZ ;  /* 0x0000000448487c24 */ /* 0x000fe2000f8e02ff */
[----:B------:R-:W-:Y:S02]  /*102e0*/  LEA.HI.X.SX32 R11, R65, R0, 0x2, P4 ;  /* 0x00000000410b7211 */ /* 0x000fe400020f16ff */
[----:B-1----:R-:W-:Y:S01]  /*102f0*/  LEA R4, P6, R67, R114, 0x2 ;  /* 0x0000007243047211 */ /* 0x002fe200078c10ff */
[----:B------:R1:W-:Y:S01]  /*10300*/  STL.64 [R1+0x220], R14 ;  /* 0x0002200e01007387 */ /* 0x0003e20000100a00 */
[----:B------:R-:W-:Y:S01]  /*10310*/  LEA.HI.X.SX32 R7, R66, R0, 0x2, P5 ;  /* 0x0000000042077211 */ /* 0x000fe200028f16ff */
[----:B------:R-:W-:Y:S01]  /*10320*/  IMAD R73, R73, UR4, RZ ;  /* 0x0000000449497c24 */ /* 0x000fe2000f8e02ff */
[----:B---3--:R-:W-:Y:S01]  /*10330*/  LEA R18, P0, R68, R114, 0x2 ;  /* 0x0000007244127211 */ /* 0x008fe200078010ff */
[----:B------:R3:W-:Y:S01]  /*10340*/  STL.64 [R1+0x218], R8 ;  /* 0x0002180801007387 */ /* 0x0007e20000100a00 */
[-C--:B------:R-:W-:Y:S01]  /*10350*/  LEA.HI.X.SX32 R5, R67, R0.reuse, 0x2, P6 ;  /* 0x0000000043057211 */ /* 0x080fe200030f16ff */
[----:B------:R-:W-:Y:S01]  /*10360*/  IMAD R74, R74, UR4, RZ ;  /* 0x000000044a4a7c24 */ /* 0x000fe2000f8e02ff */
[----:B------:R-:W-:Y:S01]  /*10370*/  LEA.HI.X.SX32 R19, R68, R0, 0x2, P0 ;  /* 0x0000000044137211 */ /* 0x000fe200000f16ff */
[----:B------:R2:W-:Y:S01]  /*10380*/  STL.64 [R1+0x210], R12 ;  /* 0x0002100c01007387 */ /* 0x0005e20000100a00 */
[----:B-1----:R-:W-:-:S03]  /*10390*/  LEA R14, P1, R69, R114, 0x2 ;  /* 0x00000072450e7211 */ /* 0x002fc600078210ff */
[----:B------:R1:W-:Y:S01]  /*103a0*/  STL.64 [R1+0x208], R10 ;  /* 0x0002080a01007387 */ /* 0x0003e20000100a00 */
[C---:B---3--:R-:W-:Y:S01]  /*103b0*/  LEA R8, P2, R70.reuse, R114, 0x2 ;  /* 0x0000007246087211 */ /* 0x048fe200078410ff */
[----:B------:R-:W-:Y:S02]  /*103c0*/  IMAD R75, R75, UR4, RZ ;  /* 0x000000044b4b7c24 */ /* 0x000fe4000f8e02ff */
[----:B------:R3:W-:Y:S01]  /*103d0*/  STL.64 [R1+0x200], R6 ;  /* 0x0002000601007387 */ /* 0x0007e20000100a00 */
[----:B------:R-:W-:Y:S02]  /*103e0*/  LEA.HI.X.SX32 R15, R69, R0, 0x2, P1 ;  /* 0x00000000450f7211 */ /* 0x000fe400008f16ff */
[----:B--2---:R-:W-:Y:S01]  /*103f0*/  LEA R12, P3, R71, R114, 0x2 ;  /* 0x00000072470c7211 */ /* 0x004fe200078610ff */
[----:B------:R2:W-:Y:S01]  /*10400*/  STL.64 [R1+0x1f8], R4 ;  /* 0x0001f80401007387 */ /* 0x0005e20000100a00 */
[----:B------:R-:W-:Y:S02]  /*10410*/  LEA.HI.X.SX32 R9, R70, R0, 0x2, P2 ;  /* 0x0000000046097211 */ /* 0x000fe400010f16ff */
[----:B-1----:R-:W-:Y:S01]  /*10420*/  LEA R10, P4, R72, R114, 0x2 ;  /* 0x00000072480a7211 */ /* 0x002fe200078810ff */
[----:B------:R-:W-:Y:S01]  /*10430*/  IMAD R77, R77, UR4, RZ ;  /* 0x000000044d4d7c24 */ /* 0x000fe2000f8e02ff */
[----:B------:R-:W-:-:S02]  /*10440*/  LEA.HI.X.SX32 R13, R71, R0, 0x2, P3 ;  /* 0x00000000470d7211 */ /* 0x000fc400018f16ff */
[-C--:B---3--:R-:W-:Y:S01]  /*10450*/  LEA R6, P5, R73, R114.reuse, 0x2 ;  /* 0x0000007249067211 */ /* 0x088fe200078a10ff */
[----:B------:R-:W-:Y:S01]  /*10460*/  IMAD R78, R78, UR4, RZ ;  /* 0x000000044e4e7c24 */ /* 0x000fe2000f8e02ff */
[----:B------:R1:W-:Y:S01]  /*10470*/  STL.64 [R1+0x1f0], R18 ;  /* 0x0001f01201007387 */ /* 0x0003e20000100a00 */
[----:B--2---:R-:W-:Y:S01]  /*10480*/  LEA R4, P6, R74, R114, 0x2 ;  /* 0x000000724a047211 */ /* 0x004fe200078c10ff */
[----:B------:R-:W-:Y:S01]  /*10490*/  IMAD R79, R79, UR4, RZ ;  /* 0x000000044f4f7c24 */ /* 0x000fe2000f8e02ff */
[-C--:B------:R-:W-:Y:S01]  /*104a0*/  LEA.HI.X.SX32 R11, R72, R0.reuse, 0x2, P4 ;  /* 0x00000000480b7211 */ /* 0x080fe200020f16ff */
        /* <DEDUP_REMOVED lines=8> */
[----:B--2---:R-:W-:-:S03]  /*10530*/  LEA R14, P1, R76, R114, 0x2 ;  /* 0x000000724c0e7211 */ /* 0x004fc600078210ff */
[----:B------:R2:W-:Y:S01]  /*10540*/  STL.64 [R1+0x1d0], R10 ;  /* 0x0001d00a01007387 */ /* 0x0005e20000100a00 */
[----:B------:R-:W-:Y:S02]  /*10550*/  LEA.HI.X.SX32 R19, R75, R0, 0x2, P0 ;  /* 0x000000004b137211 */ /* 0x000fe400000f16ff */
[----:B---3--:R-:W-:Y:S01]  /*10560*/  LEA R8, P2, R77, R114, 0x2 ;  /* 0x000000724d087211 */ /* 0x008fe200078410ff */
[----:B------:R-:W-:Y:S01]  /*10570*/  IMAD R82, R82, UR4, RZ ;  /* 0x0000000452527c24 */ /* 0x000fe2000f8e02ff */
[----:B------:R3:W-:Y:S01]  /*10580*/  STL.64 [R1+0x1c8], R6 ;  /* 0x0001c80601007387 */ /* 0x0007e20000100a00 */
[----:B------:R-:W-:Y:S02]  /*10590*/  LEA.HI.X.SX32 R15, R76, R0, 0x2, P1 ;  /* 0x000000004c0f7211 */ /* 0x000fe400008f16ff */
[----:B-1----:R-:W-:Y:S01]  /*105a0*/  LEA R12, P3, R78, R114, 0x2 ;  /* 0x000000724e0c7211 */ /* 0x002fe200078610ff */
[----:B------:R-:W-:Y:S01]  /*105b0*/  IMAD R83, R83, UR4, RZ ;  /* 0x0000000453537c24 */ /* 0x000fe2000f8e02ff */
[----:B------:R1:W-:Y:S01]  /*105c0*/  STL.64 [R1+0x1c0], R4 ;  /* 0x0001c00401007387 */ /* 0x0003e20000100a00 */
[----:B------:R-:W-:-:S02]  /*105d0*/  LEA.HI.X.SX32 R9, R77, R0, 0x2, P2 ;  /* 0x000000004d097211 */ /* 0x000fc400010f16ff */
[----:B--2---:R-:W-:Y:S01]  /*105e0*/  LEA R10, P4, R79, R114, 0x2 ;  /* 0x000000724f0a7211 */ /* 0x004fe200078810ff */
[----:B------:R-:W-:Y:S01]  /*105f0*/  IMAD R84, R84, UR4, RZ ;  /* 0x0000000454547c24 */ /* 0x000fe2000f8e02ff */
[----:B------:R-:W-:Y:S02]  /*10600*/  LEA.HI.X.SX32 R13, R78, R0, 0x2, P3 ;  /* 0x000000004e0d7211 */ /* 0x000fe400018f16ff */
[C---:B---3--:R-:W-:Y:S01]  /*10610*/  LEA R6, P5, R80.reuse, R114, 0x2 ;  /* 0x0000007250067211 */ /* 0x048fe200078a10ff */
[----:B------:R-:W-:Y:S01]  /*10620*/  IMAD R85, R85, UR4, RZ ;  /* 0x0000000455557c24 */ /* 0x000fe2000f8e02ff */
[----:B------:R2:W-:Y:S01]  /*10630*/  STL.64 [R1+0x1b8], R18 ;  /* 0x0001b81201007387 */ /* 0x0005e20000100a00 */
[----:B------:R-:W-:Y:S02]  /*10640*/  LEA.HI.X.SX32 R11, R79, R0, 0x2, P4 ;  /* 0x000000004f0b7211 */ /* 0x000fe400020f16ff */
[----:B-1----:R-:W-:Y:S01]  /*10650*/  LEA R4, P6, R81, R114, 0x2 ;  /* 0x0000007251047211 */ /* 0x002fe200078c10ff */
[----:B------:R1:W-:Y:S01]  /*10660*/  STL.64 [R1+0x1b0], R14 ;  /* 0x0001b00e01007387 */ /* 0x0003e20000100a00 */
[-C--:B------:R-:W-:Y:S01]  /*10670*/  LEA.HI.X.SX32 R7, R80, R0.reuse, 0x2, P5 ;  /* 0x0000000050077211 */ /* 0x080fe200028f16ff */
[----:B------:R-:W-:Y:S01]  /*10680*/  IMAD R87, R87, UR4, RZ ;  /* 0x0000000457577c24 */ /* 0x000fe2000f8e02ff */
[----:B------:R-:W-:Y:S01]  /*10690*/  LEA.HI.X.SX32 R5, R81, R0, 0x2, P6 ;  /* 0x0000000051057211 */ /* 0x000fe200030f16ff */
[----:B------:R3:W-:Y:S01]  /*106a0*/  STL.64 [R1+0x1a8], R8 ;  /* 0x0001a80801007387 */ /* 0x0007e20000100a00 */
[----:B----4-:R-:W-:Y:S01]  /*106b0*/  IMAD R88, R88, UR4, RZ ;  /* 0x0000000458587c24 */ /* 0x010fe2000f8e02ff */
[----:B--2---:R-:W-:-:S02]  /*106c0*/  LEA R18, P0, R82, R114, 0x2 ;  /* 0x0000007252127211 */ /* 0x004fc400078010ff */
[----:B------:R2:W-:Y:S01]  /*106d0*/  STL.64 [R1+0x1a0], R12 ;  /* 0x0001a00c01007387 */ /* 0x0005e20000100a00 */
[----:B-1----:R-:W-:-:S03]  /*106e0*/  LEA R14, P1, R83, R114, 0x2 ;  /* 0x00000072530e7211 */ /* 0x002fc600078210ff */
[----:B------:R1:W-:Y:S01]  /*106f0*/  STL.64 [R1+0x198], R10 ;  /* 0x0001980a01007387 */ /* 0x0003e20000100a00 */
[----:B------:R-:W-:Y:S02]  /*10700*/  LEA.HI.X.SX32 R19, R82, R0, 0x2, P0 ;  /* 0x0000000052137211 */ /* 0x000fe400000f16ff */
[----:B---3--:R-:W-:Y:S01]  /*10710*/  LEA R8, P2, R84, R114, 0x2 ;  /* 0x0000007254087211 */ /* 0x008fe200078410ff */
[----:B------:R-:W-:Y:S01]  /*10720*/  IMAD R89, R89, UR4, RZ ;  /* 0x0000000459597c24 */ /* 0x000fe2000f8e02ff */
[----:B------:R3:W-:Y:S01]  /*10730*/  STL.64 [R1+0x190], R6 ;  /* 0x0001900601007387 */ /* 0x0007e20000100a00 */
[----:B------:R-:W-:Y:S02]  /*10740*/  LEA.HI.X.SX32 R15, R83, R0, 0x2, P1 ;  /* 0x00000000530f7211 */ /* 0x000fe400008f16ff */
[----:B--2---:R-:W-:Y:S01]  /*10750*/  LEA R12, P3, R85, R114, 0x2 ;  /* 0x00000072550c7211 */ /* 0x004fe200078610ff */
[----:B------:R-:W-:Y:S01]  /*10760*/  IMAD R90, R90, UR4, RZ ;  /* 0x000000045a5a7c24 */ /* 0x000fe2000f8e02ff */
[----:B------:R2:W-:Y:S01]  /*10770*/  STL.64 [R1+0x188], R4 ;  /* 0x0001880401007387 */ /* 0x0005e20000100a00 */
[----:B------:R-:W-:-:S02]  /*10780*/  LEA.HI.X.SX32 R9, R84, R0, 0x2, P2 ;  /* 0x0000000054097211 */ /* 0x000fc400010f16ff */
[----:B-1----:R-:W-:Y:S01]  /*10790*/  LEA R10, P4, R86, R114, 0x2 ;  /* 0x00000072560a7211 */ /* 0x002fe200078810ff */
[----:B------:R-:W-:Y:S01]  /*107a0*/  IMAD R91, R91, UR4, RZ ;  /* 0x000000045b5b7c24 */ /* 0x000fe2000f8e02ff */
        /* <DEDUP_REMOVED lines=29> */
[----:B---3--:R-:W-:Y:S01]  /*10980*/  LEA R6, P5, R94, R114, 0x2 ;  /* 0x000000725e067211 */ /* 0x008fe200078a10ff */
[----:B------:R2:W-:Y:S01]  /*10990*/  STL.64 [R1+0x148], R18 ;  /* 0x0001481201007387 */ /* 0x0005e20000100a00 */
        /* <DEDUP_REMOVED lines=8> */
[----:B--2---:R-:W-:Y:S01]  /*10a20*/  LEA R18, P0, R96, R114, 0x2 ;  /* 0x0000007260127211 */ /* 0x004fe200078010ff */
[----:B------:R-:W-:-:S02]  /*10a30*/  IMAD R102, R102, UR4, RZ ;  /* 0x0000000466667c24 */ /* 0x000fc4000f8e02ff */
        /* <DEDUP_REMOVED lines=32> */
[C---:B---3--:R-:W-:Y:S01]  /*10c40*/  LEA R8, P2, R105.reuse, R114, 0x2 ;  /* 0x0000007269087211 */ /* 0x048fe200078410ff */
[----:B------:R-:W-:Y:S01]  /*10c50*/  IMAD R180, R180, UR4, RZ ;  /* 0x00000004b4b47c24 */ /* 0x000fe2000f8e02ff */
[----:B------:R3:W-:Y:S01]  /*10c60*/  STL.64 [R1+0xe8], R6 ;  /* 0x0000e80601007387 */ /* 0x0007e20000100a00 */
[----:B------:R-:W-:Y:S02]  /*10c70*/  LEA.HI.X.SX32 R15, R104, R0, 0x2, P1 ;  /* 0x00000000680f7211 */ /* 0x000fe400008f16ff */
[----:B-1----:R-:W-:Y:S01]  /*10c80*/  LEA R12, P3, R106, R114, 0x2 ;  /* 0x000000726a0c7211 */ /* 0x002fe200078610ff */
[----:B------:R1:W-:Y:S01]  /*10c90*/  STL.64 [R1+0xe0], R4 ;  /* 0x0000e00401007387 */ /* 0x0003e20000100a00 */
[----:B------:R-:W-:-:S02]  /*10ca0*/  LEA.HI.X.SX32 R9, R105, R0, 0x2, P2 ;  /* 0x0000000069097211 */ /* 0x000fc400010f16ff */
[C---:B--2---:R-:W-:Y:S01]  /*10cb0*/  LEA R10, P4, R107.reuse, R114, 0x2 ;  /* 0x000000726b0a7211 */ /* 0x044fe200078810ff */
[----:B------:R2:W-:Y:S01]  /*10cc0*/  STL.64 [R1+0xd8], R18 ;  /* 0x0000d81201007387 */ /* 0x0005e20000100a00 */
[----:B------:R-:W-:Y:S02]  /*10cd0*/  LEA.HI.X.SX32 R13, R106, R0, 0x2, P3 ;  /* 0x000000006a0d7211 */ /* 0x000fe400018f16ff */
[----:B---3--:R-:W-:Y:S01]  /*10ce0*/  LEA R6, P5, R108, R114, 0x2 ;  /* 0x000000726c067211 */ /* 0x008fe200078a10ff */
[----:B------:R3:W-:Y:S01]  /*10cf0*/  STL.64 [R1+0xd0], R14 ;  /* 0x0000d00e01007387 */ /* 0x0007e20000100a00 */
[----:B------:R-:W-:Y:S02]  /*10d00*/  LEA.HI.X.SX32 R11, R107, R0, 0x2, P4 ;  /* 0x000000006b0b7211 */ /* 0x000fe400020f16ff */
[----:B-1----:R-:W-:Y:S01]  /*10d10*/  LEA R4, P6, R178, R114, 0x2 ;  /* 0x00000072b2047211 */ /* 0x002fe200078c10ff */
[----:B------:R1:W-:Y:S01]  /*10d20*/  STL.64 [R1+0xc8], R8 ;  /* 0x0000c80801007387 */ /* 0x0003e20000100a00 */
[----:B------:R-:W-:-:S02]  /*10d30*/  LEA.HI.X.SX32 R7, R108, R0, 0x2, P5 ;  /* 0x000000006c077211 */ /* 0x000fc400028f16ff */
[----:B--2---:R-:W-:Y:S02]  /*10d40*/  LEA R18, P0, R180, R114, 0x2 ;  /* 0x00000072b4127211 */ /* 0x004fe400078010ff */
[----:B------:R-:W-:Y:S01]  /*10d50*/  LEA.HI.X.SX32 R5, R178, R0, 0x2, P6 ;  /* 0x00000000b2057211 */ /* 0x000fe200030f16ff */
[----:B------:R2:W-:Y:S01]  /*10d60*/  STL.64 [R1+0xc0], R12 ;  /* 0x0000c00c01007387 */ /* 0x0005e20000100a00 */
[----:B---3--:R-:W-:-:S03]  /*10d70*/  LEA R14, P1, R182, R114, 0x2 ;  /* 0x00000072b60e7211 */ /* 0x008fc600078210ff */
[----:B------:R3:W-:Y:S01]  /*10d80*/  STL.64 [R1+0xb8], R10 ;  /* 0x0000b80a01007387 */ /* 0x0007e20000100a00 */
[C---:B-1----:R-:W-:Y:S02]  /*10d90*/  LEA R8, P2, R109.reuse, R114, 0x2 ;  /* 0x000000726d087211 */ /* 0x042fe400078410ff */
[-C--:B------:R-:W-:Y:S01]  /*10da0*/  LEA.HI.X.SX32 R19, R180, R0.reuse, 0x2, P0 ;  /* 0x00000000b4137211 */ /* 0x080fe200000f16ff */
[----:B------:R1:W-:Y:S01]  /*10db0*/  STL.64 [R1+0xb0], R6 ;  /* 0x0000b00601007387 */ /* 0x0003e20000100a00 */
[----:B------:R-:W-:Y:S02]  /*10dc0*/  LEA.HI.X.SX32 R15, R182, R0, 0x2, P1 ;  /* 0x00000000b60f7211 */ /* 0x000fe400008f16ff */
[C---:B--2---:R-:W-:Y:S01]  /*10dd0*/  LEA R12, P3, R110.reuse, R114, 0x2 ;  /* 0x000000726e0c7211 */ /* 0x044fe200078610ff */
[----:B------:R2:W-:Y:S01]  /*10de0*/  STL.64 [R1+0xa8], R4 ;  /* 0x0000a80401007387 */ /* 0x0005e20000100a00 */
[----:B------:R-:W-:Y:S02]  /*10df0*/  LEA.HI.X.SX32 R9, R109, R0, 0x2, P2 ;  /* 0x000000006d097211 */ /* 0x000fe400010f16ff */
[----:B---3--:R-:W-:Y:S01]  /*10e00*/  LEA R10, P4, R111, R114, 0x2 ;  /* 0x000000726f0a7211 */ /* 0x008fe200078810ff */
[----:B------:R3:W-:Y:S01]  /*10e10*/  STL.64 [R1+0xa0], R18 ;  /* 0x0000a01201007387 */ /* 0x0007e20000100a00 */
[----:B------:R-:W-:-:S02]  /*10e20*/  LEA.HI.X.SX32 R13, R110, R0, 0x2, P3 ;  /* 0x000000006e0d7211 */ /* 0x000fc400018f16ff */
[C---:B-1----:R-:W-:Y:S01]  /*10e30*/  LEA R6, P5, R112.reuse, R114, 0x2 ;  /* 0x0000007270067211 */ /* 0x042fe200078a10ff */
[----:B------:R1:W-:Y:S01]  /*10e40*/  STL.64 [R1+0x98], R14 ;  /* 0x0000980e01007387 */ /* 0x0003e20000100a00 */
[----:B------:R-:W-:Y:S02]  /*10e50*/  LEA.HI.X.SX32 R11, R111, R0, 0x2, P4 ;  /* 0x000000006f0b7211 */ /* 0x000fe400020f16ff */
[----:B--2---:R-:W-:Y:S01]  /*10e60*/  LEA R4, P6, R113, R114, 0x2 ;  /* 0x0000007271047211 */ /* 0x004fe200078c10ff */
[----:B------:R2:W-:Y:S01]  /*10e70*/  STL.64 [R1+0x90], R8 ;  /* 0x0000900801007387 */ /* 0x0005e20000100a00 */
[----:B------:R-:W-:Y:S02]  /*10e80*/  LEA.HI.X.SX32 R7, R112, R0, 0x2, P5 ;  /* 0x0000000070077211 */ /* 0x000fe400028f16ff */
[----:B---3--:R-:W-:Y:S02]  /*10e90*/  LEA R18, P0, R115, R114, 0x2 ;  /* 0x0000007273127211 */ /* 0x008fe400078010ff */
[----:B------:R-:W-:Y:S01]  /*10ea0*/  LEA.HI.X.SX32 R5, R113, R0, 0x2, P6 ;  /* 0x0000000071057211 */ /* 0x000fe200030f16ff */
[----:B------:R3:W-:Y:S01]  /*10eb0*/  STL.64 [R1+0x88], R12 ;  /* 0x0000880c01007387 */ /* 0x0007e20000100a00 */
[----:B-1----:R-:W-:-:S03]  /*10ec0*/  LEA R14, P1, R116, R114, 0x2 ;  /* 0x00000072740e7211 */ /* 0x002fc600078210ff */
[----:B------:R1:W-:Y:S01]  /*10ed0*/  STL.64 [R1+0x80], R10 ;  /* 0x0000800a01007387 */ /* 0x0003e20000100a00 */
[----:B--2---:R-:W-:Y:S02]  /*10ee0*/  LEA R8, P2, R117, R114, 0x2 ;  /* 0x0000007275087211 */ /* 0x004fe400078410ff */
[-C--:B------:R-:W-:Y:S01]  /*10ef0*/  LEA.HI.X.SX32 R19, R115, R0.reuse, 0x2, P0 ;  /* 0x0000000073137211 */ /* 0x080fe200000f16ff */
[----:B------:R2:W-:Y:S01]  /*10f00*/  STL.64 [R1+0x78], R6 ;  /* 0x0000780601007387 */ /* 0x0005e20000100a00 */
[----:B------:R-:W-:Y:S02]  /*10f10*/  LEA.HI.X.SX32 R15, R116, R0, 0x2, P1 ;  /* 0x00000000740f7211 */ /* 0x000fe400008f16ff */
[C---:B---3--:R-:W-:Y:S01]  /*10f20*/  LEA R12, P3, R118.reuse, R114, 0x2 ;  /* 0x00000072760c7211 */ /* 0x048fe200078610ff */
[----:B------:R3:W-:Y:S01]  /*10f30*/  STL.64 [R1+0x70], R4 ;  /* 0x0000700401007387 */ /* 0x0007e20000100a00 */
[----:B------:R-:W-:Y:S02]  /*10f40*/  LEA.HI.X.SX32 R9, R117, R0, 0x2, P2 ;  /* 0x0000000075097211 */ /* 0x000fe400010f16ff */
[----:B-1----:R-:W-:Y:S01]  /*10f50*/  LEA R10, P4, R119, R114, 0x2 ;  /* 0x00000072770a7211 */ /* 0x002fe200078810ff */
[----:B------:R1:W-:Y:S01]  /*10f60*/  STL.64 [R1+0x68], R18 ;  /* 0x0000681201007387 */ /* 0x0003e20000100a00 */
[----:B------:R-:W-:-:S02]  /*10f70*/  LEA.HI.X.SX32 R13, R118, R0, 0x2, P3 ;  /* 0x00000000760d7211 */ /* 0x000fc400018f16ff */
[C---:B--2---:R-:W-:Y:S01]  /*10f80*/  LEA R6, P5, R120.reuse, R114, 0x2 ;  /* 0x0000007278067211 */ /* 0x044fe200078a10ff */
[----:B------:R-:W-:Y:S01]  /*10f90*/  STL.64 [R1+0x60], R14 ;  /* 0x0000600e01007387 */ /* 0x000fe20000100a00 */
[----:B------:R-:W-:Y:S02]  /*10fa0*/  LEA.HI.X.SX32 R11, R119, R0, 0x2, P4 ;  /* 0x00000000770b7211 */ /* 0x000fe400020f16ff */
[C---:B---3--:R-:W-:Y:S01]  /*10fb0*/  LEA R4, P6, R121.reuse, R114, 0x2 ;  /* 0x0000007279047211 */ /* 0x048fe200078c10ff */
[----:B------:R2:W-:Y:S01]  /*10fc0*/  STL.64 [R1+0x58], R8 ;  /* 0x0000580801007387 */ /* 0x0005e20000100a00 */
[----:B------:R-:W-:Y:S02]  /*10fd0*/  LEA.HI.X.SX32 R7, R120, R0, 0x2, P5 ;  /* 0x0000000078077211 */ /* 0x000fe400028f16ff */
[C---:B-1----:R-:W-:Y:S02]  /*10fe0*/  LEA R18, P0, R122.reuse, R114, 0x2 ;  /* 0x000000727a127211 */ /* 0x042fe400078010ff */
[-C--:B------:R-:W-:Y:S01]  /*10ff0*/  LEA.HI.X.SX32 R5, R121, R0.reuse, 0x2, P6 ;  /* 0x0000000079057211 */ /* 0x080fe200030f16ff */
[----:B------:R-:W-:Y:S01]  /*11000*/  IMAD R129, R129, UR4, RZ ;  /* 0x0000000481817c24 */ /* 0x000fe2000f8e02ff */
[----:B------:R-:W-:Y:S01]  /*11010*/  STL.64 [R1+0x50], R12 ;  /* 0x0000500c01007387 */ /* 0x000fe20000100a00 */
[----:B------:R-:W-:Y:S01]  /*11020*/  IMAD R125, R125, UR4, RZ ;  /* 0x000000047d7d7c24 */ /* 0x000fe2000f8e02ff */
[----:B------:R-:W-:Y:S01]  /*11030*/  LEA.HI.X.SX32 R19, R122, R0, 0x2, P0 ;  /* 0x000000007a137211 */ /* 0x000fe200000f16ff */
[----:B------:R-:W-:Y:S01]  /*11040*/  IMAD R127, R127, UR4, RZ ;  /* 0x000000047f7f7c24 */ /* 0x000fe2000f8e02ff */
[----:B--2---:R-:W-:Y:S01]  /*11050*/  LEA R8, P2, R124, R114, 0x2 ;  /* 0x000000727c087211 */ /* 0x004fe200078410ff */
[----:B------:R-:W-:Y:S01]  /*11060*/  IMAD R130, R130, UR4, RZ ;  /* 0x0000000482827c24 */ /* 0x000fe2000f8e02ff */
[----:B------:R1:W-:Y:S01]  /*11070*/  STL.64 [R1+0x48], R10 ;  /* 0x0000480a01007387 */ /* 0x0003e20000100a00 */
[----:B------:R-:W-:Y:S01]  /*11080*/  IMAD R131, R131, UR4, RZ ;  /* 0x0000000483837c24 */ /* 0x000fe2000f8e02ff */
[----:B------:R-:W-:Y:S01]  /*11090*/  ULDC UR4, c[0x0][0x240] ;  /* 0x0000900000047ab9 */ /* 0x000fe20000000800 */
[----:B------:R-:W-:Y:S01]  /*110a0*/  LEA.HI.X.SX32 R9, R124, R0, 0x2, P2 ;  /* 0x000000007c097211 */ /* 0x000fe200010f16ff */
[----:B------:R-:W-:Y:S01]  /*110b0*/  STL.64 [R1+0x40], R6 ;  /* 0x0000400601007387 */ /* 0x000fe20000100a00 */
[----:B------:R-:W-:Y:S01]  /*110c0*/  IMAD R132, R132, UR4, RZ ;  /* 0x0000000484847c24 */ /* 0x000fe2000f8e02ff */
[----:B------:R-:W-:-:S02]  /*110d0*/  LEA R14, P1, R123, R114, 0x2 ;  /* 0x000000727b0e7211 */ /* 0x000fc400078210ff */
[----:B------:R2:W-:Y:S01]  /*110e0*/  STL.64 [R1+0x38], R4 ;  /* 0x0000380401007387 */ /* 0x0005e20000100a00 */
[----:B------:R-:W-:Y:S01]  /*110f0*/  IMAD R133, R133, UR5, RZ ;  /* 0x0000000585857c24 */ /* 0x000fe2000f8e02ff */
[-C--:B------:R-:W-:Y:S02]  /*11100*/  LEA R60, P0, R129, R114.reuse, 0x2 ;  /* 0x00000072813c7211 */ /* 0x080fe400078010ff */
[----:B-1----:R-:W-:Y:S01]  /*11110*/  LEA R10, P4, R126, R114, 0x2 ;  /* 0x000000727e0a7211 */ /* 0x002fe200078810ff */
[----:B------:R-:W-:Y:S01]  /*11120*/  STL.64 [R1+0x30], R18 ;  /* 0x0000301201007387 */ /* 0x000fe20000100a00 */
[-C--:B------:R-:W-:Y:S01]  /*11130*/  LEA.HI.X.SX32 R15, R123, R0.reuse, 0x2, P1 ;  /* 0x000000007b0f7211 */ /* 0x080fe200008f16ff */
[----:B------:R-:W-:Y:S01]  /*11140*/  IMAD R134, R134, UR6, RZ ;  /* 0x0000000686867c24 */ /* 0x000fe2000f8e02ff */
[----:B------:R-:W-:Y:S02]  /*11150*/  LEA.HI.X.SX32 R11, R126, R0, 0x2, P4 ;  /* 0x000000007e0b7211 */ /* 0x000fe400020f16ff */
[-C--:B--2---:R-:W-:Y:S01]  /*11160*/  LEA R4, P6, R128, R114.reuse, 0x2 ;  /* 0x0000007280047211 */ /* 0x084fe200078c10ff */
[----:B------:R1:W-:Y:S01]  /*11170*/  STL.64 [R1+0x20], R8 ;  /* 0x0000200801007387 */ /* 0x0003e20000100a00 */
[----:B------:R-:W-:Y:S01]  /*11180*/  IMAD R135, R135, UR7, RZ ;  /* 0x0000000787877c24 */ /* 0x000fe2000f8e02ff */
[----:B------:R-:W-:Y:S01]  /*11190*/  LEA R12, P3, R125, R114, 0x2 ;  /* 0x000000727d0c7211 */ /* 0x000fe200078610ff */
[----:B------:R-:W-:Y:S01]  /*111a0*/  IMAD R136, R136, UR8, RZ ;  /* 0x0000000888887c24 */ /* 0x000fe2000f8e02ff */
[----:B------:R-:W-:Y:S01]  /*111b0*/  LEA.HI.X.SX32 R5, R128, R0, 0x2, P6 ;  /* 0x0000000080057211 */ /* 0x000fe200030f16ff */
[----:B------:R-:W-:Y:S01]  /*111c0*/  IMAD R137, R137, UR9, RZ ;  /* 0x0000000989897c24 */ /* 0x000fe2000f8e02ff */
[-C--:B------:R-:W-:Y:S01]  /*111d0*/  LEA R6, P5, R127, R114.reuse, 0x2 ;  /* 0x000000727f067211 */ /* 0x080fe200078a10ff */
[----:B------:R-:W-:Y:S01]  /*111e0*/  IMAD R56, R56, UR10, RZ ;  /* 0x0000000a38387c24 */ /* 0x000fe2000f8e02ff */
[----:B------:R-:W-:Y:S01]  /*111f0*/  LEA R88, P1, R130, R114, 0x2 ;  /* 0x0000007282587211 */ /* 0x000fe200078210ff */
[----:B------:R-:W-:Y:S01]  /*11200*/  IMAD R53, R53, UR11, RZ ;  /* 0x0000000b35357c24 */ /* 0x000fe2000f8e02ff */
[----:B------:R-:W-:Y:S01]  /*11210*/  LEA.HI.X.SX32 R61, R129, R0, 0x2, P0 ;  /* 0x00000000813d7211 */ /* 0x000fe200000f16ff */
[----:B------:R-:W-:Y:S01]  /*11220*/  IMAD R140, R140, UR12, RZ ;  /* 0x0000000c8c8c7c24 */ /* 0x000fe2000f8e02ff */
[----:B-1----:R-:W-:-:S02]  /*11230*/  LEA R8, P2, R131, R114, 0x2 ;  /* 0x0000007283087211 */ /* 0x002fc400078410ff */
[-C--:B------:R-:W-:Y:S01]  /*11240*/  LEA R18, P4, R17, R114.reuse, 0x2 ;  /* 0x0000007211127211 */ /* 0x080fe200078810ff */
[----:B------:R-:W-:Y:S01]  /*11250*/  IMAD R141, R141, UR13, RZ ;  /* 0x0000000d8d8d7c24 */ /* 0x000fe2000f8e02ff */
[-C--:B------:R-:W-:Y:S01]  /*11260*/  LEA R34, P6, R132, R114.reuse, 0x2 ;  /* 0x0000007284227211 */ /* 0x080fe200078c10ff */
[----:B------:R-:W-:Y:S01]  /*11270*/  IMAD R142, R142, UR14, RZ ;  /* 0x0000000e8e8e7c24 */ /* 0x000fe2000f8e02ff */
[----:B------:R-:W-:Y:S01]  /*11280*/  LEA R62, P0, R133, R114, 0x2 ;  /* 0x00000072853e7211 */ /* 0x000fe200078010ff */
[----:B------:R-:W-:Y:S01]  /*11290*/  IMAD R143, R143, UR15, RZ ;  /* 0x0000000f8f8f7c24 */ /* 0x000fe2000f8e02ff */
[-C--:B------:R-:W-:Y:S01]  /*112a0*/  LEA.HI.X.SX32 R13, R125, R0.reuse, 0x2, P3 ;  /* 0x000000007d0d7211 */ /* 0x080fe200018f16ff */
        /* <DEDUP_REMOVED lines=9> */
[----:B------:R-:W-:Y:S01]  /*11340*/  LEA.HI.X.SX32 R35, R132, R0, 0x2, P6 ;  /* 0x0000000084237211 */ /* 0x000fe200030f16ff */
[----:B------:R-:W-:Y:S01]  /*11350*/  IMAD R149, R149, UR21, RZ ;  /* 0x0000001595957c24 */ /* 0x000fe2000f8e02ff */
[-C--:B------:R-:W-:Y:S01]  /*11360*/  LEA R90, P1, R134, R114.reuse, 0x2 ;  /* 0x00000072865a7211 */ /* 0x080fe200078210ff */
        /* <DEDUP_REMOVED lines=9> */
[----:B------:R-:W-:Y:S01]  /*11400*/  LEA R30, P6, R53, R114, 0x2 ;  /* 0x00000072351e7211 */ /* 0x000fe200078c10ff */
[----:B------:R-:W-:Y:S01]  /*11410*/  STL.64 [R1+0x28], R14 ;  /* 0x0000280e01007387 */ /* 0x000fe20000100a00 */
[----:B------:R-:W-:Y:S01]  /*11420*/  LEA.HI.X.SX32 R63, R133, R0, 0x2, P0 ;  /* 0x00000000853f7211 */ /* 0x000fe200000f16ff */
        /* <DEDUP_REMOVED lines=14> */
[----:B------:R-:W-:Y:S01]  /*11510*/  STL.64 [R1+0x18], R12 ;  /* 0x0000180c01007387 */ /* 0x000fe20000100a00 */
        /* <DEDUP_REMOVED lines=11> */
[----:B------:R-:W-:Y:S01]  /*115d0*/  IMAD R167, R167, UR39, RZ ;  /* 0x00000027a7a77c24 */ /* 0x000fe2000f8e02ff */
[----:B------:R-:W-:Y:S01]  /*115e0*/  LEA.HI.X.SX32 R39, R140, R0, 0x2, P0 ;  /* 0x000000008c277211 */ /* 0x000fe200000f16ff */
[----:B------:R-:W-:Y:S01]  /*115f0*/  IMAD R168, R168, UR40, RZ ;  /* 0x00000028a8a87c24 */ /* 0x000fe2000f8e02ff */
[----:B------:R-:W-:Y:S01]  /*11600*/  LEA R32, P0, R147, R114, 0x2 ;  /* 0x0000007293207211 */ /* 0x000fe200078010ff */
[----:B------:R1:W-:Y:S01]  /*11610*/  STL.64 [R1+0x10], R10 ;  /* 0x0000100a01007387 */ /* 0x0003e20000100a00 */
        /* <DEDUP_REMOVED lines=17> */
[----:B------:R-:W2:Y:S01]  /*11730*/  LDC R134, c[0x0][0x230] ;  /* 0x00008c00ff867b82 */ /* 0x000ea20000000800 */
[-C--:B-1----:R-:W-:Y:S01]  /*11740*/  LEA R10, P4, R151, R114.reuse, 0x2 ;  /* 0x00000072970a7211 */ /* 0x082fe200078810ff */
[----:B------:R-:W-:Y:S01]  /*11750*/  IMAD R3, R2, 0xc, RZ ;  /* 0x0000000c02037824 */ /* 0x000fe200078e02ff */
[-C--:B------:R-:W-:Y:S01]  /*11760*/  LEA R44, P5, R152, R114.reuse, 0x2 ;  /* 0x00000072982c7211 */ /* 0x080fe200078a10ff */
[C---:B------:R-:W-:Y:S01]  /*11770*/  IMAD R123, R2.reuse, 0x14, RZ ;  /* 0x00000014027b7824 */ /* 0x040fe200078e02ff */
[----:B------:R-:W-:Y:S01]  /*11780*/  LEA R72, P6, R153, R114, 0x2 ;  /* 0x0000007299487211 */ /* 0x000fe200078c10ff */
[----:B------:R-:W-:Y:S01]  /*11790*/  IMAD R126, R2, 0x18, RZ ;  /* 0x00000018027e7824 */ /* 0x000fe200078e02ff */
[----:B------:R-:W-:Y:S01]  /*117a0*/  LEA.HI.X.SX32 R33, R147, R0, 0x2, P0 ;  /* 0x0000000093217211 */ /* 0x000fe200000f16ff */
[----:B------:R-:W1:Y:S01]  /*117b0*/  LDC R133, c[0x0][0x230] ;  /* 0x00008c00ff857b82 */ /* 0x000e620000000800 */
[----:B------:R-:W-:Y:S01]  /*117c0*/  LEA R100, P0, R154, R114, 0x2 ;  /* 0x000000729a647211 */ /* 0x000fe200078010ff */
[----:B------:R-:W-:Y:S01]  /*117d0*/  IMAD R118, R2, 0x7, RZ ;  /* 0x0000000702767824 */ /* 0x000fe200078e02ff */
[-C--:B------:R-:W-:Y:S01]  /*117e0*/  LEA.HI.X.SX32 R43, R148, R0.reuse, 0x2, P1 ;  /* 0x00000000942b7211 */ /* 0x080fe200008f16ff */
[----:B------:R-:W-:Y:S01]  /*117f0*/  IMAD.SHL.U32 R119, R2, 0x8, RZ ;  /* 0x0000000802777824 */ /* 0x000fe200078e00ff */
[-C--:B------:R-:W-:Y:S01]  /*11800*/  LEA.HI.X.SX32 R71, R149, R0.reuse, 0x2, P2 ;  /* 0x0000000095477211 */ /* 0x080fe200010f16ff */
[----:B------:R-:W-:Y:S01]  /*11810*/  VIADD R204, R204, 0xfffffffe ;  /* 0xfffffffecccc7836 */ /* 0x000fe20000000000 */
[-C--:B------:R-:W-:Y:S01]  /*11820*/  LEA.HI.X.SX32 R99, R150, R0.reuse, 0x2, P3 ;  /* 0x0000000096637211 */ /* 0x080fe200018f16ff */
[C---:B------:R-:W-:Y:S01]  /*11830*/  IMAD R120, R2.reuse, 0x9, RZ ;  /* 0x0000000902787824 */ /* 0x040fe200078e02ff */
[-C--:B------:R-:W-:Y:S01]  /*11840*/  LEA.HI.X.SX32 R11, R151, R0.reuse, 0x2, P4 ;  /* 0x00000000970b7211 */ /* 0x080fe200020f16ff */
[----:B------:R-:W-:Y:S01]  /*11850*/  IMAD R122, R2, 0xb, RZ ;  /* 0x0000000b027a7824 */ /* 0x000fe200078e02ff */
[-C--:B------:R-:W-:Y:S01]  /*11860*/  LEA.HI.X.SX32 R45, R152, R0.reuse, 0x2, P5 ;  /* 0x00000000982d7211 */ /* 0x080fe200028f16ff */
[C---:B------:R-:W-:Y:S01]  /*11870*/  IMAD R206, R2.reuse, 0x34, RZ ;  /* 0x0000003402ce7824 */ /* 0x040fe200078e02ff */
[----:B------:R-:W-:Y:S01]  /*11880*/  LEA.HI.X.SX32 R73, R153, R0, 0x2, P6 ;  /* 0x0000000099497211 */ /* 0x000fe200030f16ff */
[C---:B------:R-:W-:Y:S01]  /*11890*/  IMAD R246, R2.reuse, 0x3c, RZ ;  /* 0x0000003c02f67824 */ /* 0x040fe200078e02ff */
[-C--:B------:R-:W-:Y:S01]  /*118a0*/  LEA R12, P1, R155, R114.reuse, 0x2 ;  /* 0x000000729b0c7211 */ /* 0x080fe200078210ff */
[----:B------:R-:W-:Y:S01]  /*118b0*/  IMAD R121, R2, 0xa, RZ ;  /* 0x0000000a02797824 */ /* 0x000fe200078e02ff */
[-C--:B------:R-:W-:Y:S01]  /*118c0*/  LEA R46, P2, R156, R114.reuse, 0x2 ;  /* 0x000000729c2e7211 */ /* 0x080fe200078410ff */
[C---:B------:R-:W-:Y:S01]  /*118d0*/  IMAD R207, R2.reuse, 0x38, RZ ;  /* 0x0000003802cf7824 */ /* 0x040fe200078e02ff */
[-C--:B------:R-:W-:Y:S01]  /*118e0*/  LEA R74, P3, R157, R114.reuse, 0x2 ;  /* 0x000000729d4a7211 */ /* 0x080fe200078610ff */
[----:B------:R-:W-:Y:S01]  /*118f0*/  IMAD R124, R2, 0xd, RZ ;  /* 0x0000000d027c7824 */ /* 0x000fe200078e02ff */
[-C--:B------:R-:W-:Y:S01]  /*11900*/  LEA R102, P4, R158, R114.reuse, 0x2 ;  /* 0x000000729e667211 */ /* 0x080fe200078810ff */
[----:B------:R-:W-:Y:S01]  /*11910*/  VIADD R205, R205, 0xffffffff ;  /* 0xffffffffcdcd7836 */ /* 0x000fe20000000000 */
[-C--:B------:R-:W-:Y:S01]  /*11920*/  LEA R24, P5, R159, R114.reuse, 0x2 ;  /* 0x000000729f187211 */ /* 0x080fe200078a10ff */
[----:B------:R-:W-:Y:S01]  /*11930*/  IMAD R208, R2, 0x5c, RZ ;  /* 0x0000005c02d07824 */ /* 0x000fe200078e02ff */
[----:B------:R-:W-:Y:S01]  /*11940*/  LEA R48, P6, R160, R114, 0x2 ;  /* 0x00000072a0307211 */ /* 0x000fe200078c10ff */
[----:B------:R-:W-:Y:S01]  /*11950*/  IMAD R218, R2, 0x58, RZ ;  /* 0x0000005802da7824 */ /* 0x000fe200078e02ff */
[----:B------:R-:W-:Y:S01]  /*11960*/  LEA.HI.X.SX32 R101, R154, R0, 0x2, P0 ;  /* 0x000000009a657211 */ /* 0x000fe200000f16ff */
[C---:B------:R-:W-:Y:S01]  /*11970*/  IMAD R220, R2.reuse, 0x60, RZ ;  /* 0x0000006002dc7824 */ /* 0x040fe200078e02ff */
[----:B------:R-:W-:Y:S01]  /*11980*/  LEA R76, P0, R161, R114, 0x2 ;  /* 0x00000072a14c7211 */ /* 0x000fe200078010ff */
[C---:B------:R-:W-:Y:S01]  /*11990*/  IMAD R224, R2.reuse, 0x6c, RZ ;  /* 0x0000006c02e07824 */ /* 0x040fe200078e02ff */
[-C--:B------:R-:W-:Y:S01]  /*119a0*/  LEA.HI.X.SX32 R13, R155, R0.reuse, 0x2, P1 ;  /* 0x000000009b0d7211 */ /* 0x080fe200008f16ff */
[----:B------:R-:W-:Y:S01]  /*119b0*/  IMAD R234, R2, 0x68, RZ ;  /* 0x0000006802ea7824 */ /* 0x000fe200078e02ff */
[-C--:B------:R-:W-:Y:S01]  /*119c0*/  LEA.HI.X.SX32 R47, R156, R0.reuse, 0x2, P2 ;  /* 0x000000009c2f7211 */ /* 0x080fe200010f16ff */
[C---:B------:R-:W-:Y:S01]  /*119d0*/  IMAD R236, R2.reuse, 0x70, RZ ;  /* 0x0000007002ec7824 */ /* 0x040fe200078e02ff */
[-C--:B------:R-:W-:Y:S01]  /*119e0*/  LEA.HI.X.SX32 R75, R157, R0.reuse, 0x2, P3 ;  /* 0x000000009d4b7211 */ /* 0x080fe200018f16ff */
[----:B------:R-:W-:Y:S01]  /*119f0*/  IMAD R238, R2, 0x74, RZ ;  /* 0x0000007402ee7824 */ /* 0x000fe200078e02ff */
[-C--:B------:R-:W-:Y:S01]  /*11a00*/  LEA.HI.X.SX32 R103, R158, R0.reuse, 0x2, P4 ;  /* 0x000000009e677211 */ /* 0x080fe200020f16ff */
[----:B------:R-:W-:Y:S01]  /*11a10*/  VIADD R187, R187, 0xfffffffd ;  /* 0xfffffffdbbbb7836 */ /* 0x000fe20000000000 */
[-C--:B------:R-:W-:Y:S01]  /*11a20*/  LEA.HI.X.SX32 R25, R159, R0.reuse, 0x2, P5 ;  /* 0x000000009f197211 */ /* 0x080fe200028f16ff */
[----:B------:R-:W-:Y:S01]  /*11a30*/  IMAD R182, R2, 0x25, RZ ;  /* 0x0000002502b67824 */ /* 0x000fe200078e02ff */
[----:B------:R-:W-:Y:S01]  /*11a40*/  LEA.HI.X.SX32 R49, R160, R0, 0x2, P6 ;  /* 0x00000000a0317211 */ /* 0x000fe200030f16ff */
[----:B------:R-:W-:Y:S01]  /*11a50*/  IMAD R186, R2, 0x27, RZ ;  /* 0x0000002702ba7824 */ /* 0x000fe200078e02ff */
[-C--:B------:R-:W-:Y:S01]  /*11a60*/  LEA R104, P1, R162, R114.reuse, 0x2 ;  /* 0x00000072a2687211 */ /* 0x080fe200078210ff */
        /* <DEDUP_REMOVED lines=8> */
[C---:B------:R-:W-:Y:S01]  /*11af0*/  IMAD R216, R2.reuse, 0x31, RZ ;  /* 0x0000003102d87824 */ /* 0x040fe200078e02ff */
[----:B------:R-:W-:Y:S01]  /*11b00*/  LEA R14, P6, R167, R114, 0x2 ;  /* 0x00000072a70e7211 */ /* 0x000fe200078c10ff */
[C---:B------:R-:W-:Y:S01]  /*11b10*/  IMAD R228, R2.reuse, 0x33, RZ ;  /* 0x0000003302e47824 */ /* 0x040fe200078e02ff */
[----:B------:R-:W-:Y:S01]  /*11b20*/  LEA.HI.X.SX32 R77, R161, R0, 0x2, P0 ;  /* 0x00000000a14d7211 */ /* 0x000fe200000f16ff */
[----:B------:R-:W-:Y:S01]  /*11b30*/  IMAD R215, R2, 0xd0, RZ ;  /* 0x000000d002d77824 */ /* 0x000fe200078e02ff */
[----:B------:R-:W-:Y:S01]  /*11b40*/  LEA R52, P0, R168, R114, 0x2 ;  /* 0x00000072a8347211 */ /* 0x000fe200078010ff */
[----:B------:R-:W-:Y:S01]  /*11b50*/  IMAD R229, R2, 0xdc, RZ ;  /* 0x000000dc02e57824 */ /* 0x000fe200078e02ff */
[-C--:B------:R-:W-:Y:S01]  /*11b60*/  LEA.HI.X.SX32 R105, R162, R0.reuse, 0x2, P1 ;  /* 0x00000000a2697211 */ /* 0x080fe200008f16ff */
        /* <DEDUP_REMOVED lines=12> */
[C---:B------:R-:W-:Y:S01]  /*11c30*/  IMAD R226, R2.reuse, 0x32, RZ ;  /* 0x0000003202e27824 */ /* 0x040fe200078e02ff */
[-C--:B------:R-:W-:Y:S01]  /*11c40*/  LEA R108, P2, R181, R114.reuse, 0x2 ;  /* 0x00000072b56c7211 */ /* 0x080fe200078410ff */
[C---:B------:R-:W-:Y:S01]  /*11c50*/  IMAD R227, R2.reuse, 0xd8, RZ ;  /* 0x000000d802e37824 */ /* 0x040fe200078e02ff */
[-C--:B------:R-:W-:Y:S01]  /*11c60*/  LEA R16, P3, R183, R114.reuse, 0x2 ;  /* 0x00000072b7107211 */ /* 0x080fe200078610ff */
[----:B------:R-:W-:Y:S01]  /*11c70*/  IMAD R248, R2, 0x36, RZ ;  /* 0x0000003602f87824 */ /* 0x000fe200078e02ff */
[-C--:B------:R-:W-:Y:S01]  /*11c80*/  LEA R54, P4, R184, R114.reuse, 0x2 ;  /* 0x00000072b8367211 */ /* 0x080fe200078810ff */
[----:B------:R-:W3:Y:S01]  /*11c90*/  S2UR UR4, SR_CgaCtaId ;  /* 0x00000000000479c3 */ /* 0x000ee20000008800 */
[-C--:B------:R-:W-:Y:S01]  /*11ca0*/  LEA R82, P5, R173, R114.reuse, 0x2 ;  /* 0x00000072ad527211 */ /* 0x080fe200078a10ff */
[----:B------:R-:W-:Y:S01]  /*11cb0*/  IMAD R249, R2, 0xe8, RZ ;  /* 0x000000e802f97824 */ /* 0x000fe200078e02ff */
[----:B------:R-:W-:Y:S01]  /*11cc0*/  LEA R110, P6, R174, R114, 0x2 ;  /* 0x00000072ae6e7211 */ /* 0x000fe200078c10ff */
[----:B------:R-:W-:Y:S01]  /*11cd0*/  IMAD R247, R2, 0xe4, RZ ;  /* 0x000000e402f77824 */ /* 0x000fe200078e02ff */
[----:B------:R-:W-:Y:S01]  /*11ce0*/  LEA.HI.X.SX32 R53, R168, R0, 0x2, P0 ;  /* 0x00000000a8357211 */ /* 0x000fe200000f16ff */
[----:B------:R-:W-:Y:S01]  /*11cf0*/  UMOV UR6, 0x400 ;  /* 0x0000040000067882 */ /* 0x000fe20000000000 */
[----:B------:R-:W-:Y:S01]  /*11d00*/  LEA R26, P0, R175, R114, 0x2 ;  /* 0x00000072af1a7211 */ /* 0x000fe200078010ff */
[----:B------:R-:W-:Y:S01]  /*11d10*/  ULDC UR7, c[0x0][0x230] ;  /* 0x00008c0000077ab9 */ /* 0x000fe20000000800 */
[----:B------:R-:W-:-:S02]  /*11d20*/  LEA.HI.X.SX32 R81, R169, R0, 0x2, P1 ;  /* 0x00000000a9517211 */ /* 0x000fc400008f16ff */
[-C--:B------:R-:W-:Y:S02]  /*11d30*/  LEA.HI.X.SX32 R109, R181, R0.reuse, 0x2, P2 ;  /* 0x00000000b56d7211 */ /* 0x080fe400010f16ff */
[-C--:B------:R-:W-:Y:S02]  /*11d40*/  LEA.HI.X.SX32 R17, R183, R0.reuse, 0x2, P3 ;  /* 0x00000000b7117211 */ /* 0x080fe400018f16ff */
[-C--:B------:R-:W-:Y:S02]  /*11d50*/  LEA.HI.X.SX32 R55, R184, R0.reuse, 0x2, P4 ;  /* 0x00000000b8377211 */ /* 0x080fe400020f16ff */
[-C--:B------:R-:W-:Y:S02]  /*11d60*/  LEA.HI.X.SX32 R83, R173, R0.reuse, 0x2, P5 ;  /* 0x00000000ad537211 */ /* 0x080fe400028f16ff */
[----:B------:R-:W-:Y:S02]  /*11d70*/  LEA.HI.X.SX32 R111, R174, R0, 0x2, P6 ;  /* 0x00000000ae6f7211 */ /* 0x000fe400030f16ff */
[----:B------:R-:W-:-:S02]  /*11d80*/  LEA R56, P1, R179, R114, 0x2 ;  /* 0x00000072b3387211 */ /* 0x000fc400078210ff */
[-C--:B------:R-:W-:Y:S02]  /*11d90*/  LEA R84, P2, R176, R114.reuse, 0x2 ;  /* 0x00000072b0547211 */ /* 0x080fe400078410ff */
[-C--:B------:R-:W-:Y:S02]  /*11da0*/  LEA R112, P3, R177, R114.reuse, 0x2 ;  /* 0x00000072b1707211 */ /* 0x080fe400078610ff */
[-C--:B------:R-:W-:Y:S02]  /*11db0*/  LEA R116, P4, R251, R114.reuse, 0x2 ;  /* 0x00000072fb747211 */ /* 0x080fe400078810ff */
[-C--:B------:R-:W-:Y:S02]  /*11dc0*/  LEA R58, P5, R172, R114.reuse, 0x2 ;  /* 0x00000072ac3a7211 */ /* 0x080fe400078a10ff */
[----:B------:R-:W-:Y:S02]  /*11dd0*/  LEA R86, P6, R171, R114, 0x2 ;  /* 0x00000072ab567211 */ /* 0x000fe400078c10ff */
[----:B------:R-:W-:-:S02]  /*11de0*/  LEA.HI.X.SX32 R27, R175, R0, 0x2, P0 ;  /* 0x00000000af1b7211 */ /* 0x000fc400000f16ff */
[----:B------:R-:W-:Y:S01]  /*11df0*/  LEA R114, P0, R170, R114, 0x2 ;  /* 0x00000072aa727211 */ /* 0x000fe200078010ff */
[----:B------:R-:W-:Y:S01]  /*11e00*/  STL.64 [R1+0x8], R6 ;  /* 0x0000080601007387 */ /* 0x000fe20000100a00 */
[-C--:B------:R-:W-:Y:S02]  /*11e10*/  LEA.HI.X.SX32 R57, R179, R0.reuse, 0x2, P1 ;  /* 0x00000000b3397211 */ /* 0x080fe400008f16ff */
[-C--:B------:R-:W-:Y:S01]  /*11e20*/  LEA.HI.X.SX32 R85, R176, R0.reuse, 0x2, P2 ;  /* 0x00000000b0557211 */ /* 0x080fe200010f16ff */
[----:B------:R4:W-:Y:S01]  /*11e30*/  STL.64 [R1], R4 ;  /* 0x0000000401007387 */ /* 0x0009e20000100a00 */
[-C--:B------:R-:W-:Y:S02]  /*11e40*/  LEA.HI.X.SX32 R113, R177, R0.reuse, 0x2, P3 ;  /* 0x00000000b1717211 */ /* 0x080fe400018f16ff */
[-C--:B------:R-:W-:Y:S02]  /*11e50*/  LEA.HI.X.SX32 R117, R251, R0.reuse, 0x2, P4 ;  /* 0x00000000fb757211 */ /* 0x080fe400020f16ff */
[----:B------:R-:W-:-:S02]  /*11e60*/  LEA.HI.X.SX32 R59, R172, R0, 0x2, P5 ;  /* 0x00000000ac3b7211 */ /* 0x000fc400028f16ff */
[-C--:B------:R-:W-:Y:S02]  /*11e70*/  LEA.HI.X.SX32 R87, R171, R0.reuse, 0x2, P6 ;  /* 0x00000000ab577211 */ /* 0x080fe400030f16ff */
[----:B------:R-:W-:Y:S01]  /*11e80*/  LEA.HI.X.SX32 R115, R170, R0, 0x2, P0 ;  /* 0x00000000aa737211 */ /* 0x000fe200000f16ff */
[C---:B------:R-:W-:Y:S01]  /*11e90*/  IMAD.SHL.U32 R0, R2.reuse, 0x2, RZ ;  /* 0x0000000202007824 */ /* 0x040fe200078e00ff */
[----:B------:R-:W-:Y:S01]  /*11ea0*/  STL.64 [R1+0x19b8], R60 ;  /* 0x0019b83c01007387 */ /* 0x000fe20000100a00 */
[C---:B------:R-:W-:Y:S01]  /*11eb0*/  IMAD R140, R2.reuse, 0x1c, RZ ;  /* 0x0000001c028c7824 */ /* 0x040fe200078e02ff */
[CC--:B------:R-:W-:Y:S02]  /*11ec0*/  LEA R136, P2, R2.reuse, R138.reuse, 0x3 ;  /* 0x0000008a02887211 */ /* 0x0c0fe400078418ff */
[----:B------:R-:W-:Y:S01]  /*11ed0*/  STL.64 [R1+0x1950], R88 ;  /* 0x0019505801007387 */ /* 0x000fe20000100a00 */
[----:B----4-:R-:W-:Y:S01]  /*11ee0*/  IMAD R4, R2, 0x3, RZ ;  /* 0x0000000302047824 */ /* 0x010fe200078e02ff */
[----:B------:R-:W-:-:S02]  /*11ef0*/  IADD3 R242, P4, R3, R138, RZ ;  /* 0x0000008a03f27210 */ /* 0x000fc40007f9e0ff */
[----:B------:R4:W-:Y:S01]  /*11f00*/  STL.64 [R1+0x18c8], R8 ;  /* 0x0018c80801007387 */ /* 0x0009e20000100a00 */
[----:B------:R-:W-:Y:S01]  /*11f10*/  IMAD R5, R2, 0x5, RZ ;  /* 0x0000000502057824 */ /* 0x000fe200078e02ff */
[----:B------:R-:W-:Y:S02]  /*11f20*/  LEA.HI.X.SX32 R137, R0, R139, 0x2, P2 ;  /* 0x0000008b00897211 */ /* 0x000fe400010f16ff */
[----:B------:R-:W-:Y:S01]  /*11f30*/  STL.64 [R1+0x18d0], R18 ;  /* 0x0018d01201007387 */ /* 0x000fe20000100a00 */
[C---:B------:R-:W-:Y:S01]  /*11f40*/  IMAD R152, R2.reuse, 0x24, RZ ;  /* 0x0000002402987824 */ /* 0x040fe200078e02ff */
[-C--:B------:R-:W-:Y:S01]  /*11f50*/  IADD3 R240, P0, R123, R138.reuse, RZ ;  /* 0x0000008a7bf07210 */ /* 0x080fe20007f1e0ff */
[----:B------:R-:W-:Y:S01]  /*11f60*/  IMAD R174, R2, 0x2c, RZ ;  /* 0x0000002c02ae7824 */ /* 0x000fe200078e02ff */
[----:B------:R-:W-:Y:S01]  /*11f70*/  STL.64 [R1+0x1958], R90 ;  /* 0x0019585a01007387 */ /* 0x000fe20000100a00 */
[----:B------:R-:W-:Y:S01]  /*11f80*/  IADD3 R154, P2, R140, R138, RZ ;  /* 0x0000008a8c9a7210 */ /* 0x000fe20007f5e0ff */
[----:B------:R-:W-:-:S02]  /*11f90*/  IMAD R7, R2, 0x6, RZ ;  /* 0x0000000602077824 */ /* 0x000fc400078e02ff */
[----:B------:R2:W-:Y:S01]  /*11fa0*/  STL.64 [R1+0x18d8], R28 ;  /* 0x0018d81c01007387 */ /* 0x0005e20000100a00 */
[----:B----4-:R-:W-:Y:S01]  /*11fb0*/  IMAD.MOV.U32 R9, RZ, RZ, R197 ;  /* 0x000000ffff097224 */ /* 0x010fe200078e00c5 */
[-C--:B------:R-:W-:Y:S02]  /*11fc0*/  IADD3 R176, P3, R126, R138.reuse, RZ ;  /* 0x0000008a7eb07210 */ /* 0x080fe40007f7e0ff */
[----:B------:R-:W-:Y:S01]  /*11fd0*/  STL.64 [R1+0x1960], R92 ;  /* 0x0019605c01007387 */ /* 0x000fe20000100a00 */
[----:B------:R-:W-:Y:S01]  /*11fe0*/  IMAD R169, R2, 0x28, RZ ;  /* 0x0000002802a97824 */ /* 0x000fe200078e02ff */
[-C--:B------:R-:W-:Y:S02]  /*11ff0*/  LEA.HI.X.SX32 R243, R4, R139.reuse, 0x2, P4 ;  /* 0x0000008b04f37211 */ /* 0x080fe400020f16ff */
[----:B------:R-:W-:Y:S01]  /*12000*/  STL.64 [R1+0x18e0], R30 ;  /* 0x0018e01e01007387 */ /* 0x000fe20000100a00 */
[C---:B------:R-:W-:Y:S01]  /*12010*/  IMAD R197, R2.reuse, 0x30, RZ ;  /* 0x0000003002c57824 */ /* 0x040fe200078e02ff */
[----:B------:R-:W-:Y:S01]  /*12020*/  LEA.HI.X.SX32 R241, R5, R139, 0x2, P0 ;  /* 0x0000008b05f17211 */ /* 0x000fe200000f16ff */
[C---:B------:R-:W-:Y:S01]  /*12030*/  IMAD R127, R2.reuse, 0xf, RZ ;  /* 0x0000000f027f7824 */ /* 0x040fe200078e02ff */
[----:B------:R-:W-:Y:S01]  /*12040*/  STL.64 [R1+0x1968], R94 ;  /* 0x0019685e01007387 */ /* 0x000fe20000100a00 */
[----:B------:R-:W-:-:S02]  /*12050*/  LEA R244, P4, R2, R138, 0x5 ;  /* 0x0000008a02f47211 */ /* 0x000fc400078828ff */
[-C--:B------:R-:W-:Y:S01]  /*12060*/  LEA.HI.X.SX32 R155, R118, R139.reuse, 0x2, P2 ;  /* 0x0000008b769b7211 */ /* 0x080fe200010f16ff */
[----:B------:R-:W-:Y:S01]  /*12070*/  STL.64 [R1+0x18e8], R22 ;  /* 0x0018e81601007387 */ /* 0x000fe20000100a00 */
[-C--:B------:R-:W-:Y:S02]  /*12080*/  IADD3 R164, P0, R152, R138.reuse, RZ ;  /* 0x0000008a98a47210 */ /* 0x080fe40007f1e0ff */
[-C--:B------:R-:W-:Y:S01]  /*12090*/  LEA.HI.X.SX32 R177, R7, R139.reuse, 0x2, P3 ;  /* 0x0000008b07b17211 */ /* 0x080fe200018f16ff */
[----:B------:R-:W-:Y:S01]  /*120a0*/  STL.64 [R1+0x1970], R96 ;  /* 0x0019706001007387 */ /* 0x000fe20000100a00 */
[-C--:B------:R-:W-:Y:S01]  /*120b0*/  IADD3 R166, P2, R174, R138.reuse, RZ ;  /* 0x0000008aaea67210 */ /* 0x080fe20007f5e0ff */
[----:B--2---:R-:W-:Y:S01]  /*120c0*/  IMAD.MOV.U32 R28, RZ, RZ, R192 ;  /* 0x000000ffff1c7224 */ /* 0x004fe200078e00c0 */
[----:B------:R-:W-:Y:S01]  /*120d0*/  ISETP.GE.U32.AND P6, PT, R204, 0x7fffffbf, PT ;  /* 0x7fffffbfcc00780c */ /* 0x000fe20003fc6070 */
[----:B------:R-:W-:Y:S01]  /*120e0*/  STL.64 [R1+0x18f0], R32 ;  /* 0x0018f02001007387 */ /* 0x000fe20000100a00 */
[-C--:B------:R-:W-:Y:S01]  /*120f0*/  IADD3 R222, P3, R169, R138.reuse, RZ ;  /* 0x0000008aa9de7210 */ /* 0x080fe20007f7e0ff */
[----:B------:R-:W-:Y:S01]  /*12100*/  IMAD R125, R2, 0xe, RZ ;  /* 0x0000000e027d7824 */ /* 0x000fe200078e02ff */
[-C--:B------:R-:W-:Y:S01]  /*12110*/  LEA.HI.X.SX32 R245, R119, R139.reuse, 0x2, P4 ;  /* 0x0000008b77f57211 */ /* 0x080fe200020f16ff */
[----:B------:R-:W-:Y:S01]  /*12120*/  STL.64 [R1+0x1978], R98 ;  /* 0x0019786201007387 */ /* 0x000fe20000100a00 */
[-C--:B------:R-:W-:Y:S01]  /*12130*/  LEA.HI.X.SX32 R165, R120, R139.reuse, 0x2, P0 ;  /* 0x0000008b78a57211 */ /* 0x080fe200000f16ff */
[----:B------:R-:W-:Y:S01]  /*12140*/  IMAD R204, R2, 0x44, RZ ;  /* 0x0000004402cc7824 */ /* 0x000fe200078e02ff */
[-C--:B------:R-:W-:Y:S01]  /*12150*/  IADD3 R178, P4, R197, R138.reuse, RZ ;  /* 0x0000008ac5b27210 */ /* 0x080fe20007f9e0ff */
[----:B------:R2:W-:Y:S01]  /*12160*/  STL.64 [R1+0x18f8], R10 ;  /* 0x0018f80a01007387 */ /* 0x0005e20000100a00 */
[-C--:B------:R-:W-:Y:S01]  /*12170*/  LEA.HI.X.SX32 R167, R122, R139.reuse, 0x2, P2 ;  /* 0x0000008b7aa77211 */ /* 0x080fe200010f16ff */
[----:B------:R-:W-:Y:S01]  /*12180*/  IMAD R192, R2, 0x4c, RZ ;  /* 0x0000004c02c07824 */ /* 0x000fe200078e02ff */
[-C--:B------:R-:W-:Y:S01]  /*12190*/  IADD3 R180, P2, R246, R138.reuse, RZ ;  /* 0x0000008af6b47210 */ /* 0x080fe20007f5e0ff */
[----:B------:R-:W-:Y:S01]  /*121a0*/  IMAD.MOV.U32 R90, RZ, RZ, R190 ;  /* 0x000000ffff5a7224 */ /* 0x000fe200078e00be */
[----:B------:R-:W-:Y:S01]  /*121b0*/  LEA.HI.X.SX32 R223, R121, R139, 0x2, P3 ;  /* 0x0000008b79df7211 */ /* 0x000fe200018f16ff */
[C---:B------:R-:W-:Y:S01]  /*121c0*/  IMAD.SHL.U32 R128, R2.reuse, 0x10, RZ ;  /* 0x0000001002807824 */ /* 0x040fe200078e00ff */
[----:B------:R-:W-:Y:S01]  /*121d0*/  IADD3 R232, P3, R207, R138, RZ ;  /* 0x0000008acfe87210 */ /* 0x000fe20007f7e0ff */
[----:B------:R-:W-:-:S02]  /*121e0*/  IMAD R132, R2, 0x48, RZ ;  /* 0x0000004802847824 */ /* 0x000fc400078e02ff */
[C---:B------:R-:W-:Y:S02]  /*121f0*/  IMAD R129, R2.reuse, 0x11, RZ ;  /* 0x0000001102817824 */ /* 0x040fe400078e02ff */
[C---:B------:R-:W-:Y:S02]  /*12200*/  IMAD R141, R2.reuse, 0x13, RZ ;  /* 0x00000013028d7824 */ /* 0x040fe400078e02ff */
[C---:B------:R-:W-:Y:S02]  /*12210*/  IMAD R130, R2.reuse, 0x50, RZ ;  /* 0x0000005002827824 */ /* 0x040fe400078e02ff */
[----:B------:R-:W-:Y:S01]  /*12220*/  IMAD R150, R2, 0x54, RZ ;  /* 0x0000005402967824 */ /* 0x000fe200078e02ff */
[----:B------:R-:W-:Y:S01]  /*12230*/  ISETP.GE.U32.AND P1, PT, R205, 0x7fffffc0, PT ;  /* 0x7fffffc0cd00780c */ /* 0x000fe20003f26070 */
[----:B--2---:R-:W-:Y:S01]  /*12240*/  VIADD R11, R134, 0xffffffdf ;  /* 0xffffffdf860b7836 */ /* 0x004fe20000000000 */
[-C--:B------:R-:W-:Y:S01]  /*12250*/  IADD3 R134, P0, R206, R138.reuse, RZ ;  /* 0x0000008ace867210 */ /* 0x080fe20007f1e0ff */
[----:B------:R-:W-:Y:S01]  /*12260*/  IMAD.MOV.U32 R91, RZ, RZ, R191 ;  /* 0x000000ffff5b7224 */ /* 0x000fe200078e00bf */
[-C--:B------:R-:W-:Y:S01]  /*12270*/  LEA.HI.X.SX32 R179, R3, R139.reuse, 0x2, P4 ;  /* 0x0000008b03b37211 */ /* 0x080fe200020f16ff */
[----:B------:R-:W-:Y:S01]  /*12280*/  IMAD R131, R2, 0x12, RZ ;  /* 0x0000001202837824 */ /* 0x000fe200078e02ff */
[-C--:B------:R-:W-:Y:S01]  /*12290*/  LEA.HI.X.SX32 R135, R124, R139.reuse, 0x2, P0 ;  /* 0x0000008b7c877211 */ /* 0x080fe200000f16ff */
[----:B------:R-:W-:Y:S01]  /*122a0*/  IMAD.MOV.U32 R29, RZ, RZ, R193 ;  /* 0x000000ffff1d7224 */ /* 0x000fe200078e00c1 */
[CC--:B------:R-:W-:Y:S01]  /*122b0*/  LEA R190, P4, R2.reuse, R138.reuse, 0x6 ;  /* 0x0000008a02be7211 */ /* 0x0c0fe200078830ff */
[C---:B------:R-:W-:Y:S01]  /*122c0*/  IMAD R142, R2.reuse, 0x15, RZ ;  /* 0x00000015028e7824 */ /* 0x040fe200078e02ff */
[-C--:B------:R-:W-:Y:S01]  /*122d0*/  LEA.HI.X.SX32 R181, R127, R139.reuse, 0x2, P2 ;  /* 0x0000008b7fb57211 */ /* 0x080fe200010f16ff */
[----:B------:R-:W-:Y:S01]  /*122e0*/  IMAD R145, R2, 0x17, RZ ;  /* 0x0000001702917824 */ /* 0x000fe200078e02ff */
[-C--:B------:R-:W-:Y:S01]  /*122f0*/  IADD3 R204, P0, R204, R138.reuse, RZ ;  /* 0x0000008acccc7210 */ /* 0x080fe20007f1e0ff */
[----:B------:R-:W-:Y:S01]  /*12300*/  IMAD R143, R2, 0x64, RZ ;  /* 0x00000064028f7824 */ /* 0x000fe200078e02ff */
[-C--:B------:R-:W-:Y:S01]  /*12310*/  IADD3 R192, P2, R192, R138.reuse, RZ ;  /* 0x0000008ac0c07210 */ /* 0x080fe20007f5e0ff */
[----:B------:R-:W-:Y:S01]  /*12320*/  IMAD R144, R2, 0x16, RZ ;  /* 0x0000001602907824 */ /* 0x000fe200078e02ff */
[-C--:B------:R-:W-:Y:S01]  /*12330*/  LEA.HI.X.SX32 R233, R125, R139.reuse, 0x2, P3 ;  /* 0x0000008b7de97211 */ /* 0x080fe200018f16ff */
[----:B------:R-:W-:Y:S01]  /*12340*/  STL.64 [R1+0x1980], R100 ;  /* 0x0019806401007387 */ /* 0x000fe20000100a00 */
[-C--:B------:R-:W-:Y:S01]  /*12350*/  IADD3 R132, P3, R132, R138.reuse, RZ ;  /* 0x0000008a84847210 */ /* 0x080fe20007f7e0ff */
[----:B------:R-:W-:Y:S01]  /*12360*/  IMAD R146, R2, 0x19, RZ ;  /* 0x0000001902927824 */ /* 0x000fe200078e02ff */
[-C--:B------:R-:W-:Y:S01]  /*12370*/  LEA.HI.X.SX32 R191, R128, R139.reuse, 0x2, P4 ;  /* 0x0000008b80bf7211 */ /* 0x080fe200020f16ff */
[----:B------:R1:W-:Y:S01]  /*12380*/  STL.64 [R1+0x1900], R12 ;  /* 0x0019000c01007387 */ /* 0x0003e20000100a00 */
[-C--:B------:R-:W-:Y:S01]  /*12390*/  LEA.HI.X.SX32 R205, R129, R139.reuse, 0x2, P0 ;  /* 0x0000008b81cd7211 */ /* 0x080fe200000f16ff */
[----:B------:R-:W-:Y:S01]  /*123a0*/  IMAD R149, R2, 0x1b, RZ ;  /* 0x0000001b02957824 */ /* 0x000fe200078e02ff */
[-C--:B------:R-:W-:Y:S01]  /*123b0*/  IADD3 R130, P4, R130, R138.reuse, RZ ;  /* 0x0000008a82827210 */ /* 0x080fe20007f9e0ff */
[C---:B------:R-:W-:Y:S01]  /*123c0*/  IMAD R153, R2.reuse, 0x7c, RZ ;  /* 0x0000007c02997824 */ /* 0x040fe200078e02ff */
[----:B------:R-:W-:Y:S01]  /*123d0*/  LEA.HI.X.SX32 R193, R141, R139, 0x2, P2 ;  /* 0x0000008b8dc17211 */ /* 0x000fe200010f16ff */
[----:B------:R-:W-:Y:S01]  /*123e0*/  IMAD R147, R2, 0x1a, RZ ;  /* 0x0000001a02937824 */ /* 0x000fe200078e02ff */
[-C--:B------:R-:W-:Y:S01]  /*123f0*/  IADD3 R150, P0, R150, R138.reuse, RZ ;  /* 0x0000008a96967210 */ /* 0x080fe20007f1e0ff */
[----:B------:R-:W-:Y:S01]  /*12400*/  IMAD R156, R2, 0x1d, RZ ;  /* 0x0000001d029c7824 */ /* 0x000fe200078e02ff */
[----:B------:R-:W-:Y:S01]  /*12410*/  IADD3 R208, P2, R208, R138, RZ ;  /* 0x0000008ad0d07210 */ /* 0x000fe20007f5e0ff */
[----:B------:R-:W-:-:S02]  /*12420*/  IMAD R148, R2, 0x78, RZ ;  /* 0x0000007802947824 */ /* 0x000fc400078e02ff */
[C---:B------:R-:W-:Y:S02]  /*12430*/  IMAD R160, R2.reuse, 0x1f, RZ ;  /* 0x0000001f02a07824 */ /* 0x040fe400078e02ff */
[C---:B------:R-:W-:Y:S02]  /*12440*/  IMAD R157, R2.reuse, 0x84, RZ ;  /* 0x00000084029d7824 */ /* 0x040fe400078e02ff */
[C---:B------:R-:W-:Y:S02]  /*12450*/  IMAD R161, R2.reuse, 0x8c, RZ ;  /* 0x0000008c02a17824 */ /* 0x040fe400078e02ff */
[C---:B------:R-:W-:Y:S02]  /*12460*/  IMAD R158, R2.reuse, 0x1e, RZ ;  /* 0x0000001e029e7824 */ /* 0x040fe400078e02ff */
[C---:B------:R-:W-:Y:S02]  /*12470*/  IMAD.SHL.U32 R162, R2.reuse, 0x20, RZ ;  /* 0x0000002002a27824 */ /* 0x040fe400078e00ff */
[----:B------:R-:W-:-:S02]  /*12480*/  IMAD R168, R2, 0x21, RZ ;  /* 0x0000002102a87824 */ /* 0x000fc400078e02ff */
[C---:B------:R-:W-:Y:S02]  /*12490*/  IMAD R159, R2.reuse, 0x88, RZ ;  /* 0x00000088029f7824 */ /* 0x040fe400078e02ff */
[C---:B------:R-:W-:Y:S02]  /*124a0*/  IMAD R173, R2.reuse, 0x23, RZ ;  /* 0x0000002302ad7824 */ /* 0x040fe400078e02ff */
[C---:B------:R-:W-:Y:S02]  /*124b0*/  IMAD R163, R2.reuse, 0x90, RZ ;  /* 0x0000009002a37824 */ /* 0x040fe400078e02ff */
[C---:B------:R-:W-:Y:S01]  /*124c0*/  IMAD R175, R2.reuse, 0x9c, RZ ;  /* 0x0000009c02af7824 */ /* 0x040fe200078e02ff */
[----:B------:R-:W-:Y:S01]  /*124d0*/  ISETP.GE.U32.AND P5, PT, R187, 0x7fffffbe, PT ;  /* 0x7fffffbebb00780c */ /* 0x000fe20003fa6070 */
[----:B-1----:R-:W-:Y:S01]  /*124e0*/  VIADD R13, R133, 0xfffffffc ;  /* 0xfffffffc850d7836 */ /* 0x002fe20000000000 */
[-C--:B------:R-:W-:Y:S01]  /*124f0*/  LEA.HI.X.SX32 R133, R131, R139.reuse, 0x2, P3 ;  /* 0x0000008b83857211 */ /* 0x080fe200018f16ff */
[----:B------:R-:W-:Y:S01]  /*12500*/  IMAD R170, R2, 0x94, RZ ;  /* 0x0000009402aa7824 */ /* 0x000fe200078e02ff */
[-C--:B------:R-:W-:Y:S01]  /*12510*/  LEA.HI.X.SX32 R131, R123, R139.reuse, 0x2, P4 ;  /* 0x0000008b7b837211 */ /* 0x080fe200020f16ff */
[----:B------:R-:W-:Y:S01]  /*12520*/  IMAD.MOV.U32 R92, RZ, RZ, R194 ;  /* 0x000000ffff5c7224 */ /* 0x000fe200078e00c2 */
[-C--:B------:R-:W-:Y:S01]  /*12530*/  IADD3 R218, P3, R218, R138.reuse, RZ ;  /* 0x0000008adada7210 */ /* 0x080fe20007f7e0ff */
[----:B------:R-:W-:Y:S01]  /*12540*/  IMAD R171, R2, 0x22, RZ ;  /* 0x0000002202ab7824 */ /* 0x000fe200078e02ff */
[-C--:B------:R-:W-:Y:S01]  /*12550*/  LEA.HI.X.SX32 R151, R142, R139.reuse, 0x2, P0 ;  /* 0x0000008b8e977211 */ /* 0x080fe200000f16ff */
[----:B------:R-:W-:Y:S01]  /*12560*/  IMAD R172, R2, 0x98, RZ ;  /* 0x0000009802ac7824 */ /* 0x000fe200078e02ff */
[-C--:B------:R-:W-:Y:S01]  /*12570*/  IADD3 R220, P4, R220, R138.reuse, RZ ;  /* 0x0000008adcdc7210 */ /* 0x080fe20007f9e0ff */
[----:B------:R-:W-:Y:S01]  /*12580*/  IMAD R183, R2, 0xa4, RZ ;  /* 0x000000a402b77824 */ /* 0x000fe200078e02ff */
[-C--:B------:R-:W-:Y:S01]  /*12590*/  LEA.HI.X.SX32 R209, R145, R139.reuse, 0x2, P2 ;  /* 0x0000008b91d17211 */ /* 0x080fe200010f16ff */
[----:B------:R-:W-:Y:S01]  /*125a0*/  IMAD.MOV.U32 R30, RZ, RZ, R200 ;  /* 0x000000ffff1e7224 */ /* 0x000fe200078e00c8 */
[-C--:B------:R-:W-:Y:S01]  /*125b0*/  IADD3 R142, P0, R143, R138.reuse, RZ ;  /* 0x0000008a8f8e7210 */ /* 0x080fe20007f1e0ff */
[----:B------:R-:W-:Y:S01]  /*125c0*/  IMAD.MOV.U32 R18, RZ, RZ, R188 ;  /* 0x000000ffff127224 */ /* 0x000fe200078e00bc */
[-C--:B------:R-:W-:Y:S01]  /*125d0*/  IADD3 R224, P2, R224, R138.reuse, RZ ;  /* 0x0000008ae0e07210 */ /* 0x080fe20007f5e0ff */
[----:B------:R-:W-:Y:S01]  /*125e0*/  IMAD.MOV.U32 R19, RZ, RZ, R189 ;  /* 0x000000ffff137224 */ /* 0x000fe200078e00bd */
[-C--:B------:R-:W-:Y:S01]  /*125f0*/  LEA.HI.X.SX32 R219, R144, R139.reuse, 0x2, P3 ;  /* 0x0000008b90db7211 */ /* 0x080fe200018f16ff */
[----:B------:R-:W-:Y:S01]  /*12600*/  IMAD.MOV.U32 R31, RZ, RZ, R201 ;  /* 0x000000ffff1f7224 */ /* 0x000fe200078e00c9 */
[-C--:B------:R-:W-:Y:S01]  /*12610*/  LEA.HI.X.SX32 R221, R126, R139.reuse, 0x2, P4 ;  /* 0x0000008b7edd7211 */ /* 0x080fe200020f16ff */
[----:B------:R-:W-:Y:S01]  /*12620*/  IMAD.MOV.U32 R8, RZ, RZ, R196 ;  /* 0x000000ffff087224 */ /* 0x000fe200078e00c4 */
[-C--:B------:R-:W-:Y:S01]  /*12630*/  IADD3 R234, P3, R234, R138.reuse, RZ ;  /* 0x0000008aeaea7210 */ /* 0x080fe20007f7e0ff */
[----:B------:R-:W-:Y:S01]  /*12640*/  IMAD R184, R2, 0x26, RZ ;  /* 0x0000002602b87824 */ /* 0x000fe200078e02ff */
[-C--:B------:R-:W-:Y:S01]  /*12650*/  LEA.HI.X.SX32 R143, R146, R139.reuse, 0x2, P0 ;  /* 0x0000008b928f7211 */ /* 0x080fe200000f16ff */
[----:B------:R-:W-:Y:S01]  /*12660*/  IMAD.MOV.U32 R93, RZ, RZ, R195 ;  /* 0x000000ffff5d7224 */ /* 0x000fe200078e00c3 */
[-C--:B------:R-:W-:Y:S01]  /*12670*/  IADD3 R236, P4, R236, R138.reuse, RZ ;  /* 0x0000008aecec7210 */ /* 0x080fe20007f9e0ff */
[----:B------:R-:W-:Y:S01]  /*12680*/  IMAD.MOV.U32 R60, RZ, RZ, R202 ;  /* 0x000000ffff3c7224 */ /* 0x000fe200078e00ca */
[-C--:B------:R-:W-:Y:S01]  /*12690*/  LEA.HI.X.SX32 R225, R149, R139.reuse, 0x2, P2 ;  /* 0x0000008b95e17211 */ /* 0x080fe200010f16ff */
[----:B------:R-:W-:Y:S01]  /*126a0*/  IMAD.MOV.U32 R61, RZ, RZ, R203 ;  /* 0x000000ffff3d7224 */ /* 0x000fe200078e00cb */
[-C--:B------:R-:W-:Y:S01]  /*126b0*/  IADD3 R238, P0, R238, R138.reuse, RZ ;  /* 0x0000008aeeee7210 */ /* 0x080fe20007f1e0ff */
[----:B------:R-:W-:Y:S01]  /*126c0*/  IMAD.MOV.U32 R88, RZ, RZ, R198 ;  /* 0x000000ffff587224 */ /* 0x000fe200078e00c6 */
[-C--:B------:R-:W-:Y:S01]  /*126d0*/  IADD3 R120, P2, R153, R138.reuse, RZ ;  /* 0x0000008a99787210 */ /* 0x080fe20007f5e0ff */
[----:B------:R-:W-:Y:S01]  /*126e0*/  IMAD.MOV.U32 R89, RZ, RZ, R199 ;  /* 0x000000ffff597224 */ /* 0x000fe200078e00c7 */
[-C--:B------:R-:W-:Y:S01]  /*126f0*/  LEA.HI.X.SX32 R235, R147, R139.reuse, 0x2, P3 ;  /* 0x0000008b93eb7211 */ /* 0x080fe200018f16ff */
[----:B------:R-:W-:Y:S01]  /*12700*/  IMAD R251, R2, 0xec, RZ ;  /* 0x000000ec02fb7824 */ /* 0x000fe200078e02ff */
[-C--:B------:R-:W-:Y:S01]  /*12710*/  LEA.HI.X.SX32 R237, R140, R139.reuse, 0x2, P4 ;  /* 0x0000008b8ced7211 */ /* 0x080fe200020f16ff */
[----:B------:R-:W-:Y:S01]  /*12720*/  IMAD.MOV.U32 R6, RZ, RZ, R252 ;  /* 0x000000ffff067224 */ /* 0x000fe200078e00fc */
[----:B------:R-:W-:Y:S01]  /*12730*/  IADD3 R118, P3, R148, R138, RZ ;  /* 0x0000008a94767210 */ /* 0x000fe20007f7e0ff */
[----:B------:R-:W1:Y:S01]  /*12740*/  LDC R5, c[0x0][0x230] ;  /* 0x00008c00ff057b82 */ /* 0x000e620000000800 */
[----:B------:R-:W-:-:S02]  /*12750*/  LEA.HI.X.SX32 R239, R156, R139, 0x2, P0 ;  /* 0x0000008b9cef7211 */ /* 0x000fc400000f16ff */
[-C--:B------:R-:W-:Y:S02]  /*12760*/  LEA R140, P4, R2, R138.reuse, 0x7 ;  /* 0x0000008a028c7211 */ /* 0x080fe400078838ff */
[-C--:B------:R-:W-:Y:S02]  /*12770*/  LEA.HI.X.SX32 R121, R160, R139.reuse, 0x2, P2 ;  /* 0x0000008ba0797211 */ /* 0x080fe400010f16ff */
[-C--:B------:R-:W-:Y:S01]  /*12780*/  IADD3 R144, P0, R157, R138.reuse, RZ ;  /* 0x0000008a9d907210 */ /* 0x080fe20007f1e0ff */
[----:B------:R-:W2:Y:S01]  /*12790*/  LDC R4, c[0x0][0x230] ;  /* 0x00008c00ff047b82 */ /* 0x000ea20000000800 */
[-C--:B------:R-:W-:Y:S01]  /*127a0*/  IADD3 R148, P2, R161, R138.reuse, RZ ;  /* 0x0000008aa1947210 */ /* 0x080fe20007f5e0ff */
[----:B------:R-:W-:Y:S01]  /*127b0*/  IMAD R194, R2, 0xa0, RZ ;  /* 0x000000a002c27824 */ /* 0x000fe200078e02ff */
[-C--:B------:R-:W-:Y:S02]  /*127c0*/  LEA.HI.X.SX32 R119, R158, R139.reuse, 0x2, P3 ;  /* 0x0000008b9e777211 */ /* 0x080fe400018f16ff */
[----:B------:R-:W-:Y:S01]  /*127d0*/  LEA.HI.X.SX32 R141, R162, R139, 0x2, P4 ;  /* 0x0000008ba28d7211 */ /* 0x000fe200020f16ff */
[----:B------:R-:W-:Y:S01]  /*127e0*/  IMAD R187, R2, 0xac, RZ ;  /* 0x000000ac02bb7824 */ /* 0x000fe200078e02ff */
[----:B------:R-:W-:-:S02]  /*127f0*/  IADD3 R146, P3, R159, R138, RZ ;  /* 0x0000008a9f927210 */ /* 0x000fc40007f7e0ff */
[-C--:B------:R-:W-:Y:S02]  /*12800*/  LEA.HI.X.SX32 R145, R168, R139.reuse, 0x2, P0 ;  /* 0x0000008ba8917211 */ /* 0x080fe400000f16ff */
[-C--:B------:R-:W-:Y:S02]  /*12810*/  IADD3 R156, P4, R163, R138.reuse, RZ ;  /* 0x0000008aa39c7210 */ /* 0x080fe40007f9e0ff */
[-C--:B------:R-:W-:Y:S02]  /*12820*/  LEA.HI.X.SX32 R149, R173, R139.reuse, 0x2, P2 ;  /* 0x0000008bad957211 */ /* 0x080fe400010f16ff */
[-C--:B------:R-:W-:Y:S02]  /*12830*/  IADD3 R158, P0, R170, R138.reuse, RZ ;  /* 0x0000008aaa9e7210 */ /* 0x080fe40007f1e0ff */
[-C--:B------:R-:W-:Y:S01]  /*12840*/  IADD3 R162, P2, R175, R138.reuse, RZ ;  /* 0x0000008aafa27210 */ /* 0x080fe20007f5e0ff */
[C---:B------:R-:W-:Y:S01]  /*12850*/  IMAD R189, R2.reuse, 0x29, RZ ;  /* 0x0000002902bd7824 */ /* 0x040fe200078e02ff */
[-C--:B------:R-:W-:Y:S01]  /*12860*/  LEA.HI.X.SX32 R147, R171, R139.reuse, 0x2, P3 ;  /* 0x0000008bab937211 */ /* 0x080fe200018f16ff */
[----:B------:R-:W-:Y:S01]  /*12870*/  IMAD R200, R2, 0x2b, RZ ;  /* 0x0000002b02c87824 */ /* 0x000fe200078e02ff */
[-C--:B------:R-:W-:Y:S01]  /*12880*/  LEA.HI.X.SX32 R157, R152, R139.reuse, 0x2, P4 ;  /* 0x0000008b989d7211 */ /* 0x080fe200020f16ff */
[----:B------:R-:W-:Y:S01]  /*12890*/  IMAD R188, R2, 0xb0, RZ ;  /* 0x000000b002bc7824 */ /* 0x000fe200078e02ff */
[-C--:B------:R-:W-:Y:S01]  /*128a0*/  IADD3 R160, P3, R172, R138.reuse, RZ ;  /* 0x0000008aaca07210 */ /* 0x080fe20007f7e0ff */
[----:B------:R-:W-:Y:S01]  /*128b0*/  IMAD R196, R2, 0xb4, RZ ;  /* 0x000000b402c47824 */ /* 0x000fe200078e02ff */
[----:B------:R-:W-:Y:S01]  /*128c0*/  LEA.HI.X.SX32 R159, R182, R139, 0x2, P0 ;  /* 0x0000008bb69f7211 */ /* 0x000fe200000f16ff */
[----:B------:R-:W-:Y:S01]  /*128d0*/  IMAD R201, R2, 0xbc, RZ ;  /* 0x000000bc02c97824 */ /* 0x000fe200078e02ff */
[----:B------:R-:W-:-:S02]  /*128e0*/  IADD3 R194, P4, R194, R138, RZ ;  /* 0x0000008ac2c27210 */ /* 0x000fc40007f9e0ff */
[-C--:B------:R-:W-:Y:S02]  /*128f0*/  LEA.HI.X.SX32 R163, R186, R139.reuse, 0x2, P2 ;  /* 0x0000008bbaa37211 */ /* 0x080fe400010f16ff */
[-C--:B------:R-:W-:Y:S02]  /*12900*/  IADD3 R168, P0, R183, R138.reuse, RZ ;  /* 0x0000008ab7a87210 */ /* 0x080fe40007f1e0ff */
[----:B------:R-:W-:Y:S01]  /*12910*/  IADD3 R172, P2, R187, R138, RZ ;  /* 0x0000008abbac7210 */ /* 0x000fe20007f5e0ff */
[C---:B------:R-:W-:Y:S01]  /*12920*/  IMAD R198, R2.reuse, 0x2a, RZ ;  /* 0x0000002a02c67824 */ /* 0x040fe200078e02ff */
[-C--:B------:R-:W-:Y:S01]  /*12930*/  LEA.HI.X.SX32 R195, R169, R139.reuse, 0x2, P4 ;  /* 0x0000008ba9c37211 */ /* 0x080fe200020f16ff */
[----:B------:R-:W-:Y:S01]  /*12940*/  IMAD R203, R2, 0x2d, RZ ;  /* 0x0000002d02cb7824 */ /* 0x000fe200078e02ff */
[-C--:B------:R-:W-:Y:S01]  /*12950*/  LEA.HI.X.SX32 R161, R184, R139.reuse, 0x2, P3 ;  /* 0x0000008bb8a17211 */ /* 0x080fe200018f16ff */
[----:B------:R-:W-:Y:S01]  /*12960*/  IMAD R202, R2, 0xc0, RZ ;  /* 0x000000c002ca7824 */ /* 0x000fe200078e02ff */
[----:B------:R-:W-:-:S02]  /*12970*/  LEA.HI.X.SX32 R169, R189, R139, 0x2, P0 ;  /* 0x0000008bbda97211 */ /* 0x000fc400000f16ff */
[-C--:B------:R-:W-:Y:S02]  /*12980*/  IADD3 R182, P4, R188, R138.reuse, RZ ;  /* 0x0000008abcb67210 */ /* 0x080fe40007f9e0ff */
[-C--:B------:R-:W-:Y:S02]  /*12990*/  LEA.HI.X.SX32 R173, R200, R139.reuse, 0x2, P2 ;  /* 0x0000008bc8ad7211 */ /* 0x080fe400010f16ff */
[-C--:B------:R-:W-:Y:S02]  /*129a0*/  IADD3 R170, P3, R185, R138.reuse, RZ ;  /* 0x0000008ab9aa7210 */ /* 0x080fe40007f7e0ff */
[-C--:B------:R-:W-:Y:S02]  /*129b0*/  IADD3 R184, P0, R196, R138.reuse, RZ ;  /* 0x0000008ac4b87210 */ /* 0x080fe40007f1e0ff */
[----:B------:R-:W-:Y:S01]  /*129c0*/  IADD3 R188, P2, R201, R138, RZ ;  /* 0x0000008ac9bc7210 */ /* 0x000fe20007f5e0ff */
[----:B------:R-:W-:Y:S01]  /*129d0*/  IMAD R199, R2, 0xb8, RZ ;  /* 0x000000b802c77824 */ /* 0x000fe200078e02ff */
[-C--:B------:R-:W-:Y:S01]  /*129e0*/  LEA.HI.X.SX32 R183, R174, R139.reuse, 0x2, P4 ;  /* 0x0000008baeb77211 */ /* 0x080fe200020f16ff */
[----:B------:R-:W4:Y:S01]  /*129f0*/  S2R R95, SR_TID.X ;  /* 0x00000000005f7919 */ /* 0x000f220000002100 */
[----:B------:R-:W-:-:S02]  /*12a00*/  LEA.HI.X.SX32 R171, R198, R139, 0x2, P3 ;  /* 0x0000008bc6ab7211 */ /* 0x000fc400018f16ff */
[-C--:B------:R-:W-:Y:S02]  /*12a10*/  LEA.HI.X.SX32 R185, R203, R139.reuse, 0x2, P0 ;  /* 0x0000008bcbb97211 */ /* 0x080fe400000f16ff */
[-C--:B------:R-:W-:Y:S02]  /*12a20*/  IADD3 R196, P4, R202, R138.reuse, RZ ;  /* 0x0000008acac47210 */ /* 0x080fe40007f9e0ff */
[----:B------:R-:W-:Y:S02]  /*12a30*/  LEA.HI.X.SX32 R189, R213, R139, 0x2, P2 ;  /* 0x0000008bd5bd7211 */ /* 0x000fe400010f16ff */
[-C--:B------:R-:W-:Y:S02]  /*12a40*/  IADD3 R198, P0, R210, R138.reuse, RZ ;  /* 0x0000008ad2c67210 */ /* 0x080fe40007f1e0ff */
[-C--:B------:R-:W-:Y:S01]  /*12a50*/  IADD3 R202, P2, R214, R138.reuse, RZ ;  /* 0x0000008ad6ca7210 */ /* 0x080fe20007f5e0ff */
[----:B------:R-:W3:Y:S01]  /*12a60*/  S2R R94, SR_TID.X ;  /* 0x00000000005e7919 */ /* 0x000ee20000002100 */
[----:B------:R-:W-:-:S02]  /*12a70*/  IADD3 R186, P3, R199, R138, RZ ;  /* 0x0000008ac7ba7210 */ /* 0x000fc40007f7e0ff */
[-C--:B------:R-:W-:Y:S02]  /*12a80*/  LEA.HI.X.SX32 R197, R197, R139.reuse, 0x2, P4 ;  /* 0x0000008bc5c57211 */ /* 0x080fe400020f16ff */
[-C--:B------:R-:W-:Y:S02]  /*12a90*/  LEA.HI.X.SX32 R199, R216, R139.reuse, 0x2, P0 ;  /* 0x0000008bd8c77211 */ /* 0x080fe400000f16ff */
[-C--:B------:R-:W-:Y:S02]  /*12aa0*/  IADD3 R210, P4, R215, R138.reuse, RZ ;  /* 0x0000008ad7d27210 */ /* 0x080fe40007f9e0ff */
[-C--:B------:R-:W-:Y:S02]  /*12ab0*/  LEA.HI.X.SX32 R203, R228, R139.reuse, 0x2, P2 ;  /* 0x0000008be4cb7211 */ /* 0x080fe400010f16ff */
[----:B------:R-:W-:Y:S02]  /*12ac0*/  IADD3 R216, P2, R229, R138, RZ ;  /* 0x0000008ae5d87210 */ /* 0x000fe40007f5e0ff */
[----:B------:R-:W-:-:S02]  /*12ad0*/  LEA.HI.X.SX32 R187, R211, R139, 0x2, P3 ;  /* 0x0000008bd3bb7211 */ /* 0x000fc400018f16ff */
[-C--:B------:R-:W-:Y:S01]  /*12ae0*/  IADD3 R200, P3, R212, R138.reuse, RZ ;  /* 0x0000008ad4c87210 */ /* 0x080fe20007f7e0ff */
[----:B------:R-:W-:Y:S01]  /*12af0*/  IMAD R10, R2, 0x3b, RZ ;  /* 0x0000003b020a7824 */ /* 0x000fe200078e02ff */
[-C--:B------:R-:W-:Y:S02]  /*12b00*/  IADD3 R212, P0, R217, R138.reuse, RZ ;  /* 0x0000008ad9d47210 */ /* 0x080fe40007f1e0ff */
[-C--:B------:R-:W-:Y:S01]  /*12b10*/  LEA.HI.X.SX32 R211, R206, R139.reuse, 0x2, P4 ;  /* 0x0000008bced37211 */ /* 0x080fe200020f16ff */
[----:B------:R-:W-:Y:S01]  /*12b20*/  IMAD R252, R2, 0xf0, RZ ;  /* 0x000000f002fc7824 */ /* 0x000fe200078e02ff */
[-C--:B------:R-:W-:Y:S02]  /*12b30*/  IADD3 R206, P4, R230, R138.reuse, RZ ;  /* 0x0000008ae6ce7210 */ /* 0x080fe40007f9e0ff */
[-C--:B------:R-:W-:Y:S02]  /*12b40*/  LEA.HI.X.SX32 R217, R250, R139.reuse, 0x2, P2 ;  /* 0x0000008bfad97211 */ /* 0x080fe400010f16ff */
[-C--:B------:R-:W-:Y:S01]  /*12b50*/  IADD3 R230, P2, R251, R138.reuse, RZ ;  /* 0x0000008afbe67210 */ /* 0x080fe20007f5e0ff */
[C---:B------:R-:W-:Y:S01]  /*12b60*/  IMAD.SHL.U32 R174, R2.reuse, 0x4, RZ ;  /* 0x0000000402ae7824 */ /* 0x040fe200078e00ff */
[-C--:B------:R-:W-:Y:S01]  /*12b70*/  LEA.HI.X.SX32 R213, R231, R139.reuse, 0x2, P0 ;  /* 0x0000008be7d57211 */ /* 0x080fe200000f16ff */
[----:B------:R-:W-:Y:S01]  /*12b80*/  IMAD R124, R2, 0xf4, RZ ;  /* 0x000000f4027c7824 */ /* 0x000fe200078e02ff */
[-C--:B------:R-:W-:Y:S01]  /*12b90*/  LEA.HI.X.SX32 R231, R10, R139.reuse, 0x2, P2 ;  /* 0x0000008b0ae77211 */ /* 0x080fe200010f16ff */
[----:B------:R-:W-:Y:S01]  /*12ba0*/  STL.64 [R1+0x1988], R102 ;  /* 0x0019886601007387 */ /* 0x000fe20000100a00 */
[-C--:B------:R-:W-:Y:S01]  /*12bb0*/  IADD3 R122, P2, R252, R138.reuse, RZ ;  /* 0x0000008afc7a7210 */ /* 0x080fe20007f5e0ff */
[----:B------:R-:W-:Y:S01]  /*12bc0*/  IMAD R0, R2, 0x3d, RZ ;  /* 0x0000003d02007824 */ /* 0x000fe200078e02ff */
[-C--:B------:R-:W-:Y:S01]  /*12bd0*/  LEA.HI.X.SX32 R201, R226, R139.reuse, 0x2, P3 ;  /* 0x0000008be2c97211 */ /* 0x080fe200018f16ff */
[----:B------:R-:W-:Y:S01]  /*12be0*/  STL.64 [R1+0x1908], R24 ;  /* 0x0019081801007387 */ /* 0x000fe20000100a00 */
[-C--:B------:R-:W-:Y:S01]  /*12bf0*/  IADD3 R214, P3, R227, R138.reuse, RZ ;  /* 0x0000008ae3d67210 */ /* 0x080fe20007f7e0ff */
[----:B----4-:R-:W-:Y:S01]  /*12c00*/  IMAD.SHL.U32 R7, R95, 0x10, RZ ;  /* 0x000000105f077824 */ /* 0x010fe200078e00ff */
[-C--:B------:R-:W-:Y:S01]  /*12c10*/  LEA.HI.X.SX32 R123, R246, R139.reuse, 0x2, P2 ;  /* 0x0000008bf67b7211 */ /* 0x080fe200010f16ff */
[C---:B------:R-:W-:Y:S01]  /*12c20*/  IMAD R126, R2.reuse, 0xf8, RZ ;  /* 0x000000f8027e7824 */ /* 0x040fe200078e02ff */
[CC--:B------:R-:W-:Y:S01]  /*12c30*/  LEA R152, P2, R2.reuse, R138.reuse, 0x4 ;  /* 0x0000008a02987211 */ /* 0x0c0fe200078420ff */
[----:B------:R-:W-:Y:S01]  /*12c40*/  IMAD R3, R2, 0x3e, RZ ;  /* 0x0000003e02037824 */ /* 0x000fe200078e02ff */
[----:B------:R-:W-:Y:S01]  /*12c50*/  LEA.HI.X.SX32 R215, R248, R139, 0x2, P3 ;  /* 0x0000008bf8d77211 */ /* 0x000fe200018f16ff */
[----:B------:R-:W4:Y:S01]  /*12c60*/  LDC R250, c[0x0][0x230] ;  /* 0x00008c00fffa7b82 */ /* 0x000f220000000800 */
[----:B------:R-:W-:-:S02]  /*12c70*/  IADD3 R228, P3, R249, R138, RZ ;  /* 0x0000008af9e47210 */ /* 0x000fc40007f7e0ff */
[C---:B------:R-:W-:Y:S02]  /*12c80*/  LEA.HI.X.SX32 R153, R174.reuse, R139, 0x2, P2 ;  /* 0x0000008bae997211 */ /* 0x040fe400010f16ff */
[----:B------:R-:W-:-:S03]  /*12c90*/  IADD3 R174, P2, R174, R138, RZ ;  /* 0x0000008aaeae7210 */ /* 0x000fc60007f5e0ff */
[----:B------:R-:W2:Y:S01]  /*12ca0*/  LDC R249, c[0x0][0x230] ;  /* 0x00008c00fff97b82 */ /* 0x000ea20000000800 */
[-C--:B------:R-:W-:Y:S01]  /*12cb0*/  IADD3 R226, P0, R247, R138.reuse, RZ ;  /* 0x0000008af7e27210 */ /* 0x080fe20007f1e0ff */
[----:B------:R-:W-:Y:S01]  /*12cc0*/  STL.64 [R1+0x1990], R104 ;  /* 0x0019906801007387 */ /* 0x000fe20000100a00 */
[-C--:B------:R-:W-:Y:S02]  /*12cd0*/  LEA.HI.X.SX32 R175, R2, R139.reuse, 0x2, P2 ;  /* 0x0000008b02af7211 */ /* 0x080fe400010f16ff */
[----:B------:R-:W-:Y:S01]  /*12ce0*/  IADD3 R124, P2, R124, R138, RZ ;  /* 0x0000008a7c7c7210 */ /* 0x000fe20007f5e0ff */
[----:B------:R-:W-:Y:S02]  /*12cf0*/  STL.64 [R1+0x1910], R20 ;  /* 0x0019101401007387 */ /* 0x000fe40000100a00 */
[----:B------:R-:W4:Y:S02]  /*12d00*/  LDC R247, c[0x0][0x230] ;  /* 0x00008c00fff77b82 */ /* 0x000f240000000800 */
[----:B------:R-:W-:Y:S01]  /*12d10*/  STL.64 [R1+0x1998], R106 ;  /* 0x0019986a01007387 */ /* 0x000fe20000100a00 */
[----:B------:R-:W-:-:S03]  /*12d20*/  LEA.HI.X.SX32 R125, R0, R139, 0x2, P2 ;  /* 0x0000008b007d7211 */ /* 0x000fc600010f16ff */
[----:B------:R1:W-:Y:S01]  /*12d30*/  STL.64 [R1+0x1918], R14 ;  /* 0x0019180e01007387 */ /* 0x0003e20000100a00 */
[----:B------:R-:W-:Y:S01]  /*12d40*/  LOP3.LUT R0, R7, 0x70, RZ, 0xc0, !PT ;  /* 0x0000007007007812 */ /* 0x000fe200078ec0ff */
[----:B------:R-:W4:Y:S01]  /*12d50*/  LDC R248, c[0x0][0x230] ;  /* 0x00008c00fff87b82 */ /* 0x000f220000000800 */
[----:B---3--:R-:W-:Y:S01]  /*12d60*/  LOP3.LUT R94, R94, 0x7f, RZ, 0xc0, !PT ;  /* 0x0000007f5e5e7812 */ /* 0x008fe200078ec0ff */
[----:B------:R-:W-:Y:S01]  /*12d70*/  IMAD R128, R2, 0xfc, RZ ;  /* 0x000000fc02807824 */ /* 0x000fe200078e02ff */
[----:B------:R-:W-:Y:S01]  /*12d80*/  IADD3 R126, P2, R126, R138, RZ ;  /* 0x0000008a7e7e7210 */ /* 0x000fe20007f5e0ff */
[----:B------:R-:W-:Y:S01]  /*12d90*/  IMAD R12, R2, 0x3a, RZ ;  /* 0x0000003a020c7824 */ /* 0x000fe200078e02ff */
[----:B------:R-:W-:-:S03]  /*12da0*/  ULEA UR6, UR4, UR6, 0x18 ;  /* 0x0000000604067291 */ /* 0x000fc6000f8ec03f */
[----:B------:R-:W3:Y:S01]  /*12db0*/  LDC R246, c[0x0][0x230] ;  /* 0x00008c00fff67b82 */ /* 0x000ee20000000800 */
[C---:B-1----:R-:W-:Y:S01]  /*12dc0*/  IMAD R14, R2.reuse, 0x39, RZ ;  /* 0x00000039020e7824 */ /* 0x042fe200078e02ff */
[-C--:B------:R-:W-:Y:S01]  /*12dd0*/  LEA.HI.X.SX32 R127, R3, R139.reuse, 0x2, P2 ;  /* 0x0000008b037f7211 */ /* 0x080fe200010f16ff */
[----:B------:R-:W-:Y:S01]  /*12de0*/  IMAD R2, R2, 0x3f, RZ ;  /* 0x0000003f02027824 */ /* 0x000fe200078e02ff */
[----:B------:R-:W-:Y:S02]  /*12df0*/  IADD3 R128, P2, R128, R138, RZ ;  /* 0x0000008a80807210 */ /* 0x000fe40007f5e0ff */
[-C--:B------:R-:W-:Y:S01]  /*12e00*/  LEA.HI.X.SX32 R227, R14, R139.reuse, 0x2, P0 ;  /* 0x0000008b0ee37211 */ /* 0x080fe200000f16ff */
[----:B------:R-:W-:Y:S01]  /*12e10*/  IMAD R14, R94, 0x80, R0 ;  /* 0x000000805e0e7824 */ /* 0x000fe200078e0200 */
[----:B------:R-:W1:Y:S01]  /*12e20*/  LDC R7, c[0x0][0x230] ;  /* 0x00008c00ff077b82 */ /* 0x000e620000000800 */
[----:B------:R-:W-:Y:S01]  /*12e30*/  VIADD R0, R5, 0xffffffdd ;  /* 0xffffffdd05007836 */ /* 0x000fe20000000000 */
[----:B------:R-:W-:-:S02]  /*12e40*/  LEA.HI.X.SX32 R229, R12, R139, 0x2, P3 ;  /* 0x0000008b0ce57211 */ /* 0x000fc400018f16ff */
[-C--:B------:R-:W-:Y:S01]  /*12e50*/  LEA.HI.X.SX32 R129, R2, R139.reuse, 0x2, P2 ;  /* 0x0000008b02817211 */ /* 0x080fe200010f16ff */
[----:B------:R-:W-:Y:S01]  /*12e60*/  VIADD R2, R14, UR6 ;  /* 0x000000060e027c36 */ /* 0x000fe20008000000 */
[----:B------:R-:W-:Y:S01]  /*12e70*/  ISETP.GE.U32.AND P3, PT, R0, 0x7fffff9e, PT ;  /* 0x7fffff9e0000780c */ /* 0x000fe20003f66070 */
[----:B--2---:R-:W-:Y:S01]  /*12e80*/  VIADD R0, R249, 0xffffffdc ;  /* 0xffffffdcf9007836 */ /* 0x004fe20000000000 */
[----:B------:R-:W2:Y:S01]  /*12e90*/  LDC R5, c[0x0][0x230] ;  /* 0x00008c00ff057b82 */ /* 0x000ea20000000800 */
[----:B------:R-:W-:Y:S01]  /*12ea0*/  ULDC.64 UR4, c[0x0][0x208] ;  /* 0x0000820000047ab9 */ /* 0x000fe20000000a00 */
[----:B------:R-:W-:Y:S01]  /*12eb0*/  ISETP.GE.U32.AND P0, PT, R13, 0x7fffffbd, PT ;  /* 0x7fffffbd0d00780c */ /* 0x000fe20003f06070 */
[----:B------:R-:W-:Y:S01]  /*12ec0*/  VIADD R3, R4, 0xffffffde ;  /* 0xffffffde04037836 */ /* 0x000fe20000000000 */
[----:B------:R-:W-:Y:S01]  /*12ed0*/  @!PT LDS RZ, [RZ] ;  /* 0x00000000fffff984 */ /* 0x000fe20000000800 */
[----:B------:R-:W-:Y:S01]  /*12ee0*/  @!PT LDS RZ, [RZ] ;  /* 0x00000000fffff984 */ /* 0x000fe20000000800 */
[----:B------:R-:W-:Y:S01]  /*12ef0*/  @!PT LDS RZ, [RZ] ;  /* 0x00000000fffff984 */ /* 0x000fe20000000800 */
[----:B------:R-:W-:Y:S01]  /*12f00*/  LDGSTS.E [R2+0x60000], desc[UR4][R138.64], !P1 ;  /* 0x600000008a027fae */ /* 0x000fe2000c921844 */
[----:B------:R-:W-:Y:S01]  /*12f10*/  ISETP.GE.U32.AND P1, PT, R0, 0x7fffff9d, PT ;  /* 0x7fffff9d0000780c */ /* 0x000fe20003f26070 */
[----:B----4-:R-:W-:Y:S01]  /*12f20*/  VIADD R0, R247, 0xfffffffb ;  /* 0xfffffffbf7007836 */ /* 0x010fe20000000000 */
[----:B------:R-:W-:Y:S01]  /*12f30*/  LEA.HI.X.SX32 R207, R207, R139, 0x2, P4 ;  /* 0x0000008bcfcf7211 */ /* 0x000fe200020f16ff */
[----:B------:R-:W4:Y:S01]  /*12f40*/  LDC R4, c[0x0][0x230] ;  /* 0x00008c00ff047b82 */ /* 0x000f220000000800 */
[----:B------:R-:W-:Y:S01]  /*12f50*/  ISETP.GE.U32.AND P4, PT, R11, 0x7fffffa0, PT ;  /* 0x7fffffa00b00780c */ /* 0x000fe20003f86070 */
[----:B------:R-:W-:Y:S01]  /*12f60*/  LDGSTS.E [R2+0x60004], desc[UR4][R174.64], !P6 ;  /* 0x60004000ae027fae */ /* 0x000fe2000f121844 */
[----:B------:R-:W-:Y:S01]  /*12f70*/  ISETP.GE.U32.AND P2, PT, R3, 0x7fffff9f, PT ;  /* 0x7fffff9f0300780c */ /* 0x000fe20003f46070 */
[----:B------:R-:W-:Y:S01]  /*12f80*/  VIADD R3, R248, 0xfffffffa ;  /* 0xfffffffaf8037836 */ /* 0x000fe20000000000 */
[----:B------:R-:W-:Y:S01]  /*12f90*/  ISETP.GE.U32.AND P6, PT, R0, 0x7fffffbc, PT ;  /* 0x7fffffbc0000780c */ /* 0x000fe20003fc6070 */
[----:B------:R-:W-:Y:S01]  /*12fa0*/  VIADD R0, R250, 0xfffffff9 ;  /* 0xfffffff9fa007836 */ /* 0x000fe20000000000 */
[----:B------:R4:W-:Y:S01]  /*12fb0*/  LDGSTS.E [R2+0x60008], desc[UR4][R136.64], !P5 ;  /* 0x6000800088027fae */ /* 0x0009e2000e921844 */
[----:B------:R-:W4:Y:S01]  /*12fc0*/  LDC R249, c[0x0][0x230] ;  /* 0x00008c00fff97b82 */ /* 0x000f220000000800 */
[----:B------:R-:W-:-:S02]  /*12fd0*/  ISETP.GE.U32.AND P5, PT, R3, 0x7fffffbb, PT ;  /* 0x7fffffbb0300780c */ /* 0x000fc40003fa6070 */
[----:B------:R-:W-:Y:S01]  /*12fe0*/  LDGSTS.E [R2+0x6000c], desc[UR4][R242.64], !P0 ;  /* 0x6000c000f2027fae */ /* 0x000fe2000c121844 */
[----:B------:R-:W-:Y:S01]  /*12ff0*/  ISETP.GE.U32.AND P0, PT, R0, 0x7fffffba, PT ;  /* 0x7fffffba0000780c */ /* 0x000fe20003f06070 */
[----:B-1----:R-:W-:Y:S02]  /*13000*/  VIADD R3, R7, 0xfffffff8 ;  /* 0xfffffff807037836 */ /* 0x002fe40000000000 */
[----:B---3--:R-:W-:Y:S01]  /*13010*/  VIADD R0, R246, 0xffffffdb ;  /* 0xffffffdbf6007836 */ /* 0x008fe20000000000 */
[----:B------:R-:W1:Y:S01]  /*13020*/  LDC R7, c[0x0][0x230] ;  /* 0x00008c00ff077b82 */ /* 0x000e620000000800 */
[----:B------:R-:W-:Y:S04]  /*13030*/  LDGSTS.E [R2+0x64000], desc[UR4][R140.64], !P4 ;  /* 0x640000008c027fae */ /* 0x000fe8000e121844 */
[----:B------:R-:W-:Y:S01]  /*13040*/  LDGSTS.E [R2+0x64004], desc[UR4][R144.64], !P2 ;  /* 0x6400400090027fae */ /* 0x000fe2000d121844 */
[----:B------:R-:W-:Y:S01]  /*13050*/  ISETP.GE.U32.AND P2, PT, R0, 0x7fffff9c, PT ;  /* 0x7fffff9c0000780c */ /* 0x000fe20003f46070 */
[----:B--2---:R-:W-:Y:S01]  /*13060*/  VIADD R0, R5, 0xffffffda ;  /* 0xffffffda05007836 */ /* 0x004fe20000000000 */
[----:B------:R-:W2:Y:S01]  /*13070*/  LDC R250, c[0x0][0x230] ;  /* 0x00008c00fffa7b82 */ /* 0x000ea20000000800 */
[----:B------:R-:W-:Y:S01]  /*13080*/  LDGSTS.E [R2+0x64008], desc[UR4][R146.64], !P3 ;  /* 0x6400800092027fae */ /* 0x000fe2000d921844 */
[----:B------:R-:W-:-:S06]  /*13090*/  LOP3.LUT R10, R14, 0x10, RZ, 0x3c, !PT ;  /* 0x000000100e0a7812 */ /* 0x000fcc00078e3cff */
[----:B------:R-:W3:Y:S01]  /*130a0*/  LDC R5, c[0x0][0x230] ;  /* 0x00008c00ff057b82 */ /* 0x000ee20000000800 */
[----:B------:R-:W-:Y:S01]  /*130b0*/  ISETP.GE.U32.AND P3, PT, R0, 0x7fffff9b, PT ;  /* 0x7fffff9b0000780c */ /* 0x000fe20003f66070 */
[----:B----4-:R-:W-:Y:S01]  /*130c0*/  VIADD R0, R4, 0xffffffd9 ;  /* 0xffffffd904007836 */ /* 0x010fe20000000000 */
[----:B------:R-:W-:Y:S01]  /*130d0*/  ISETP.GE.U32.AND P4, PT, R3, 0x7fffffb9, PT ;  /* 0x7fffffb90300780c */ /* 0x000fe20003f86070 */
[----:B------:R-:W-:Y:S01]  /*130e0*/  LDGSTS.E [R2+0x6400c], desc[UR4][R148.64], !P1 ;  /* 0x6400c00094027fae */ /* 0x000fe2000c921844 */
[----:B------:R-:W-:Y:S02]  /*130f0*/  VIADD R247, R10, UR6 ;  /* 0x000000060af77c36 */ /* 0x000fe40008000000 */
[----:B------:R-:W-:Y:S01]  /*13100*/  ISETP.GE.U32.AND P1, PT, R0, 0x7fffff9a, PT ;  /* 0x7fffff9a0000780c */ /* 0x000fe20003f26070 */
[----:B------:R-:W-:Y:S01]  /*13110*/  VIADD R0, R249, 0xffffffd8 ;  /* 0xffffffd8f9007836 */ /* 0x000fe20000000000 */
[----:B------:R-:W4:Y:S01]  /*13120*/  LDC R248, c[0x0][0x230] ;  /* 0x00008c00fff87b82 */ /* 0x000f220000000800 */
[----:B------:R-:W-:Y:S03]  /*13130*/  LDGSTS.E [R247+0x60000], desc[UR4][R152.64], !P6 ;  /* 0x6000000098f77fae */ /* 0x000fe6000f121844 */
[----:B------:R-:W-:Y:S01]  /*13140*/  ISETP.GE.U32.AND P6, PT, R0, 0x7fffff99, PT ;  /* 0x7fffff990000780c */ /* 0x000fe20003fc6070 */
[----:B-1----:R-:W-:Y:S01]  /*13150*/  VIADD R0, R7, 0xfffffff5 ;  /* 0xfffffff507007836 */ /* 0x002fe20000000000 */
[----:B------:R-:W-:Y:S02]  /*13160*/  LDGSTS.E [R247+0x60004], desc[UR4][R240.64], !P5 ;  /* 0x60004000f0f77fae */ /* 0x000fe4000e921844 */
[----:B------:R-:W1:Y:S02]  /*13170*/  LDC R246, c[0x0][0x230] ;  /* 0x00008c00fff67b82 */ /* 0x000e640000000800 */
[----:B------:R-:W-:Y:S04]  /*13180*/  LDGSTS.E [R247+0x60008], desc[UR4][R176.64], !P0 ;  /* 0x60008000b0f77fae */ /* 0x000fe8000c121844 */
[----:B------:R-:W-:Y:S02]  /*13190*/  LDGSTS.E [R247+0x6000c], desc[UR4][R154.64], !P4 ;  /* 0x6000c0009af77fae */ /* 0x000fe4000e121844 */
[----:B------:R-:W1:Y:S01]  /*131a0*/  LDC R251, c[0x0][0x230] ;  /* 0x00008c00fffb7b82 */ /* 0x000e620000000800 */
[----:B------:R-:W-:Y:S01]  /*131b0*/  ISETP.GE.U32.AND P4, PT, R0, 0x7fffffb6, PT ;  /* 0x7fffffb60000780c */ /* 0x000fe20003f86070 */
[----:B---3--:R-:W-:Y:S01]  /*131c0*/  VIADD R0, R5, 0xfffffff4 ;  /* 0xfffffff405007836 */ /* 0x008fe20000000000 */
[----:B------:R-:W-:Y:S01]  /*131d0*/  LDGSTS.E [R247+0x64000], desc[UR4][R156.64], !P2 ;  /* 0x640000009cf77fae */ /* 0x000fe2000d121844 */
[----:B--2---:R-:W-:-:S04]  /*131e0*/  VIADD R3, R250, 0xfffffff7 ;  /* 0xfffffff7fa037836 */ /* 0x004fc80000000000 */
[----:B------:R-:W2:Y:S08]  /*131f0*/  LDC R5, c[0x0][0x230] ;  /* 0x00008c00ff057b82 */ /* 0x000eb00000000800 */
[----:B------:R-:W3:Y:S01]  /*13200*/  LDC R4, c[0x0][0x230] ;  /* 0x00008c00ff047b82 */ /* 0x000ee20000000800 */
[----:B------:R-:W-:Y:S01]  /*13210*/  ISETP.GE.U32.AND P5, PT, R3, 0x7fffffb8, PT ;  /* 0x7fffffb80300780c */ /* 0x000fe20003fa6070 */
[----:B------:R-:W-:Y:S01]  /*13220*/  LDGSTS.E [R247+0x64004], desc[UR4][R158.64], !P3 ;  /* 0x640040009ef77fae */ /* 0x000fe2000d921844 */
[----:B------:R-:W-:-:S05]  /*13230*/  ISETP.GE.U32.AND P2, PT, R0, 0x7fffffb5, PT ;  /* 0x7fffffb50000780c */ /* 0x000fca0003f46070 */
[----:B------:R-:W3:Y:S01]  /*13240*/  LDC R249, c[0x0][0x230] ;  /* 0x00008c00fff97b82 */ /* 0x000ee20000000800 */
[----:B----4-:R-:W-:Y:S01]  /*13250*/  VIADD R0, R248, 0xffffffd6 ;  /* 0xffffffd6f8007836 */ /* 0x010fe20000000000 */
[----:B------:R-:W-:Y:S01]  /*13260*/  LOP3.LUT R10, R14, 0x20, RZ, 0x3c, !PT ;  /* 0x000000200e0a7812 */ /* 0x000fe200078e3cff */
[----:B------:R-:W-:Y:S01]  /*13270*/  LDGSTS.E [R247+0x64008], desc[UR4][R160.64], !P1 ;  /* 0x64008000a0f77fae */ /* 0x000fe2000c921844 */
[----:B-1----:R-:W-:-:S04]  /*13280*/  VIADD R3, R246, 0xfffffff6 ;  /* 0xfffffff6f6037836 */ /* 0x002fc80000000000 */
[----:B------:R-:W1:Y:S01]  /*13290*/  LDC R250, c[0x0][0x230] ;  /* 0x00008c00fffa7b82 */ /* 0x000e620000000800 */
[----:B------:R-:W-:Y:S01]  /*132a0*/  ISETP.GE.U32.AND P1, PT, R0, 0x7fffff97, PT ;  /* 0x7fffff970000780c */ /* 0x000fe20003f26070 */
[----:B------:R-:W-:Y:S01]  /*132b0*/  VIADD R248, R10, UR6 ;  /* 0x000000060af87c36 */ /* 0x000fe20008000000 */
[----:B------:R-:W-:Y:S05]  /*132c0*/  LDGSTS.E [R247+0x6400c], desc[UR4][R162.64], !P6 ;  /* 0x6400c000a2f77fae */ /* 0x000fea000f121844 */
[----:B------:R-:W4:Y:S01]  /*132d0*/  LDC R252, c[0x0][0x230] ;  /* 0x00008c00fffc7b82 */ /* 0x000f220000000800 */
[----:B------:R-:W-:Y:S01]  /*132e0*/  VIADD R0, R251, 0xffffffd4 ;  /* 0xffffffd4fb007836 */ /* 0x000fe20000000000 */
[----:B------:R-:W-:Y:S01]  /*132f0*/  ISETP.GE.U32.AND P0, PT, R3, 0x7fffffb7, PT ;  /* 0x7fffffb70300780c */ /* 0x000fe20003f06070 */
[----:B------:R-:W-:Y:S05]  /*13300*/  LDGSTS.E [R248+0x60000], desc[UR4][R244.64], !P5 ;  /* 0x60000000f4f87fae */ /* 0x000fea000e921844 */
[----:B------:R-:W4:Y:S01]  /*13310*/  LDC R7, c[0x0][0x230] ;  /* 0x00008c00ff077b82 */ /* 0x000f220000000800 */
[----:B------:R-:W-:Y:S01]  /*13320*/  ISETP.GE.U32.AND P5, PT, R0, 0x7fffff95, PT ;  /* 0x7fffff950000780c */ /* 0x000fe20003fa6070 */
[----:B--2---:R-:W-:-:S06]  /*13330*/  VIADD R0, R5, 0xfffffff3 ;  /* 0xfffffff305007836 */ /* 0x004fcc0000000000 */
[----:B------:R-:W2:Y:S01]  /*13340*/  LDC R246, c[0x0][0x230] ;  /* 0x00008c00fff67b82 */ /* 0x000ea20000000800 */
[----:B---3--:R-:W-:Y:S01]  /*13350*/  VIADD R3, R4, 0xffffffd7 ;  /* 0xffffffd704037836 */ /* 0x008fe20000000000 */
[----:B------:R-:W-:Y:S06]  /*13360*/  LDGSTS.E [R248+0x60004], desc[UR4][R164.64], !P0 ;  /* 0x60004000a4f87fae */ /* 0x000fec000c121844 */
[----:B------:R-:W3:Y:S01]  /*13370*/  LDC R5, c[0x0][0x230] ;  /* 0x00008c00ff057b82 */ /* 0x000ee20000000800 */
[----:B------:R-:W-:Y:S01]  /*13380*/  ISETP.GE.U32.AND P3, PT, R3, 0x7fffff98, PT ;  /* 0x7fffff980300780c */ /* 0x000fe20003f66070 */
[----:B------:R-:W-:Y:S01]  /*13390*/  VIADD R3, R249, 0xffffffd5 ;  /* 0xffffffd5f9037836 */ /* 0x000fe20000000000 */
[----:B------:R-:W-:-:S05]  /*133a0*/  ISETP.GE.U32.AND P0, PT, R0, 0x7fffffb4, PT ;  /* 0x7fffffb40000780c */ /* 0x000fca0003f06070 */
[----:B------:R-:W3:Y:S01]  /*133b0*/  LDC R4, c[0x0][0x230] ;  /* 0x00008c00ff047b82 */ /* 0x000ee20000000800 */
[----:B------:R-:W-:Y:S01]  /*133c0*/  ISETP.GE.U32.AND P6, PT, R3, 0x7fffff96, PT ;  /* 0x7fffff960300780c */ /* 0x000fe20003fc6070 */
[----:B-1----:R-:W-:Y:S01]  /*133d0*/  VIADD R3, R250, 0xfffffff2 ;  /* 0xfffffff2fa037836 */ /* 0x002fe20000000000 */
[----:B------:R-:W-:Y:S01]  /*133e0*/  LDGSTS.E [R248+0x60008], desc[UR4][R222.64], !P4 ;  /* 0x60008000def87fae */ /* 0x000fe2000e121844 */
[----:B----4-:R-:W-:-:S03]  /*133f0*/  VIADD R0, R252, 0xfffffff1 ;  /* 0xfffffff1fc007836 */ /* 0x010fc60000000000 */
[----:B------:R-:W-:Y:S01]  /*13400*/  LDGSTS.E [R248+0x6000c], desc[UR4][R166.64], !P2 ;  /* 0x6000c000a6f87fae */ /* 0x000fe2000d121844 */
[----:B------:R-:W1:Y:S01]  /*13410*/  LDC R251, c[0x0][0x230] ;  /* 0x00008c00fffb7b82 */ /* 0x000e620000000800 */
[----:B------:R-:W-:Y:S01]  /*13420*/  ISETP.GE.U32.AND P4, PT, R3, 0x7fffffb3, PT ;  /* 0x7fffffb30300780c */ /* 0x000fe20003f86070 */
[----:B------:R-:W-:Y:S01]  /*13430*/  VIADD R3, R7, 0xfffffff0 ;  /* 0xfffffff007037836 */ /* 0x000fe20000000000 */
[----:B------:R-:W-:Y:S01]  /*13440*/  ISETP.GE.U32.AND P2, PT, R0, 0x7fffffb2, PT ;  /* 0x7fffffb20000780c */ /* 0x000fe20003f46070 */
[----:B--2---:R-:W-:Y:S01]  /*13450*/  VIADD R0, R246, 0xffffffd3 ;  /* 0xffffffd3f6007836 */ /* 0x004fe20000000000 */
[----:B------:R-:W-:Y:S03]  /*13460*/  LDGSTS.E [R248+0x64000], desc[UR4][R194.64], !P3 ;  /* 0x64000000c2f87fae */ /* 0x000fe6000d921844 */
[----:B------:R-:W2:Y:S01]  /*13470*/  LDC R7, c[0x0][0x230] ;  /* 0x00008c00ff077b82 */ /* 0x000ea20000000800 */
[----:B------:R-:W-:Y:S01]  /*13480*/  LDGSTS.E [R248+0x64004], desc[UR4][R168.64], !P1 ;  /* 0x64004000a8f87fae */ /* 0x000fe2000c921844 */
[----:B------:R-:W-:Y:S01]  /*13490*/  ISETP.GE.U32.AND P1, PT, R0, 0x7fffff94, PT ;  /* 0x7fffff940000780c */ /* 0x000fe20003f26070 */
[----:B---3--:R-:W-:-:S02]  /*134a0*/  VIADD R0, R5, 0xffffffd2 ;  /* 0xffffffd205007836 */ /* 0x008fc40000000000 */
[----:B------:R-:W-:Y:S03]  /*134b0*/  LDGSTS.E [R248+0x64008], desc[UR4][R170.64], !P6 ;  /* 0x64008000aaf87fae */ /* 0x000fe6000f121844 */
[----:B------:R-:W3:Y:S01]  /*134c0*/  LDC R5, c[0x0][0x230] ;  /* 0x00008c00ff057b82 */ /* 0x000ee20000000800 */
[----:B------:R-:W-:Y:S01]  /*134d0*/  ISETP.GE.U32.AND P6, PT, R0, 0x7fffff93, PT ;  /* 0x7fffff930000780c */ /* 0x000fe20003fc6070 */
[----:B------:R-:W-:Y:S01]  /*134e0*/  VIADD R0, R4, 0xffffffd1 ;  /* 0xffffffd104007836 */ /* 0x000fe20000000000 */
[----:B------:R-:W-:Y:S01]  /*134f0*/  LOP3.LUT R10, R14, 0x30, RZ, 0x3c, !PT ;  /* 0x000000300e0a7812 */ /* 0x000fe200078e3cff */
[----:B------:R-:W-:Y:S04]  /*13500*/  LDGSTS.E [R248+0x6400c], desc[UR4][R172.64], !P5 ;  /* 0x6400c000acf87fae */ /* 0x000fe8000e921844 */
[----:B------:R-:W4:Y:S01]  /*13510*/  LDC R252, c[0x0][0x230] ;  /* 0x00008c00fffc7b82 */ /* 0x000f220000000800 */
[----:B------:R-:W-:Y:S01]  /*13520*/  ISETP.GE.U32.AND P3, PT, R3, 0x7fffffb1, PT ;  /* 0x7fffffb10300780c */ /* 0x000fe20003f66070 */
[----:B------:R-:W-:Y:S01]  /*13530*/  VIADD R249, R10, UR6 ;  /* 0x000000060af97c36 */ /* 0x000fe20008000000 */
[----:B------:R-:W-:Y:S01]  /*13540*/  ISETP.GE.U32.AND P5, PT, R0, 0x7fffff92, PT ;  /* 0x7fffff920000780c */ /* 0x000fe20003fa6070 */
[----:B-1----:R-:W-:-:S03]  /*13550*/  VIADD R0, R251, 0xffffffd0 ;  /* 0xffffffd0fb007836 */ /* 0x002fc60000000000 */
[----:B------:R-:W-:Y:S01]  /*13560*/  LDGSTS.E [R249+0x60000], desc[UR4][R178.64], !P0 ;  /* 0x60000000b2f97fae */ /* 0x000fe2000c121844 */
[----:B------:R-:W1:Y:S01]  /*13570*/  LDC R250, c[0x0][0x230] ;  /* 0x00008c00fffa7b82 */ /* 0x000e620000000800 */
[----:B------:R-:W-:Y:S01]  /*13580*/  ISETP.GE.U32.AND P0, PT, R0, 0x7fffff91, PT ;  /* 0x7fffff910000780c */ /* 0x000fe20003f06070 */
[----:B--2---:R-:W-:Y:S01]  /*13590*/  VIADD R0, R7, 0xffffffed ;  /* 0xffffffed07007836 */ /* 0x004fe20000000000 */
[----:B------:R-:W-:Y:S04]  /*135a0*/  LDGSTS.E [R249+0x60004], desc[UR4][R134.64], !P4 ;  /* 0x6000400086f97fae */ /* 0x000fe8000e121844 */
[----:B------:R-:W-:Y:S01]  /*135b0*/  LDGSTS.E [R249+0x60008], desc[UR4][R232.64], !P2 ;  /* 0x60008000e8f97fae */ /* 0x000fe2000d121844 */
[----:B------:R-:W2:Y:S03]  /*135c0*/  LDC R246, c[0x0][0x230] ;  /* 0x00008c00fff67b82 */ /* 0x000ea60000000800 */
[----:B------:R-:W-:Y:S01]  /*135d0*/  LDGSTS.E [R249+0x6000c], desc[UR4][R180.64], !P3 ;  /* 0x6000c000b4f97fae */ /* 0x000fe2000d921844 */
[----:B------:R-:W-:-:S04]  /*135e0*/  ISETP.GE.U32.AND P3, PT, R0, 0x7fffffae, PT ;  /* 0x7fffffae0000780c */ /* 0x000fc80003f66070 */
[----:B------:R-:W2:Y:S01]  /*135f0*/  LDC R12, c[0x0][0x230] ;  /* 0x00008c00ff0c7b82 */ /* 0x000ea20000000800 */
[----:B---3--:R-:W-:Y:S01]  /*13600*/  VIADD R0, R5, 0xffffffec ;  /* 0xffffffec05007836 */ /* 0x008fe20000000000 */
[----:B------:R-:W-:Y:S01]  /*13610*/  LDGSTS.E [R249+0x64000], desc[UR4][R182.64], !P1 ;  /* 0x64000000b6f97fae */ /* 0x000fe2000c921844 */
[----:B----4-:R-:W-:-:S05]  /*13620*/  VIADD R3, R252, 0xffffffef ;  /* 0xffffffeffc037836 */ /* 0x010fca0000000000 */
[----:B------:R-:W3:Y:S01]  /*13630*/  LDC R5, c[0x0][0x230] ;  /* 0x00008c00ff057b82 */ /* 0x000ee20000000800 */
[----:B------:R-:W-:Y:S01]  /*13640*/  ISETP.GE.U32.AND P4, PT, R3, 0x7fffffb0, PT ;  /* 0x7fffffb00300780c */ /* 0x000fe20003f86070 */
[----:B------:R-:W-:Y:S06]  /*13650*/  LDGSTS.E [R249+0x64004], desc[UR4][R184.64], !P6 ;  /* 0x64004000b8f97fae */ /* 0x000fec000f121844 */
[----:B------:R-:W4:Y:S01]  /*13660*/  LDC R4, c[0x0][0x230] ;  /* 0x00008c00ff047b82 */ /* 0x000f220000000800 */
[----:B------:R-:W-:Y:S01]  /*13670*/  ISETP.GE.U32.AND P1, PT, R0, 0x7fffffad, PT ;  /* 0x7fffffad0000780c */ /* 0x000fe20003f26070 */
[----:B-1----:R-:W-:Y:S01]  /*13680*/  VIADD R0, R250, 0xffffffce ;  /* 0xffffffcefa007836 */ /* 0x002fe20000000000 */
[----:B------:R-:W-:-:S05]  /*13690*/  LOP3.LUT R11, R14, 0x40, RZ, 0x3c, !PT ;  /* 0x000000400e0b7812 */ /* 0x000fca00078e3cff */
[----:B------:R-:W1:Y:S01]  /*136a0*/  LDC R251, c[0x0][0x230] ;  /* 0x00008c00fffb7b82 */ /* 0x000e620000000800 */
[----:B--2---:R-:W-:Y:S01]  /*136b0*/  VIADD R3, R246, 0xffffffee ;  /* 0xffffffeef6037836 */ /* 0x004fe20000000000 */
[----:B------:R-:W-:Y:S01]  /*136c0*/  LDGSTS.E [R249+0x64008], desc[UR4][R186.64], !P5 ;  /* 0x64008000baf97fae */ /* 0x000fe2000e921844 */
[----:B------:R-:W-:-:S05]  /*136d0*/  ISETP.GE.U32.AND P5, PT, R0, 0x7fffff8f, PT ;  /* 0x7fffff8f0000780c */ /* 0x000fca0003fa6070 */
[----:B------:R-:W2:Y:S01]  /*136e0*/  LDC R10, c[0x0][0x230] ;  /* 0x00008c00ff0a7b82 */ /* 0x000ea20000000800 */
[----:B------:R-:W-:Y:S01]  /*136f0*/  VIADD R250, R11, UR6 ;  /* 0x000000060bfa7c36 */ /* 0x000fe20008000000 */
[----:B------:R-:W-:Y:S01]  /*13700*/  ISETP.GE.U32.AND P2, PT, R3, 0x7fffffaf, PT ;  /* 0x7fffffaf0300780c */ /* 0x000fe20003f46070 */
[----:B------:R-:W-:Y:S01]  /*13710*/  VIADD R0, R12, 0xffffffcc ;  /* 0xffffffcc0c007836 */ /* 0x000fe20000000000 */
[----:B------:R-:W-:Y:S04]  /*13720*/  LDGSTS.E [R249+0x6400c], desc[UR4][R188.64], !P0 ;  /* 0x6400c000bcf97fae */ /* 0x000fe8000c121844 */
[----:B------:R-:W2:Y:S01]  /*13730*/  LDC R252, c[0x0][0x230] ;  /* 0x00008c00fffc7b82 */ /* 0x000ea20000000800 */
[----:B------:R-:W-:Y:S01]  /*13740*/  LDGSTS.E [R250+0x60000], desc[UR4][R190.64], !P4 ;  /* 0x60000000befa7fae */ /* 0x000fe2000e121844 */
[----:B------:R-:W-:-:S06]  /*13750*/  ISETP.GE.U32.AND P4, PT, R0, 0x7fffff8d, PT ;  /* 0x7fffff8d0000780c */ /* 0x000fcc0003f86070 */
[----:B------:R-:W2:Y:S01]  /*13760*/  LDC R246, c[0x0][0x230] ;  /* 0x00008c00fff67b82 */ /* 0x000ea20000000800 */
[----:B---3--:R-:W-:Y:S01]  /*13770*/  VIADD R0, R5, 0xffffffeb ;  /* 0xffffffeb05007836 */ /* 0x008fe20000000000 */
[----:B------:R-:W-:Y:S01]  /*13780*/  LDGSTS.E [R250+0x60004], desc[UR4][R204.64], !P2 ;  /* 0x60004000ccfa7fae */ /* 0x000fe2000d121844 */
[----:B----4-:R-:W-:-:S05]  /*13790*/  VIADD R3, R4, 0xffffffcf ;  /* 0xffffffcf04037836 */ /* 0x010fca0000000000 */
[----:B------:R-:W3:Y:S08]  /*137a0*/  LDC R7, c[0x0][0x230] ;  /* 0x00008c00ff077b82 */ /* 0x000ef00000000800 */
[----:B------:R-:W4:Y:S01]  /*137b0*/  LDC R5, c[0x0][0x230] ;  /* 0x00008c00ff057b82 */ /* 0x000f220000000800 */
[----:B------:R-:W-:Y:S01]  /*137c0*/  ISETP.GE.U32.AND P6, PT, R3, 0x7fffff90, PT ;  /* 0x7fffff900300780c */ /* 0x000fe20003fc6070 */
[----:B-1----:R-:W-:Y:S01]  /*137d0*/  VIADD R3, R251, 0xffffffcd ;  /* 0xffffffcdfb037836 */ /* 0x002fe20000000000 */
[----:B------:R-:W-:Y:S01]  /*137e0*/  ISETP.GE.U32.AND P2, PT, R0, 0x7fffffac, PT ;  /* 0x7fffffac0000780c */ /* 0x000fe20003f46070 */
[----:B------:R-:W-:Y:S04]  /*137f0*/  LDGSTS.E [R250+0x60008], desc[UR4][R132.64], !P3 ;  /* 0x6000800084fa7fae */ /* 0x000fe8000d921844 */
[----:B------:R-:W1:Y:S01]  /*13800*/  LDC R4, c[0x0][0x230] ;  /* 0x00008c00ff047b82 */ /* 0x000e620000000800 */
[----:B--2---:R-:W-:Y:S01]  /*13810*/  VIADD R0, R10, 0xffffffe9 ;  /* 0xffffffe90a007836 */ /* 0x004fe20000000000 */
[----:B------:R-:W-:Y:S01]  /*13820*/  ISETP.GE.U32.AND P0, PT, R3, 0x7fffff8e, PT ;  /* 0x7fffff8e0300780c */ /* 0x000fe20003f06070 */
[----:B------:R-:W-:Y:S05]  /*13830*/  LDGSTS.E [R250+0x6000c], desc[UR4][R192.64], !P1 ;  /* 0x6000c000c0fa7fae */ /* 0x000fea000c921844 */
[----:B------:R-:W2:Y:S01]  /*13840*/  LDC R11, c[0x0][0x230] ;  /* 0x00008c00ff0b7b82 */ /* 0x000ea20000000800 */
[----:B------:R-:W-:Y:S01]  /*13850*/  ISETP.GE.U32.AND P1, PT, R0, 0x7fffffaa, PT ;  /* 0x7fffffaa0000780c */ /* 0x000fe20003f26070 */
[----:B------:R-:W-:Y:S01]  /*13860*/  VIADD R3, R252, 0xffffffea ;  /* 0xffffffeafc037836 */ /* 0x000fe20000000000 */
[----:B------:R-:W-:Y:S01]  /*13870*/  LDGSTS.E [R250+0x64000], desc[UR4][R196.64], !P6 ;  /* 0x64000000c4fa7fae */ /* 0x000fe2000f121844 */
[----:B------:R-:W-:-:S03]  /*13880*/  VIADD R0, R246, 0xffffffcb ;  /* 0xffffffcbf6007836 */ /* 0x000fc60000000000 */
[----:B------:R-:W-:Y:S01]  /*13890*/  ISETP.GE.U32.AND P3, PT, R3, 0x7fffffab, PT ;  /* 0x7fffffab0300780c */ /* 0x000fe20003f66070 */
[----:B------:R-:W2:Y:S01]  /*138a0*/  LDC R246, c[0x0][0x230] ;  /* 0x00008c00fff67b82 */ /* 0x000ea20000000800 */
[----:B------:R-:W-:Y:S01]  /*138b0*/  LDGSTS.E [R250+0x64004], desc[UR4][R198.64], !P5 ;  /* 0x64004000c6fa7fae */ /* 0x000fe2000e921844 */
[----:B---3--:R-:W-:Y:S01]  /*138c0*/  VIADD R3, R7, 0xffffffe8 ;  /* 0xffffffe807037836 */ /* 0x008fe20000000000 */
[----:B------:R-:W-:Y:S01]  /*138d0*/  ISETP.GE.U32.AND P5, PT, R0, 0x7fffff8c, PT ;  /* 0x7fffff8c0000780c */ /* 0x000fe20003fa6070 */
[----:B----4-:R-:W-:Y:S01]  /*138e0*/  VIADD R0, R5, 0xffffffca ;  /* 0xffffffca05007836 */ /* 0x010fe20000000000 */
[----:B------:R-:W-:Y:S03]  /*138f0*/  LDGSTS.E [R250+0x64008], desc[UR4][R200.64], !P0 ;  /* 0x64008000c8fa7fae */ /* 0x000fe6000c121844 */
[----:B------:R-:W3:Y:S01]  /*13900*/  LDC R7, c[0x0][0x230] ;  /* 0x00008c00ff077b82 */ /* 0x000ee20000000800 */
[----:B------:R-:W-:Y:S01]  /*13910*/  ISETP.GE.U32.AND P0, PT, R0, 0x7fffff8b, PT ;  /* 0x7fffff8b0000780c */ /* 0x000fe20003f06070 */
[----:B-1----:R-:W-:Y:S01]  /*13920*/  VIADD R0, R4, 0xffffffc9 ;  /* 0xffffffc904007836 */ /* 0x002fe20000000000 */
[----:B------:R-:W-:Y:S01]  /*13930*/  LOP3.LUT R12, R14, 0x50, RZ, 0x3c, !PT ;  /* 0x000000500e0c7812 */ /* 0x000fe200078e3cff */
[----:B------:R-:W-:Y:S04]  /*13940*/  LDGSTS.E [R250+0x6400c], desc[UR4][R202.64], !P4 ;  /* 0x6400c000cafa7fae */ /* 0x000fe8000e121844 */
[----:B------:R-:W1:Y:S01]  /*13950*/  LDC R10, c[0x0][0x230] ;  /* 0x00008c00ff0a7b82 */ /* 0x000e620000000800 */
[----:B------:R-:W-:-:S02]  /*13960*/  ISETP.GE.U32.AND P6, PT, R3, 0x7fffffa9, PT ;  /* 0x7fffffa90300780c */ /* 0x000fc40003fc6070 */
[----:B------:R-:W-:Y:S01]  /*13970*/  ISETP.GE.U32.AND P4, PT, R0, 0x7fffff8a, PT ;  /* 0x7fffff8a0000780c */ /* 0x000fe20003f86070 */
[----:B--2---:R-:W-:Y:S01]  /*13980*/  VIADD R0, R11, 0xffffffc8 ;  /* 0xffffffc80b007836 */ /* 0x004fe20000000000 */
[----:B------:R-:W-:-:S03]  /*13990*/  IADD3 R251, R12, UR6, RZ ;  /* 0x000000060cfb7c10 */ /* 0x000fc6000fffe0ff */
[----:B------:R-:W2:Y:S02]  /*139a0*/  LDC R252, c[0x0][0x230] ;  /* 0x00008c00fffc7b82 */ /* 0x000ea40000000800 */
[----:B------:R-:W-:Y:S01]  /*139b0*/  LDGSTS.E [R251+0x60000], desc[UR4][R130.64], !P2 ;  /* 0x6000000082fb7fae */ /* 0x000fe2000d121844 */
[----:B------:R-:W-:-:S05]  /*139c0*/  ISETP.GE.U32.AND P2, PT, R0, 0x7fffff89, PT ;  /* 0x7fffff890000780c */ /* 0x000fca0003f46070 */
[----:B------:R-:W4:Y:S01]  /*139d0*/  LDC R5, c[0x0][0x230] ;  /* 0x00008c00ff057b82 */ /* 0x000f220000000800 */
[----:B------:R-:W-:Y:S01]  /*139e0*/  VIADD R0, R246, 0xffffffe5 ;  /* 0xffffffe5f6007836 */ /* 0x000fe20000000000 */
[----:B------:R-:W-:Y:S04]  /*139f0*/  LDGSTS.E [R251+0x60004], desc[UR4][R150.64], !P3 ;  /* 0x6000400096fb7fae */ /* 0x000fe8000d921844 */
[----:B------:R-:W-:Y:S02]  /*13a00*/  LDGSTS.E [R251+0x60008], desc[UR4][R218.64], !P1 ;  /* 0x60008000dafb7fae */ /* 0x000fe4000c921844 */
[----:B------:R-:W4:Y:S02]  /*13a10*/  LDC R13, c[0x0][0x230] ;  /* 0x00008c00ff0d7b82 */ /* 0x000f240000000800 */
[----:B------:R-:W-:Y:S01]  /*13a20*/  LDGSTS.E [R251+0x6000c], desc[UR4][R208.64], !P6 ;  /* 0x6000c000d0fb7fae */ /* 0x000fe2000f121844 */
[----:B------:R-:W-:Y:S01]  /*13a30*/  ISETP.GE.U32.AND P6, PT, R0, 0x7fffffa6, PT ;  /* 0x7fffffa60000780c */ /* 0x000fe20003fc6070 */
[----:B---3--:R-:W-:-:S04]  /*13a40*/  VIADD R0, R7, 0xffffffe4 ;  /* 0xffffffe407007836 */ /* 0x008fc80000000000 */
[----:B------:R-:W3:Y:S01]  /*13a50*/  LDC R4, c[0x0][0x230] ;  /* 0x00008c00ff047b82 */ /* 0x000ee20000000800 */
[----:B-1----:R-:W-:Y:S01]  /*13a60*/  VIADD R3, R10, 0xffffffe7 ;  /* 0xffffffe70a037836 */ /* 0x002fe20000000000 */
[----:B------:R-:W-:Y:S06]  /*13a70*/  LDGSTS.E [R251+0x64000], desc[UR4][R210.64], !P5 ;  /* 0x64000000d2fb7fae */ /* 0x000fec000e921844 */
[----:B------:R-:W1:Y:S01]  /*13a80*/  LDC R7, c[0x0][0x230] ;  /* 0x00008c00ff077b82 */ /* 0x000e620000000800 */
[----:B------:R-:W-:Y:S01]  /*13a90*/  ISETP.GE.U32.AND P3, PT, R3, 0x7fffffa8, PT ;  /* 0x7fffffa80300780c */ /* 0x000fe20003f66070 */
[----:B--2---:R-:W-:-:S06]  /*13aa0*/  VIADD R3, R252, 0xffffffe6 ;  /* 0xffffffe6fc037836 */ /* 0x004fcc0000000000 */
[----:B------:R-:W2:Y:S01]  /*13ab0*/  LDC R15, c[0x0][0x230] ;  /* 0x00008c00ff0f7b82 */ /* 0x000ea20000000800 */
[----:B------:R-:W-:Y:S01]  /*13ac0*/  ISETP.GE.U32.AND P5, PT, R0, 0x7fffffa5, PT ;  /* 0x7fffffa50000780c */ /* 0x000fe20003fa6070 */
[----:B----4-:R-:W-:-:S06]  /*13ad0*/  VIADD R0, R5, 0xffffffc6 ;  /* 0xffffffc605007836 */ /* 0x010fcc0000000000 */
[----:B------:R-:W4:Y:S01]  /*13ae0*/  LDC R11, c[0x0][0x230] ;  /* 0x00008c00ff0b7b82 */ /* 0x000f220000000800 */
[----:B------:R-:W-:Y:S01]  /*13af0*/  LOP3.LUT R12, R14, 0x60, RZ, 0x3c, !PT ;  /* 0x000000600e0c7812 */ /* 0x000fe200078e3cff */
[----:B------:R-:W-:Y:S01]  /*13b00*/  LDGSTS.E [R251+0x64004], desc[UR4][R212.64], !P0 ;  /* 0x64004000d4fb7fae */ /* 0x000fe2000c121844 */
[----:B------:R-:W-:-:S03]  /*13b10*/  ISETP.GE.U32.AND P1, PT, R3, 0x7fffffa7, PT ;  /* 0x7fffffa70300780c */ /* 0x000fc60003f26070 */
[----:B------:R-:W-:Y:S02]  /*13b20*/  LDGSTS.E [R251+0x64008], desc[UR4][R214.64], !P4 ;  /* 0x64008000d6fb7fae */ /* 0x000fe4000e121844 */
[----:B------:R-:W4:Y:S01]  /*13b30*/  LDC R5, c[0x0][0x230] ;  /* 0x00008c00ff057b82 */ /* 0x000f220000000800 */
[----:B------:R-:W-:Y:S01]  /*13b40*/  ISETP.GE.U32.AND P4, PT, R0, 0x7fffff87, PT ;  /* 0x7fffff870000780c */ /* 0x000fe20003f86070 */
[----:B------:R-:W-:Y:S01]  /*13b50*/  VIADD R252, R12, UR6 ;  /* 0x000000060cfc7c36 */ /* 0x000fe20008000000 */
[----:B------:R-:W-:Y:S01]  /*13b60*/  LDGSTS.E [R251+0x6400c], desc[UR4][R216.64], !P2 ;  /* 0x6400c000d8fb7fae */ /* 0x000fe2000d121844 */
[----:B------:R-:W-:Y:S02]  /*13b70*/  VIADD R0, R13, 0xffffffc4 ;  /* 0xffffffc40d007836 */ /* 0x000fe40000000000 */
[----:B---3--:R-:W-:Y:S01]  /*13b80*/  VIADD R3, R4, 0xffffffc7 ;  /* 0xffffffc704037836 */ /* 0x008fe20000000000 */
[----:B------:R-:W-:Y:S01]  /*13b90*/  LDGSTS.E [R252+0x60000], desc[UR4][R220.64], !P3 ;  /* 0x60000000dcfc7fae */ /* 0x000fe2000d921844 */
[----:B------:R-:W3:Y:S01]  /*13ba0*/  LDC R10, c[0x0][0x230] ;  /* 0x00008c00ff0a7b82 */ /* 0x000ee20000000800 */
[----:B------:R-:W-:Y:S01]  /*13bb0*/  ISETP.GE.U32.AND P3, PT, R0, 0x7fffff85, PT ;  /* 0x7fffff850000780c */ /* 0x000fe20003f66070 */
[----:B-1----:R-:W-:-:S06]  /*13bc0*/  VIADD R0, R7, 0xffffffe3 ;  /* 0xffffffe307007836 */ /* 0x002fcc0000000000 */
[----:B------:R-:W1:Y:S01]  /*13bd0*/  LDC R246, c[0x0][0x230] ;  /* 0x00008c00fff67b82 */ /* 0x000e620000000800 */
[----:B------:R-:W-:-:S07]  /*13be0*/  ISETP.GE.U32.AND P0, PT, R3, 0x7fffff88, PT ;  /* 0x7fffff880300780c */ /* 0x000fce0003f06070 */
[----:B------:R-:W1:Y:S01]  /*13bf0*/  LDC R4, c[0x0][0x230] ;  /* 0x00008c00ff047b82 */ /* 0x000e620000000800 */
[----:B--2---:R-:W-:Y:S01]  /*13c00*/  VIADD R3, R15, 0xffffffc5 ;  /* 0xffffffc50f037836 */ /* 0x004fe20000000000 */
[----:B------:R-:W-:Y:S01]  /*13c10*/  LDGSTS.E [R252+0x60004], desc[UR4][R142.64], !P1 ;  /* 0x600040008efc7fae */ /* 0x000fe2000c921844 */
[----:B------:R-:W-:Y:S01]  /*13c20*/  ISETP.GE.U32.AND P1, PT, R0, 0x7fffffa4, PT ;  /* 0x7fffffa40000780c */ /* 0x000fe20003f26070 */
[----:B----4-:R-:W-:-:S04]  /*13c30*/  VIADD R0, R11, 0xffffffe2 ;  /* 0xffffffe20b007836 */ /* 0x010fc80000000000 */
[----:B------:R-:W2:Y:S01]  /*13c40*/  LDC R7, c[0x0][0x230] ;  /* 0x00008c00ff077b82 */ /* 0x000ea20000000800 */
[----:B------:R-:W-:Y:S01]  /*13c50*/  ISETP.GE.U32.AND P2, PT, R3, 0x7fffff86, PT ;  /* 0x7fffff860300780c */ /* 0x000fe20003f46070 */
[----:B------:R-:W-:Y:S06]  /*13c60*/  LDGSTS.E [R252+0x60008], desc[UR4][R234.64], !P6 ;  /* 0x60008000eafc7fae */ /* 0x000fec000f121844 */
[----:B------:R-:W4:Y:S01]  /*13c70*/  LDC R15, c[0x0][0x230] ;  /* 0x00008c00ff0f7b82 */ /* 0x000f220000000800 */
[----:B------:R-:W-:Y:S01]  /*13c80*/  ISETP.GE.U32.AND P6, PT, R0, 0x7fffffa3, PT ;  /* 0x7fffffa30000780c */ /* 0x000fe20003fc6070 */
[----:B------:R-:W-:Y:S01]  /*13c90*/  VIADD R0, R5, 0xffffffe0 ;  /* 0xffffffe005007836 */ /* 0x000fe20000000000 */
[----:B------:R-:W-:Y:S04]  /*13ca0*/  LDGSTS.E [R252+0x6000c], desc[UR4][R224.64], !P5 ;  /* 0x6000c000e0fc7fae */ /* 0x000fe8000e921844 */
[----:B------:R-:W-:Y:S01]  /*13cb0*/  LDGSTS.E [R252+0x64000], desc[UR4][R206.64], !P0 ;  /* 0x64000000cefc7fae */ /* 0x000fe2000c121844 */
[----:B------:R-:W-:Y:S01]  /*13cc0*/  ISETP.GE.U32.AND P0, PT, R0, 0x7fffffa1, PT ;  /* 0x7fffffa10000780c */ /* 0x000fe20003f06070 */
[----:B---3--:R-:W-:Y:S01]  /*13cd0*/  VIADD R0, R10, 0xffffffc3 ;  /* 0xffffffc30a007836 */ /* 0x008fe20000000000 */
[----:B------:R-:W-:Y:S01]  /*13ce0*/  LOP3.LUT R14, R14, 0x70, RZ, 0x3c, !PT ;  /* 0x000000700e0e7812 */ /* 0x000fe200078e3cff */
[----:B-1----:R-:W-:Y:S01]  /*13cf0*/  VIADD R10, R246, 0x3f ;  /* 0x0000003ff60a7836 */ /* 0x002fe20000000000 */
[----:B------:R-:W-:Y:S01]  /*13d00*/  LDGSTS.E [R252+0x64004], desc[UR4][R226.64], !P4 ;  /* 0x64004000e2fc7fae */ /* 0x000fe2000e121844 */
[----:B------:R-:W-:Y:S01]  /*13d10*/  VIADD R3, R4, 0xffffffe1 ;  /* 0xffffffe104037836 */ /* 0x000fe20000000000 */
[----:B------:R-:W1:Y:S02]  /*13d20*/  LDC R13, c[0x0][0x230] ;  /* 0x00008c00ff0d7b82 */ /* 0x000e640000000800 */
[----:B------:R-:W-:Y:S01]  /*13d30*/  LDGSTS.E [R252+0x64008], desc[UR4][R228.64], !P2 ;  /* 0x64008000e4fc7fae */ /* 0x000fe2000d121844 */
[----:B------:R-:W-:Y:S01]  /*13d40*/  ISETP.GT.AND P2, PT, R10, 0x3f, PT ;  /* 0x0000003f0a00780c */ /* 0x000fe20003f44270 */
[----:B------:R-:W-:Y:S01]  /*13d50*/  VIADD R246, R14, UR6 ;  /* 0x000000060ef67c36 */ /* 0x000fe20008000000 */
[----:B------:R-:W-:Y:S01]  /*13d60*/  LOP3.LUT R95, R95, 0x3f, RZ, 0xc0, !PT ;  /* 0x0000003f5f5f7812 */ /* 0x000fe200078ec0ff */
[----:B------:R-:W-:Y:S01]  /*13d70*/  LDGSTS.E [R252+0x6400c], desc[UR4][R230.64], !P3 ;  /* 0x6400c000e6fc7fae */ /* 0x000fe2000d921844 */
[----:B------:R-:W-:Y:S01]  /*13d80*/  ISETP.GE.U32.AND P5, PT, R3, 0x7fffffa2, PT ;  /* 0x7fffffa20300780c */ /* 0x000fe20003fa6070 */
[----:B--2---:R-:W-:Y:S01]  /*13d90*/  VIADD R3, R7, 0xffffffc2 ;  /* 0xffffffc207037836 */ /* 0x004fe20000000000 */
[----:B------:R-:W-:Y:S01]  /*13da0*/  ISETP.GE.U32.AND P4, PT, R0, 0x7fffff84, PT ;  /* 0x7fffff840000780c */ /* 0x000fe20003f86070 */
[----:B------:R-:W2:Y:S01]  /*13db0*/  LDC R11, c[0x0][0x230] ;  /* 0x00008c00ff0b7b82 */ /* 0x000ea20000000800 */
[----:B------:R-:W-:Y:S01]  /*13dc0*/  SEL R0, RZ, 0x4, !P2 ;  /* 0x00000004ff007807 */ /* 0x000fe20005000000 */
[----:B----4-:R-:W-:Y:S01]  /*13dd0*/  VIADD R4, R15, 0xffffffc0 ;  /* 0xffffffc00f047836 */ /* 0x010fe20000000000 */
[----:B------:R-:W-:Y:S01]  /*13de0*/  ISETP.GE.AND P2, PT, R95, UR7, PT ;  /* 0x000000075f007c0c */ /* 0x000fe2000bf46270 */
[----:B------:R-:W-:Y:S01]  /*13df0*/  LDGSTS.E [R246+0x60000], desc[UR4][R236.64], !P1 ;  /* 0x60000000ecf67fae */ /* 0x000fe2000c921844 */
[----:B------:R-:W-:-:S02]  /*13e00*/  ISETP.GE.U32.AND P1, PT, R3, 0x7fffff83, PT ;  /* 0x7fffff830300780c */ /* 0x000fc40003f26070 */
[----:B------:R-:W-:Y:S01]  /*13e10*/  SEL R3, R0, RZ, !P2 ;  /* 0x000000ff00037207 */ /* 0x000fe20005000000 */
[----:B------:R-:W3:Y:S01]  /*13e20*/  LDC R12, c[0x0][0x230] ;  /* 0x00008c00ff0c7b82 */ /* 0x000ee20000000800 */
[----:B------:R-:W-:Y:S01]  /*13e30*/  ISETP.GE.AND P3, PT, R95, R4, PT ;  /* 0x000000045f00720c */ /* 0x000fe20003f66270 */
[----:B------:R-:W-:Y:S01]  /*13e40*/  STL.64 [R1+0x19a0], R108 ;  /* 0x0019a06c01007387 */ /* 0x000fe20000100a00 */
[----:B------:R-:W-:Y:S02]  /*13e50*/  ISETP.GT.AND P2, PT, R10, 0x7f, PT ;  /* 0x0000007f0a00780c */ /* 0x000fe40003f44270 */
[----:B------:R-:W-:Y:S01]  /*13e60*/  SEL R0, RZ, 0x4, P3 ;  /* 0x00000004ff007807 */ /* 0x000fe20001800000 */
[----:B------:R-:W-:Y:S02]  /*13e70*/  LDGSTS.E [R246+0x60004], desc[UR4][R238.64], !P6 ;  /* 0x60004000eef67fae */ /* 0x000fe4000f121844 */
[----:B------:R-:W4:Y:S01]  /*13e80*/  LDC R10, c[0x0][0x230] ;  /* 0x00008c00ff0a7b82 */ /* 0x000f220000000800 */
[----:B------:R-:W-:Y:S01]  /*13e90*/  SEL R0, R0, RZ, P2 ;  /* 0x000000ff00007207 */ /* 0x000fe20001000000 */
[----:B------:R-:W-:Y:S04]  /*13ea0*/  STL.64 [R1+0x1920], R16 ;  /* 0x0019201001007387 */ /* 0x000fe80000100a00 */
[----:B------:R-:W-:Y:S01]  /*13eb0*/  STL.64 [R1+0x19a8], R110 ;  /* 0x0019a86e01007387 */ /* 0x000fe20000100a00 */
[----:B------:R-:W-:Y:S01]  /*13ec0*/  IMAD.MOV.U32 R98, RZ, RZ, R30 ;  /* 0x000000ffff627224 */ /* 0x000fe200078e001e */
[----:B------:R-:W4:Y:S02]  /*13ed0*/  LDC R7, c[0x0][0x230] ;  /* 0x00008c00ff077b82 */ /* 0x000f240000000800 */
[----:B------:R-:W-:Y:S04]  /*13ee0*/  STL.64 [R1+0x1928], R26 ;  /* 0x0019281a01007387 */ /* 0x000fe80000100a00 */
[----:B------:R-:W-:Y:S01]  /*13ef0*/  STL.64 [R1+0x19b0], R112 ;  /* 0x0019b07001007387 */ /* 0x000fe20000100a00 */
[----:B------:R-:W-:Y:S01]  /*13f00*/  IMAD.MOV.U32 R99, RZ, RZ, R31 ;  /* 0x000000ffff637224 */ /* 0x000fe200078e001f */
[----:B------:R-:W4:Y:S02]  /*13f10*/  LDC R5, c[0x0][0x230] ;  /* 0x00008c00ff057b82 */ /* 0x000f240000000800 */
[----:B------:R-:W-:Y:S04]  /*13f20*/  STL.64 [R1+0x1930], R116 ;  /* 0x0019307401007387 */ /* 0x000fe80000100a00 */
[----:B------:R-:W-:Y:S01]  /*13f30*/  LDGSTS.E [R246+0x60008], desc[UR4][R118.64], !P5 ;  /* 0x6000800076f67fae */ /* 0x000fe2000e921844 */
[----:B------:R-:W-:Y:S01]  /*13f40*/  ISETP.NE.U32.AND P5, PT, R0, RZ, PT ;  /* 0x000000ff0000720c */ /* 0x000fe20003fa5070 */
[----:B-1----:R-:W-:-:S02]  /*13f50*/  VIADD R0, R13, 0xffffffbf ;  /* 0xffffffbf0d007836 */ /* 0x002fc40000000000 */
[----:B------:R-:W-:Y:S04]  /*13f60*/  STL.64 [R1+0x1938], R138 ;  /* 0x0019388a01007387 */ /* 0x000fe80000100a00 */
[----:B------:R-:W-:Y:S04]  /*13f70*/  STL.64 [R1+0x1940], R174 ;  /* 0x001940ae01007387 */ /* 0x000fe80000100a00 */
[----:B------:R1:W-:Y:S04]  /*13f80*/  STL [R1+0x18c4], R137 ;  /* 0x0018c48901007387 */ /* 0x0003e80000100800 */
[----:B------:R1:W-:Y:S04]  /*13f90*/  STL.64 [R1+0x1948], R242 ;  /* 0x001948f201007387 */ /* 0x0003e80000100a00 */
[----:B------:R-:W4:Y:S01]  /*13fa0*/  LDL.64 R32, [R1+0x548] ;  /* 0x0005480001207983 */ /* 0x000f220000100a00 */
[----:B------:R-:W-:-:S03]  /*13fb0*/  IMAD.MOV.U32 R20, RZ, RZ, R92 ;  /* 0x000000ffff147224 */ /* 0x000fc600078e005c */
[----:B------:R-:W-:Y:S01]  /*13fc0*/  LDGSTS.E [R246+0x6000c], desc[UR4][R120.64], !P0 ;  /* 0x6000c00078f67fae */ /* 0x000fe2000c121844 */
[----:B------:R-:W-:Y:S01]  /*13fd0*/  ISETP.GE.U32.AND P0, PT, R0, 0x7fffff80, PT ;  /* 0x7fffff800000780c */ /* 0x000fe20003f06070 */
[----:B--2---:R-:W-:Y:S02]  /*13fe0*/  VIADD R0, R11, 0xffffffbd ;  /* 0xffffffbd0b007836 */ /* 0x004fe40000000000 */
[----:B------:R-:W2:Y:S01]  /*13ff0*/  LDL.64 R96, [R1+0x528] ;  /* 0x0005280001607983 */ /* 0x000ea20000100a00 */
[----:B------:R-:W-:-:S03]  /*14000*/  IMAD.MOV.U32 R21, RZ, RZ, R93 ;  /* 0x000000ffff157224 */ /* 0x000fc600078e005d */
[----:B------:R-:W2:Y:S01]  /*14010*/  LDL.64 R22, [R1+0x508] ;  /* 0x0005080001167983 */ /* 0x000ea20000100a00 */
[----:B------:R-:W-:-:S03]  /*14020*/  IMAD.MOV.U32 R104, RZ, RZ, R28 ;  /* 0x000000ffff687224 */ /* 0x000fc600078e001c */
[----:B------:R-:W2:Y:S01]  /*14030*/  LDL.64 R94, [R1+0x4e8] ;  /* 0x0004e800015e7983 */ /* 0x000ea20000100a00 */
[----:B------:R-:W-:Y:S01]  /*14040*/  IMAD.MOV.U32 R105, RZ, RZ, R29 ;  /* 0x000000ffff697224 */ /* 0x000fe200078e001d */
[----:B------:R-:W-:Y:S02]  /*14050*/  ISETP.NE.U32.AND P6, PT, R3, RZ, PT ;  /* 0x000000ff0300720c */ /* 0x000fe40003fc5070 */
[----:B------:R-:W2:Y:S01]  /*14060*/  LDL.64 R30, [R1+0x4c8] ;  /* 0x0004c800011e7983 */ /* 0x000ea20000100a00 */
[----:B------:R-:W-:Y:S02]  /*14070*/  IMAD.MOV.U32 R24, RZ, RZ, R90 ;  /* 0x000000ffff187224 */ /* 0x000fe400078e005a */
[----:B------:R-:W-:Y:S01]  /*14080*/  IMAD.MOV.U32 R25, RZ, RZ, R91 ;  /* 0x000000ffff197224 */ /* 0x000fe200078e005b */
[----:B------:R-:W2:Y:S01]  /*14090*/  LDL.64 R92, [R1+0x4a8] ;  /* 0x0004a800015c7983 */ /* 0x000ea20000100a00 */
[----:B---3--:R-:W-:Y:S02]  /*140a0*/  VIADD R3, R12, 0xffffffbe ;  /* 0xffffffbe0c037836 */ /* 0x008fe40000000000 */
[----:B------:R-:W-:Y:S01]  /*140b0*/  IMAD.MOV.U32 R102, RZ, RZ, R18 ;  /* 0x000000ffff667224 */ /* 0x000fe200078e0012 */
[----:B------:R-:W-:Y:S01]  /*140c0*/  LDGSTS.E [R246+0x64000], desc[UR4][R122.64], !P4 ;  /* 0x640000007af67fae */ /* 0x000fe2000e121844 */
[----:B------:R-:W-:-:S03]  /*140d0*/  IMAD.MOV.U32 R103, RZ, RZ, R19 ;  /* 0x000000ffff677224 */ /* 0x000fc600078e0013 */
[----:B------:R-:W3:Y:S01]  /*140e0*/  LDL.64 R28, [R1+0x488] ;  /* 0x00048800011c7983 */ /* 0x000ee20000100a00 */
[----:B------:R-:W-:Y:S02]  /*140f0*/  IMAD.MOV.U32 R12, RZ, RZ, R8 ;  /* 0x000000ffff0c7224 */ /* 0x000fe400078e0008 */
[----:B------:R-:W-:Y:S01]  /*14100*/  IMAD.MOV.U32 R13, RZ, RZ, R9 ;  /* 0x000000ffff0d7224 */ /* 0x000fe200078e0009 */
[----:B------:R-:W-:Y:S01]  /*14110*/  LDGSTS.E [R246+0x64004], desc[UR4][R124.64], !P1 ;  /* 0x640040007cf67fae */ /* 0x000fe2000c921844 */
[----:B------:R-:W-:Y:S01]  /*14120*/  ISETP.GE.U32.AND P1, PT, R0, 0x7fffff7e, PT ;  /* 0x7fffff7e0000780c */ /* 0x000fe20003f26070 */
[----:B----4-:R-:W-:Y:S02]  /*14130*/  VIADD R0, R10, 0xffffff9f ;  /* 0xffffff9f0a007836 */ /* 0x010fe40000000000 */
[----:B------:R-:W4:Y:S01]  /*14140*/  LDL.64 R90, [R1+0x468] ;  /* 0x00046800015a7983 */ /* 0x000f220000100a00 */
[----:B------:R-:W-:Y:S02]  /*14150*/  IMAD.MOV.U32 R100, RZ, RZ, R88 ;  /* 0x000000ffff647224 */ /* 0x000fe400078e0058 */
[----:B------:R-:W-:Y:S01]  /*14160*/  IMAD.MOV.U32 R101, RZ, RZ, R89 ;  /* 0x000000ffff657224 */ /* 0x000fe200078e0059 */
[----:B------:R-:W4:Y:S01]  /*14170*/  LDL.64 R18, [R1+0x448] ;  /* 0x0004480001127983 */ /* 0x000f220000100a00 */
[----:B------:R-:W-:-:S02]  /*14180*/  IMAD.MOV.U32 R10, RZ, RZ, R60 ;  /* 0x000000ffff0a7224 */ /* 0x000fc400078e003c */
[----:B------:R-:W-:Y:S01]  /*14190*/  IMAD.MOV.U32 R11, RZ, RZ, R61 ;  /* 0x000000ffff0b7224 */ /* 0x000fe200078e003d */
[----:B------:R-:W4:Y:S04]  /*141a0*/  LDL.64 R8, [R1+0x428] ;  /* 0x0004280001087983 */ /* 0x000f280000100a00 */
[----:B------:R-:W4:Y:S04]  /*141b0*/  LDL.64 R88, [R1+0x408] ;  /* 0x0004080001587983 */ /* 0x000f280000100a00 */
[----:B------:R-:W4:Y:S01]  /*141c0*/  LDL.64 R60, [R1+0x3e0] ;  /* 0x0003e000013c7983 */ /* 0x000f220000100a00 */
[----:B------:R-:W-:Y:S01]  /*141d0*/  ISETP.GE.U32.AND P4, PT, R3, 0x7fffff7f, PT ;  /* 0x7fffff7f0300780c */ /* 0x000fe20003f86070 */
[----:B------:R-:W-:-:S02]  /*141e0*/  VIADD R3, R7, 0xffffffbc ;  /* 0xffffffbc07037836 */ /* 0x000fc40000000000 */
[----:B------:R-:W-:Y:S02]  /*141f0*/  IMAD.MOV.U32 R107, RZ, RZ, R6 ;  /* 0x000000ffff6b7224 */ /* 0x000fe400078e0006 */
[----:B------:R-:W1:Y:S01]  /*14200*/  LDC.64 R6, c[0x0][0x238] ;  /* 0x00008e00ff067b82 */ /* 0x000e620000000a00 */
[----:B------:R-:W-:-:S05]  /*14210*/  VIADD R5, R5, 0xffffffc1 ;  /* 0xffffffc105057836 */ /* 0x000fca0000000000 */
[----:B------:R-:W-:Y:S02]  /*14220*/  ISETP.GE.U32.AND P3, PT, R5, 0x7fffff82, PT ;  /* 0x7fffff820500780c */ /* 0x000fe40003f66070 */
[----:B------:R-:W-:Y:S01]  /*14230*/  ISETP.GE.U32.AND P2, PT, R4, 0x7fffff81, PT ;  /* 0x7fffff810400780c */ /* 0x000fe20003f46070 */
[----:B------:R-:W4:Y:S01]  /*14240*/  LDC R5, c[0x0][0x230] ;  /* 0x00008c00ff057b82 */ /* 0x000f220000000800 */
[----:B------:R-:W-:-:S09]  /*14250*/  LOP3.LUT R4, R107, 0x40, RZ, 0x3c, !PT ;  /* 0x000000406b047812 */ /* 0x000fd200078e3cff */
[----:B------:R-:W-:Y:S01]  /*14260*/  LDGSTS.E [R246+0x64008], desc[UR4][R126.64], !P3 ;  /* 0x640080007ef67fae */ /* 0x000fe2000d921844 */
[----:B------:R-:W-:Y:S02]  /*14270*/  ISETP.GE.U32.AND P3, PT, R3, 0x7fffff7d, PT ;  /* 0x7fffff7d0300780c */ /* 0x000fe40003f66070 */
[C---:B------:R-:W-:Y:S01]  /*14280*/  LOP3.LUT R3, R107.reuse, 0x20, RZ, 0x3c, !PT ;  /* 0x000000206b037812 */ /* 0x040fe200078e3cff */
[----:B------:R-:W-:Y:S01]  /*14290*/  LDGSTS.E [R246+0x6400c], desc[UR4][R128.64], !P2 ;  /* 0x6400c00080f67fae */ /* 0x000fe2000d121844 */
[----:B-1----:R-:W-:Y:S02]  /*142a0*/  IMAD.MOV.U32 R137, RZ, RZ, R6 ;  /* 0x000000ffff897224 */ /* 0x002fe400078e0006 */
[----:B------:R-:W-:Y:S01]  /*142b0*/  IMAD.MOV.U32 R6, RZ, RZ, R7 ;  /* 0x000000ffff067224 */ /* 0x000fe200078e0007 */
[----:B------:R-:W-:Y:S01]  /*142c0*/  LOP3.LUT R7, R107, 0x60, RZ, 0x3c, !PT ;  /* 0x000000606b077812 */ /* 0x000fe200078e3cff */
[----:B------:R1:W-:Y:S04]  /*142d0*/  STL [R1+0xf70], R3 ;  /* 0x000f700301007387 */ /* 0x0003e80000100800 */
[----:B------:R1:W-:Y:S04]  /*142e0*/  STL [R1+0xf6c], R4 ;  /* 0x000f6c0401007387 */ /* 0x0003e80000100800 */
[----:B------:R-:W-:Y:S04]  /*142f0*/  STL [R1+0xf68], R7 ;  /* 0x000f680701007387 */ /* 0x000fe80000100800 */
[----:B------:R-:W4:Y:S01]  /*14300*/  LDL.64 R242, [R1+0x3c0] ;  /* 0x0003c00001f27983 */ /* 0x000f220000100a00 */
[----:B------:R-:W-:-:S03]  /*14310*/  ISETP.GE.U32.AND P2, PT, R0, 0x7fffff60, PT ;  /* 0x7fffff600000780c */ /* 0x000fc60003f46070 */
[----:B------:R-:W4:Y:S01]  /*14320*/  LDL.64 R174, [R1+0x3a0] ;  /* 0x0003a00001ae7983 */ /* 0x000f220000100a00 */
[----:B------:R-:W-:-:S03]  /*14330*/  VIADD R0, R107, UR6 ;  /* 0x000000066b007c36 */ /* 0x000fc60008000000 */
[----:B------:R-:W4:Y:S04]  /*14340*/  LDL.64 R138, [R1+0x380] ;  /* 0x00038000018a7983 */ /* 0x000f280000100a00 */
[----:B------:R-:W4:Y:S04]  /*14350*/  LDL.64 R116, [R1+0x360] ;  /* 0x0003600001747983 */ /* 0x000f280000100a00 */
[----:B------:R-:W4:Y:S04]  /*14360*/  LDL.64 R112, [R1+0x340] ;  /* 0x0003400001707983 */ /* 0x000f280000100a00 */
[----:B------:R-:W4:Y:S04]  /*14370*/  LDL.64 R26, [R1+0x320] ;  /* 0x00032000011a7983 */ /* 0x000f280000100a00 */
[----:B------:R-:W4:Y:S04]  /*14380*/  LDL.64 R110, [R1+0x300] ;  /* 0x00030000016e7983 */ /* 0x000f280000100a00 */
[----:B------:R-:W4:Y:S04]  /*14390*/  LDL.64 R16, [R1+0x2e0] ;  /* 0x0002e00001107983 */ /* 0x000f280000100a00 */
[----:B------:R-:W4:Y:S04]  /*143a0*/  LDL.64 R108, [R1+0x2c0] ;  /* 0x0002c000016c7983 */ /* 0x000f280000100a00 */
[----:B------:R-:W0:Y:S04]  /*143b0*/  LDGDEPBAR ;  /* 0x00000000000079af */ /* 0x000e280000000000 */
[----:B------:R-:W4:Y:S04]  /*143c0*/  LDL.64 R14, [R1+0x2a0] ;  /* 0x0002a000010e7983 */ /* 0x000f280000100a00 */
[----:B------:R-:W-:Y:S04]  /*143d0*/  LDGSTS.E [R0], desc[UR4][R20.64], P6 ;  /* 0x0000000014007fae */ /* 0x000fe8000b121844 */
[----:B------:R-:W4:Y:S04]  /*143e0*/  LDL.64 R106, [R1+0x280] ;  /* 0x00028000016a7983 */ /* 0x000f280000100a00 */
[----:B------:R-:W-:Y:S04]  /*143f0*/  LDGSTS.E [R0+0x400], desc[UR4][R104.64], P6 ;  /* 0x0040000068007fae */ /* 0x000fe8000b121844 */
        /* <DEDUP_REMOVED lines=13> */
[----:B------:R-:W4:Y:S04]  /*144d0*/  LDL.64 R98, [R1+0x180] ;  /* 0x0001800001627983 */ /* 0x000f280000100a00 */
[----:B------:R-:W-:Y:S04]  /*144e0*/  LDGSTS.E [R0+0x2000], desc[UR4][R32.64], P6 ;  /* 0x0200000020007fae */ /* 0x000fe8000b121844 */
[----:B--2---:R-:W-:Y:S04]  /*144f0*/  LDGSTS.E [R0+0x2400], desc[UR4][R96.64], P6 ;  /* 0x0240000060007fae */ /* 0x004fe8000b121844 */
[----:B------:R-:W2:Y:S04]  /*14500*/  LDL.64 R32, [R1+0x160] ;  /* 0x0001600001207983 */ /* 0x000ea80000100a00 */
[----:B------:R-:W-:Y:S04]  /*14510*/  LDGSTS.E [R0+0x2800], desc[UR4][R22.64], P6 ;  /* 0x0280000016007fae */ /* 0x000fe8000b121844 */
[----:B------:R-:W2:Y:S04]  /*14520*/  LDL.64 R96, [R1+0x140] ;  /* 0x0001400001607983 */ /* 0x000ea80000100a00 */
[----:B------:R-:W-:Y:S04]  /*14530*/  LDGSTS.E [R0+0x2c00], desc[UR4][R94.64], P6 ;  /* 0x02c000005e007fae */ /* 0x000fe8000b121844 */
[----:B------:R-:W2:Y:S04]  /*14540*/  LDL.64 R22, [R1+0x120] ;  /* 0x0001200001167983 */ /* 0x000ea80000100a00 */
[----:B------:R-:W-:Y:S04]  /*14550*/  LDGSTS.E [R0+0x3000], desc[UR4][R30.64], P6 ;  /* 0x030000001e007fae */ /* 0x000fe8000b121844 */
[----:B------:R-:W2:Y:S04]  /*14560*/  LDL.64 R94, [R1+0x100] ;  /* 0x00010000015e7983 */ /* 0x000ea80000100a00 */
[----:B------:R-:W-:Y:S04]  /*14570*/  LDGSTS.E [R0+0x3400], desc[UR4][R92.64], P6 ;  /* 0x034000005c007fae */ /* 0x000fe8000b121844 */
[----:B------:R-:W2:Y:S04]  /*14580*/  LDL.64 R30, [R1+0xe0] ;  /* 0x0000e000011e7983 */ /* 0x000ea80000100a00 */
[----:B---3--:R-:W-:Y:S04]  /*14590*/  LDGSTS.E [R0+0x3800], desc[UR4][R28.64], P6 ;  /* 0x038000001c007fae */ /* 0x008fe8000b121844 */
[----:B------:R-:W3:Y:S04]  /*145a0*/  LDL.64 R92, [R1+0xc0] ;  /* 0x0000c000015c7983 */ /* 0x000ee80000100a00 */
[----:B----4-:R-:W-:Y:S04]  /*145b0*/  LDGSTS.E [R0+0x3c00], desc[UR4][R90.64], P6 ;  /* 0x03c000005a007fae */ /* 0x010fe8000b121844 */
        /* <DEDUP_REMOVED lines=9> */
[----:B------:R-:W4:Y:S04]  /*14650*/  LDL.64 R60, [R1] ;  /* 0x00000000013c7983 */ /* 0x000f280000100a00 */
[----:B------:R-:W-:Y:S04]  /*14660*/  LDGSTS.E [R0+0x5000], desc[UR4][R242.64], P6 ;  /* 0x05000000f2007fae */ /* 0x000fe8000b121844 */
[----:B------:R-:W-:Y:S04]  /*14670*/  LDGSTS.E [R0+0x5400], desc[UR4][R174.64], P6 ;  /* 0x05400000ae007fae */ /* 0x000fe8000b121844 */
[----:B------:R-:W-:Y:S04]  /*14680*/  LDGSTS.E [R0+0x5800], desc[UR4][R138.64], P6 ;  /* 0x058000008a007fae */ /* 0x000fe8000b121844 */
[----:B------:R-:W-:Y:S04]  /*14690*/  LDGSTS.E [R0+0x5c00], desc[UR4][R116.64], P6 ;  /* 0x05c0000074007fae */ /* 0x000fe8000b121844 */
[----:B------:R-:W-:Y:S04]  /*146a0*/  LDGSTS.E [R0+0x6000], desc[UR4][R112.64], P6 ;  /* 0x0600000070007fae */ /* 0x000fe8000b121844 */
[----:B------:R-:W-:Y:S04]  /*146b0*/  LDGSTS.E [R0+0x6400], desc[UR4][R26.64], P6 ;  /* 0x064000001a007fae */ /* 0x000fe8000b121844 */
[----:B------:R-:W-:Y:S04]  /*146c0*/  LDGSTS.E [R0+0x6800], desc[UR4][R110.64], P6 ;  /* 0x068000006e007fae */ /* 0x000fe8000b121844 */
[----:B------:R-:W-:Y:S04]  /*146d0*/  LDGSTS.E [R0+0x6c00], desc[UR4][R16.64], P6 ;  /* 0x06c0000010007fae */ /* 0x000fe8000b121844 */
[----:B------:R-:W-:Y:S01]  /*146e0*/  LDGSTS.E [R0+0x7000], desc[UR4][R108.64], P6 ;  /* 0x070000006c007fae */ /* 0x000fe2000b121844 */
[----:B-1----:R-:W-:-:S03]  /*146f0*/  VIADD R3, R3, UR6 ;  /* 0x0000000603037c36 */ /* 0x002fc60008000000 */
        /* <DEDUP_REMOVED lines=29> */
[----:B--2---:R-:W-:Y:S04]  /*148d0*/  LDGSTS.E [R0+0x11c00], desc[UR4][R32.64], P6 ;  /* 0x11c0000020007fae */ /* 0x004fe8000b121844 */
        /* <DEDUP_REMOVED lines=73> */
[----:B------:R-:W2:Y:S04]  /*14d70*/  LDL.64 R60, [R1+0x3d8] ;  /* 0x0003d800013c7983 */ /* 0x000ea80000100a00 */
[----:B--2---:R-:W-:Y:S04]  /*14d80*/  LDGSTS.E [R3+0x4d00], desc[UR4][R60.64], P6 ;  /* 0x04d000003c037fae */ /* 0x004fe8000b121844 */
[----:B------:R-:W-:Y:S04]  /*14d90*/  LDGSTS.E [R3+0x5100], desc[UR4][R242.64], P6 ;  /* 0x05100000f2037fae */ /* 0x000fe8000b121844 */
[----:B------:R-:W-:Y:S04]  /*14da0*/  LDGSTS.E [R3+0x5500], desc[UR4][R174.64], P6 ;  /* 0x05500000ae037fae */ /* 0x000fe8000b121844 */
[----:B------:R-:W2:Y:S04]  /*14db0*/  LDL.LU.64 R60, [R1+0x19b8] ;  /* 0x0019b800013c7983 */ /* 0x000ea80000300a00 */
        /* <DEDUP_REMOVED lines=12> */
[----:B------:R-:W2:Y:S04]  /*14e80*/  LDL.64 R20, [R1+0x638] ;  /* 0x0006380001147983 */ /* 0x000ea80000100a00 */
        /* <DEDUP_REMOVED lines=33> */
[----:B------:R-:W4:Y:S01]  /*150a0*/  LDL.64 R88, [R1+0x3f0] ;  /* 0x0003f00001587983 */ /* 0x000f220000100a00 */
[----:B------:R-:W-:-:S03]  /*150b0*/  VIADD R4, R4, UR6 ;  /* 0x0000000604047c36 */ /* 0x000fc60008000000 */
[----:B--2---:R-:W-:Y:S04]  /*150c0*/  LDGSTS.E [R3+0x14900], desc[UR4][R60.64], P6 ;  /* 0x149000003c037fae */ /* 0x004fe8000b121844 */
        /* <DEDUP_REMOVED lines=16> */
[----:B------:R1:W-:Y:S04]  /*151d0*/  STL.64 [R1+0x18b8], R60 ;  /* 0x0018b83c01007387 */ /* 0x0003e80000100a00 */
        /* <DEDUP_REMOVED lines=21> */
[----:B-1----:R-:W4:Y:S04]  /*15330*/  LDL.64 R60, [R1+0x230] ;  /* 0x00023000013c7983 */ /* 0x002f280000100a00 */
        /* <DEDUP_REMOVED lines=27> */
[----:B------:R-:W2:Y:S04]  /*154f0*/  LDL.LU.64 R112, [R1+0x19b0] ;  /* 0x0019b00001707983 */ /* 0x000ea80000300a00 */
        /* <DEDUP_REMOVED lines=10> */
[----:B---3--:R-:W-:Y:S04]  /*155a0*/  LDGSTS.E [R4+0x6a00], desc[UR4][R98.64], P6 ;  /* 0x06a0000062047fae */ /* 0x008fe8000b121844 */
[----:B------:R-:W3:Y:S04]  /*155b0*/  LDL.LU.64 R100, [R1+0x1980] ;  /* 0x0019800001647983 */ /* 0x000ee80000300a00 */
[----:B----4-:R-:W-:Y:S04]  /*155c0*/  LDGSTS.E [R4+0x6e00], desc[UR4][R96.64], P6 ;  /* 0x06e0000060047fae */ /* 0x010fe8000b121844 */
[----:B------:R-:W4:Y:S04]  /*155d0*/  LDL.LU.64 R98, [R1+0x1978] ;  /* 0x0019780001627983 */ /* 0x000f280000300a00 */
[----:B------:R-:W-:Y:S04]  /*155e0*/  LDGSTS.E [R4+0x7200], desc[UR4][R94.64], P6 ;  /* 0x072000005e047fae */ /* 0x000fe8000b121844 */
[----:B------:R-:W2:Y:S04]  /*155f0*/  LDL.LU.64 R96, [R1+0x1970] ;  /* 0x0019700001607983 */ /* 0x000ea80000300a00 */
[----:B------:R-:W3:Y:S04]  /*15600*/  LDL.LU.64 R94, [R1+0x1968] ;  /* 0x00196800015e7983 */ /* 0x000ee80000300a00 */
[----:B------:R-:W-:Y:S04]  /*15610*/  LDGSTS.E [R4+0x7600], desc[UR4][R92.64], P6 ;  /* 0x076000005c047fae */ /* 0x000fe8000b121844 */
[----:B------:R-:W4:Y:S04]  /*15620*/  LDL.LU.64 R92, [R1+0x1960] ;  /* 0x00196000015c7983 */ /* 0x000f280000300a00 */
[----:B------:R-:W-:Y:S04]  /*15630*/  LDGSTS.E [R4+0x7a00], desc[UR4][R90.64], P6 ;  /* 0x07a000005a047fae */ /* 0x000fe8000b121844 */
[----:B------:R-:W2:Y:S04]  /*15640*/  LDL.LU.64 R90, [R1+0x1958] ;  /* 0x00195800015a7983 */ /* 0x000ea80000300a00 */
[----:B------:R-:W-:Y:S04]  /*15650*/  LDGSTS.E [R4+0x7e00], desc[UR4][R88.64], P6 ;  /* 0x07e0000058047fae */ /* 0x000fe8000b121844 */
[----:B------:R-:W-:Y:S04]  /*15660*/  LDGSTS.E [R4+0x10200], desc[UR4][R60.64], P6 ;  /* 0x102000003c047fae */ /* 0x000fe8000b121844 */
[----:B------:R-:W-:Y:S04]  /*15670*/  LDGSTS.E [R4+0x10600], desc[UR4][R242.64], P6 ;  /* 0x10600000f2047fae */ /* 0x000fe8000b121844 */
[----:B------:R-:W3:Y:S04]  /*15680*/  LDL.LU.64 R88, [R1+0x1950] ;  /* 0x0019500001587983 */ /* 0x000ee80000300a00 */
        /* <DEDUP_REMOVED lines=34> */
[----:B---3--:R-:W-:Y:S04]  /*158b0*/  LDGSTS.E [R4+0x14a00], desc[UR4][R88.64], P6 ;  /* 0x14a0000058047fae */ /* 0x008fe8000b121844 */
[----:B------:R1:W-:Y:S04]  /*158c0*/  STL.64 [R1+0x1850], R88 ;  /* 0x0018505801007387 */ /* 0x0003e80000100a00 */
[----:B--2---:R-:W-:Y:S04]  /*158d0*/  LDGSTS.E [R4+0x14e00], desc[UR4][R90.64], P6 ;  /* 0x14e000005a047fae */ /* 0x004fe8000b121844 */
[----:B----4-:R-:W-:Y:S04]  /*158e0*/  LDGSTS.E [R4+0x15200], desc[UR4][R92.64], P6 ;  /* 0x152000005c047fae */ /* 0x010fe8000b121844 */
[----:B-1----:R-:W2:Y:S04]  /*158f0*/  LDL.64 R88, [R1+0x630] ;  /* 0x0006300001587983 */ /* 0x002ea80000100a00 */
[----:B------:R-:W-:Y:S04]  /*15900*/  LDGSTS.E [R4+0x15600], desc[UR4][R94.64], P6 ;  /* 0x156000005e047fae */ /* 0x000fe8000b121844 */
[----:B------:R-:W-:Y:S04]  /*15910*/  LDGSTS.E [R4+0x15a00], desc[UR4][R96.64], P6 ;  /* 0x15a0000060047fae */ /* 0x000fe8000b121844 */
[----:B------:R-:W-:Y:S04]  /*15920*/  STL.64 [R1+0x1858], R90 ;  /* 0x0018585a01007387 */ /* 0x000fe80000100a00 */
[----:B------:R-:W-:Y:S01]  /*15930*/  LDGSTS.E [R4+0x15e00], desc[UR4][R98.64], P6 ;  /* 0x15e0000062047fae */ /* 0x000fe2000b121844 */
[----:B------:R-:W-:-:S03]  /*15940*/  VIADD R7, R7, UR6 ;  /* 0x0000000607077c36 */ /* 0x000fc60008000000 */
[----:B------:R-:W-:Y:S04]  /*15950*/  STL.64 [R1+0x1860], R92 ;  /* 0x0018605c01007387 */ /* 0x000fe80000100a00 */
[----:B------:R-:W-:Y:S04]  /*15960*/  LDGSTS.E [R4+0x16200], desc[UR4][R100.64], P6 ;  /* 0x1620000064047fae */ /* 0x000fe8000b121844 */
        /* <DEDUP_REMOVED lines=14> */
[----:B------:R1:W-:Y:S04]  /*15a50*/  STL.64 [R1+0x18a0], R108 ;  /* 0x0018a06c01007387 */ /* 0x0003e80000100a00 */
[----:B------:R3:W-:Y:S04]  /*15a60*/  STL.64 [R1+0x18a8], R110 ;  /* 0x0018a86e01007387 */ /* 0x0007e80000100a00 */
[----:B------:R4:W-:Y:S04]  /*15a70*/  STL.64 [R1+0x18b0], R112 ;  /* 0x0018b07001007387 */ /* 0x0009e80000100a00 */
[----:B-1----:R-:W2:Y:S04]  /*15a80*/  LDL.64 R108, [R1+0x168] ;  /* 0x00016800016c7983 */ /* 0x002ea80000100a00 */
[----:B---3--:R-:W3:Y:S04]  /*15a90*/  LDL.64 R110, [R1+0x188] ;  /* 0x00018800016e7983 */ /* 0x008ee80000100a00 */
[----:B----4-:R-:W4:Y:S04]  /*15aa0*/  LDL.64 R112, [R1+0x1a8] ;  /* 0x0001a80001707983 */ /* 0x010f280000100a00 */
[----:B------:R-:W3:Y:S04]  /*15ab0*/  LDL.64 R106, [R1+0x148] ;  /* 0x00014800016a7983 */ /* 0x000ee80000100a00 */
        /* <DEDUP_REMOVED lines=8> */
[----:B--2---:R-:W-:Y:S04]  /*15b40*/  LDGSTS.E [R7+0x300], desc[UR4][R88.64], P6 ;  /* 0x0030000058077fae */ /* 0x004fe8000b121844 */
[----:B------:R-:W-:Y:S04]  /*15b50*/  LDGSTS.E [R7+0x700], desc[UR4][R60.64], P6 ;  /* 0x007000003c077fae */ /* 0x000fe8000b121844 */
[----:B------:R-:W-:Y:S04]  /*15b60*/  LDGSTS.E [R7+0xb00], desc[UR4][R242.64], P6 ;  /* 0x00b00000f2077fae */ /* 0x000fe8000b121844 */
[----:B------:R-:W-:Y:S04]  /*15b70*/  LDGSTS.E [R7+0xf00], desc[UR4][R174.64], P6 ;  /* 0x00f00000ae077fae */ /* 0x000fe8000b121844 */
[----:B------:R-:W-:Y:S04]  /*15b80*/  LDGSTS.E [R7+0x1300], desc[UR4][R138.64], P6 ;  /* 0x013000008a077fae */ /* 0x000fe8000b121844 */
[----:B------:R-:W2:Y:S04]  /*15b90*/  LDL.64 R242, [R1+0x3c8] ;  /* 0x0003c80001f27983 */ /* 0x000ea80000100a00 */
[----:B------:R-:W4:Y:S04]  /*15ba0*/  LDL.64 R174, [R1+0x3a8] ;  /* 0x0003a80001ae7983 */ /* 0x000f280000100a00 */
[----:B------:R-:W-:Y:S04]  /*15bb0*/  LDGSTS.E [R7+0x1700], desc[UR4][R116.64], P6 ;  /* 0x0170000074077fae */ /* 0x000fe8000b121844 */
[----:B------:R-:W3:Y:S04]  /*15bc0*/  LDL.64 R138, [R1+0x388] ;  /* 0x00038800018a7983 */ /* 0x000ee80000100a00 */
        /* <DEDUP_REMOVED lines=26> */
[----:B------:R-:W3:Y:S04]  /*15d70*/  LDL.64 R88, [R1+0x28] ;  /* 0x0000280001587983 */ /* 0x000ee80000100a00 */
[----:B------:R-:W3:Y:S04]  /*15d80*/  LDL.64 R8, [R1+0x1c8] ;  /* 0x0001c80001087983 */ /* 0x000ee80000100a00 */
[----:B------:R-:W3:Y:S04]  /*15d90*/  LDL.64 R60, [R1+0x8] ;  /* 0x00000800013c7983 */ /* 0x000ee80000100a00 */
[----:B--2---:R-:W-:Y:S04]  /*15da0*/  LDGSTS.E [R7+0x4f00], desc[UR4][R242.64], P6 ;  /* 0x04f00000f2077fae */ /* 0x004fe8000b121844 */
[----:B----4-:R-:W-:Y:S04]  /*15db0*/  LDGSTS.E [R7+0x5300], desc[UR4][R174.64], P6 ;  /* 0x05300000ae077fae */ /* 0x010fe8000b121844 */
[----:B------:R-:W2:Y:S04]  /*15dc0*/  LDL.LU.64 R242, [R1+0x1948] ;  /* 0x0019480001f27983 */ /* 0x000ea80000300a00 */
[----:B------:R-:W4:Y:S04]  /*15dd0*/  LDL.LU.64 R174, [R1+0x1940] ;  /* 0x0019400001ae7983 */ /* 0x000f280000300a00 */
[----:B---3--:R-:W-:Y:S04]  /*15de0*/  LDGSTS.E [R7+0x5700], desc[UR4][R138.64], P6 ;  /* 0x057000008a077fae */ /* 0x008fe8000b121844 */
[----:B------:R-:W-:Y:S04]  /*15df0*/  LDGSTS.E [R7+0x5b00], desc[UR4][R116.64], P6 ;  /* 0x05b0000074077fae */ /* 0x000fe8000b121844 */
[----:B------:R-:W-:Y:S04]  /*15e00*/  LDGSTS.E [R7+0x5f00], desc[UR4][R26.64], P6 ;  /* 0x05f000001a077fae */ /* 0x000fe8000b121844 */
[----:B------:R-:W3:Y:S04]  /*15e10*/  LDL.LU.64 R138, [R1+0x1938] ;  /* 0x00193800018a7983 */ /* 0x000ee80000300a00 */
[----:B------:R-:W2:Y:S04]  /*15e20*/  LDL.LU.64 R116, [R1+0x1930] ;  /* 0x0019300001747983 */ /* 0x000ea80000300a00 */
[----:B------:R-:W4:Y:S04]  /*15e30*/  LDL.LU.64 R26, [R1+0x1928] ;  /* 0x00192800011a7983 */ /* 0x000f280000300a00 */
[----:B------:R-:W-:Y:S04]  /*15e40*/  LDGSTS.E [R7+0x6300], desc[UR4][R16.64], P6 ;  /* 0x0630000010077fae */ /* 0x000fe8000b121844 */
        /* <DEDUP_REMOVED lines=31> */
[----:B------:R1:W-:Y:S04]  /*16040*/  LDGSTS.E [R7+0x13300], desc[UR4][R96.64], P6 ;  /* 0x1330000060077fae */ /* 0x0003e8000b121844 */
[----:B------:R-:W-:Y:S04]  /*16050*/  LDGSTS.E [R7+0x13700], desc[UR4][R94.64], P6 ;  /* 0x137000005e077fae */ /* 0x000fe8000b121844 */
[----:B------:R-:W-:Y:S04]  /*16060*/  LDGSTS.E [R7+0x13b00], desc[UR4][R92.64], P6 ;  /* 0x13b000005c077fae */ /* 0x000fe8000b121844 */
[----:B------:R1:W-:Y:S01]  /*16070*/  LDGSTS.E [R7+0x13f00], desc[UR4][R90.64], P6 ;  /* 0x13f000005a077fae */ /* 0x0003e2000b121844 */
[----:B------:R-:W-:Y:S01]  /*16080*/  VIADD R5, R5, 0xffffff9e ;  /* 0xffffff9e05057836 */ /* 0x000fe20000000000 */
[----:B-1----:R-:W1:Y:S02]  /*16090*/  LDC R96, c[0x0][0x230] ;  /* 0x00008c00ff607b82 */ /* 0x002e640000000800 */
[----:B------:R-:W-:Y:S04]  /*160a0*/  LDGSTS.E [R7+0x14300], desc[UR4][R88.64], P6 ;  /* 0x1430000058077fae */ /* 0x000fe8000b121844 */
[----:B------:R1:W-:Y:S02]  /*160b0*/  LDGSTS.E [R7+0x14700], desc[UR4][R60.64], P6 ;  /* 0x147000003c077fae */ /* 0x0003e4000b121844 */
[----:B------:R-:W2:Y:S08]  /*160c0*/  LDC R91, c[0x0][0x230] ;  /* 0x00008c00ff5b7b82 */ /* 0x000eb00000000800 */
[----:B-1----:R-:W1:Y:S08]  /*160d0*/  LDC R60, c[0x0][0x230] ;  /* 0x00008c00ff3c7b82 */ /* 0x002e700000000800 */
[----:B------:R-:W1:Y:S08]  /*160e0*/  LDC R61, c[0x0][0x230] ;  /* 0x00008c00ff3d7b82 */ /* 0x000e700000000800 */
[----:B------:R-:W1:Y:S08]  /*160f0*/  LDC R89, c[0x0][0x230] ;  /* 0x00008c00ff597b82 */ /* 0x000e700000000800 */
[----:B------:R-:W1:Y:S01]  /*16100*/  LDC R88, c[0x0][0x230] ;  /* 0x00008c00ff587b82 */ /* 0x000e620000000800 */
[----:B----4-:R-:W-:Y:S04]  /*16110*/  LDGSTS.E [R7+0x14b00], desc[UR4][R8.64], P6 ;  /* 0x14b0000008077fae */ /* 0x010fe8000b121844 */
[----:B---3--:R-:W-:Y:S04]  /*16120*/  LDGSTS.E [R7+0x14f00], desc[UR4][R28.64], P6 ;  /* 0x14f000001c077fae */ /* 0x008fe8000b121844 */
[----:B------:R-:W-:Y:S04]  /*16130*/  LDGSTS.E [R7+0x15300], desc[UR4][R30.64], P6 ;  /* 0x153000001e077fae */ /* 0x000fe8000b121844 */
        /* <DEDUP_REMOVED lines=11> */
[----:B------:R-:W-:Y:S01]  /*161f0*/  ISETP.GE.U32.AND P6, PT, R5, 0x7fffff5f, PT ;  /* 0x7fffff5f0500780c */ /* 0x000fe20003fc6070 */
[----:B------:R-:W-:-:S02]  /*16200*/  IMAD.SHL.U32 R5, R137, 0x40, RZ ;  /* 0x0000004089057824 */ /* 0x000fc400078e00ff */
[----:B------:R-:W2:Y:S04]  /*16210*/  LDL.LU R137, [R1+0x18c4] ;  /* 0x0018c40001897983 */ /* 0x000ea80000300800 */
[----:B------:R-:W0:Y:S01]  /*16220*/  LDGDEPBAR ;  /* 0x00000000000079af */ /* 0x000e220000000000 */
[----:B------:R-:W-:Y:S02]  /*16230*/  IMAD.WIDE R92, R5, 0x4, R138 ;  /* 0x00000004055c7825 */ /* 0x000fe400078e028a */
[----:B------:R-:W3:Y:S08]  /*16240*/  LDC R139, c[0x0][0x230] ;  /* 0x00008c00ff8b7b82 */ /* 0x000ef00000000800 */
[----:B------:R-:W-:Y:S01]  /*16250*/  BAR.SYNC.DEFER_BLOCKING 0x0 ;  /* 0x0000000000007b1d */ /* 0x000fe20000010000 */
[----:B-1----:R-:W-:-:S02]  /*16260*/  VIADD R90, R60, 0xffffff9d ;  /* 0xffffff9d3c5a7836 */ /* 0x002fc40000000000 */
[----:B------:R-:W-:Y:S02]  /*16270*/  VIADD R138, R61, 0xffffff9c ;  /* 0xffffff9c3d8a7836 */ /* 0x000fe40000000000 */
[----:B------:R-:W-:-:S03]  /*16280*/  IMAD.WIDE R60, R5, 0x4, R174 ;  /* 0x00000004053c7825 */ /* 0x000fc600078e02ae */
[----:B------:R-:W1:Y:S01]  /*16290*/  LDC R174, c[0x0][0x230] ;  /* 0x00008c00ffae7b82 */ /* 0x000e620000000800 */
[----:B------:R4:W-:Y:S04]  /*162a0*/  STL.64 [R1+0x660], R92 ;  /* 0x0006605c01007387 */ /* 0x0009e80000100a00 */
[----:B------:R-:W-:Y:S01]  /*162b0*/  @!PT LDS RZ, [RZ] ;  /* 0x00000000fffff984 */ /* 0x000fe20000000800 */
[----:B------:R-:W-:Y:S01]  /*162c0*/  @!PT LDS RZ, [RZ] ;  /* 0x00000000fffff984 */ /* 0x000fe20000000800 */
[----:B------:R-:W-:Y:S01]  /*162d0*/  @!PT LDS RZ, [RZ] ;  /* 0x00000000fffff984 */ /* 0x000fe20000000800 */
[----:B------:R4:W-:Y:S01]  /*162e0*/  LDGSTS.E [R2+0x68000], desc[UR4][R92.64], !P0 ;  /* 0x680000005c027fae */ /* 0x0009e2000c121844 */
[----:B------:R-:W-:Y:S02]  /*162f0*/  ISETP.GE.U32.AND P0, PT, R90, 0x7fffff5e, PT ;  /* 0x7fffff5e5a00780c */ /* 0x000fe40003f06070 */
[----:B------:R-:W3:Y:S01]  /*16300*/  LDC R175, c[0x0][0x230] ;  /* 0x00008c00ffaf7b82 */ /* 0x000ee20000000800 */
[----:B------:R2:W-:Y:S04]  /*16310*/  STL.64 [R1+0x680], R60 ;  /* 0x0006803c01007387 */ /* 0x0005e80000100a00 */
[----:B------:R2:W-:Y:S03]  /*16320*/  LDGSTS.E [R2+0x68004], desc[UR4][R60.64], !P4 ;  /* 0x680040003c027fae */ /* 0x0005e6000e121844 */
[----:B------:R-:W1:Y:S01]  /*16330*/  LDC R90, c[0x0][0x230] ;  /* 0x00008c00ff5a7b82 */ /* 0x000e620000000800 */
[----:B------:R-:W-:Y:S01]  /*16340*/  ISETP.GE.U32.AND P4, PT, R138, 0x7fffff5d, PT ;  /* 0x7fffff5d8a00780c */ /* 0x000fe20003f86070 */
[----:B------:R-:W-:-:S04]  /*16350*/  IMAD.WIDE R242, R5, 0x4, R242 ;  /* 0x0000000405f27825 */ /* 0x000fc800078e02f2 */
[C---:B------:R-:W-:Y:S02]  /*16360*/  IMAD.WIDE R94, R5.reuse, 0x4, R140 ;  /* 0x00000004055e7825 */ /* 0x040fe400078e028c */
[----:B------:R-:W3:Y:S02]  /*16370*/  LDC R140, c[0x0][0x230] ;  /* 0x00008c00ff8c7b82 */ /* 0x000ee40000000800 */
[----:B----4-:R-:W-:-:S04]  /*16380*/  IMAD.WIDE R92, R5, 0x4, R144 ;  /* 0x00000004055c7825 */ /* 0x010fc800078e0290 */
[----:B------:R-:W-:Y:S02]  /*16390*/  VIADD R138, R89, 0xffffffb9 ;  /* 0xffffffb9598a7836 */ /* 0x000fe40000000000 */
[----:B------:R-:W4:Y:S01]  /*163a0*/  LDC R144, c[0x0][0x230] ;  /* 0x00008c00ff907b82 */ /* 0x000f220000000800 */
[----:B------:R-:W-:-:S04]  /*163b0*/  IMAD.WIDE R152, R5, 0x4, R152 ;  /* 0x0000000405987825 */ /* 0x000fc800078e0298 */
[----:B------:R-:W-:-:S03]  /*163c0*/  IMAD.WIDE R240, R5, 0x4, R240 ;  /* 0x0000000405f07825 */ /* 0x000fc600078e02f0 */
[----:B------:R-:W4:Y:S01]  /*163d0*/  LDC R141, c[0x0][0x230] ;  /* 0x00008c00ff8d7b82 */ /* 0x000f220000000800 */
[----:B------:R-:W-:-:S07]  /*163e0*/  IMAD.WIDE R154, R5, 0x4, R154 ;  /* 0x00000004059a7825 */ /* 0x000fce00078e029a */
[----:B------:R-:W4:Y:S01]  /*163f0*/  LDC R145, c[0x0][0x230] ;  /* 0x00008c00ff917b82 */ /* 0x000f220000000800 */
[----:B------:R-:W-:-:S04]  /*16400*/  IMAD.WIDE R244, R5, 0x4, R244 ;  /* 0x0000000405f47825 */ /* 0x000fc800078e02f4 */
        /* <DEDUP_REMOVED lines=11> */
[----:B--2---:R-:W-:-:S04]  /*164c0*/  IMAD.WIDE R60, R5, 0x4, R136 ;  /* 0x00000004053c7825 */ /* 0x004fc800078e0288 */
[----:B-1----:R-:W-:Y:S01]  /*164d0*/  VIADD R137, R90, 0xffffffbb ;  /* 0xffffffbb5a897836 */ /* 0x002fe20000000000 */
[----:B------:R1:W-:Y:S01]  /*164e0*/  STL.64 [R1+0x688], R60 ;  /* 0x0006883c01007387 */ /* 0x0003e20000100a00 */
[----:B------:R-:W-:-:S03]  /*164f0*/  VIADD R136, R91, 0xffffffba ;  /* 0xffffffba5b887836 */ /* 0x000fc60000000000 */
[----:B------:R1:W-:Y:S01]  /*16500*/  LDGSTS.E [R2+0x68008], desc[UR4][R60.64], !P1 ;  /* 0x680080003c027fae */ /* 0x0003e2000c921844 */
[----:B------:R-:W-:Y:S01]  /*16510*/  ISETP.GE.U32.AND P1, PT, R137, 0x7fffff7c, PT ;  /* 0x7fffff7c8900780c */ /* 0x000fe20003f26070 */
[----:B------:R-:W-:Y:S02]  /*16520*/  VIADD R137, R88, 0xffffffb8 ;  /* 0xffffffb858897836 */ /* 0x000fe40000000000 */
[C---:B------:R-:W-:Y:S01]  /*16530*/  IMAD.WIDE R90, R5.reuse, 0x4, R146 ;  /* 0x00000004055a7825 */ /* 0x040fe200078e0292 */
[----:B------:R-:W-:Y:S03]  /*16540*/  LDGSTS.E [R2+0x6800c], desc[UR4][R242.64], !P3 ;  /* 0x6800c000f2027fae */ /* 0x000fe6000d921844 */
[----:B------:R-:W-:Y:S01]  /*16550*/  IMAD.WIDE R88, R5, 0x4, R148 ;  /* 0x0000000405587825 */ /* 0x000fe200078e0294 */
[----:B------:R-:W-:Y:S01]  /*16560*/  LDGSTS.E [R2+0x6c000], desc[UR4][R94.64], !P2 ;  /* 0x6c0000005e027fae */ /* 0x000fe2000d121844 */
[----:B-1----:R-:W1:Y:S03]  /*16570*/  LDC R61, c[0x0][0x230] ;  /* 0x00008c00ff3d7b82 */ /* 0x002e660000000800 */
[----:B------:R-:W-:Y:S01]  /*16580*/  LDGSTS.E [R2+0x6c004], desc[UR4][R92.64], !P6 ;  /* 0x6c0040005c027fae */ /* 0x000fe2000f121844 */
[----:B------:R-:W-:Y:S01]  /*16590*/  ISETP.GE.U32.AND P3, PT, R136, 0x7fffff7b, PT ;  /* 0x7fffff7b8800780c */ /* 0x000fe20003f66070 */
[----:B------:R-:W-:-:S02]  /*165a0*/  VIADD R136, R96, 0xffffff9b ;  /* 0xffffff9b60887836 */ /* 0x000fc40000000000 */
[----:B------:R-:W-:Y:S01]  /*165b0*/  LDGSTS.E [R2+0x6c008], desc[UR4][R90.64], !P0 ;  /* 0x6c0080005a027fae */ /* 0x000fe2000c121844 */
[----:B------:R-:W-:Y:S01]  /*165c0*/  ISETP.GE.U32.AND P0, PT, R138, 0x7fffff7a, PT ;  /* 0x7fffff7a8a00780c */ /* 0x000fe20003f06070 */
[----:B------:R-:W2:Y:S02]  /*165d0*/  LDC R60, c[0x0][0x230] ;  /* 0x00008c00ff3c7b82 */ /* 0x000ea40000000800 */
[----:B------:R3:W-:Y:S01]  /*165e0*/  LDGSTS.E [R2+0x6c00c], desc[UR4][R88.64], !P4 ;  /* 0x6c00c00058027fae */ /* 0x0007e2000e121844 */
[----:B------:R-:W-:Y:S02]  /*165f0*/  ISETP.GE.U32.AND P6, PT, R137, 0x7fffff79, PT ;  /* 0x7fffff798900780c */ /* 0x000fe40003fc6070 */
[----:B------:R-:W-:-:S03]  /*16600*/  ISETP.GE.U32.AND P4, PT, R136, 0x7fffff5c, PT ;  /* 0x7fffff5c8800780c */ /* 0x000fc60003f86070 */
[----:B------:R-:W4:Y:S01]  /*16610*/  LDC R138, c[0x0][0x230] ;  /* 0x00008c00ff8a7b82 */ /* 0x000f220000000800 */
[----:B---3--:R-:W-:Y:S01]  /*16620*/  VIADD R2, R174, 0xffffff9a ;  /* 0xffffff9aae027836 */ /* 0x008fe20000000000 */
[----:B------:R-:W-:Y:S06]  /*16630*/  STL.64 [R1+0x8a8], R94 ;  /* 0x0008a85e01007387 */ /* 0x000fec0000100a00 */
[----:B------:R-:W3:Y:S01]  /*16640*/  LDC R137, c[0x0][0x230] ;  /* 0x00008c00ff897b82 */ /* 0x000ee20000000800 */
[----:B------:R-:W-:Y:S01]  /*16650*/  ISETP.GE.U32.AND P2, PT, R2, 0x7fffff5b, PT ;  /* 0x7fffff5b0200780c */ /* 0x000fe20003f46070 */
[----:B------:R-:W-:Y:S01]  /*16660*/  VIADD R136, R175, 0xffffff99 ;  /* 0xffffff99af887836 */ /* 0x000fe20000000000 */
[----:B------:R1:W-:Y:S01]  /*16670*/  STL.64 [R1+0x8c8], R92 ;  /* 0x0008c85c01007387 */ /* 0x0003e20000100a00 */
[----:B------:R-:W-:-:S03]  /*16680*/  IMAD.WIDE R174, R5, 0x4, R176 ;  /* 0x0000000405ae7825 */ /* 0x000fc600078e02b0 */
[----:B------:R1:W-:Y:S01]  /*16690*/  STL.64 [R1+0x900], R90 ;  /* 0x0009005a01007387 */ /* 0x0003e20000100a00 */
[----:B------:R-:W-:Y:S01]  /*166a0*/  VIADD R2, R139, 0xffffff98 ;  /* 0xffffff988b027836 */ /* 0x000fe20000000000 */
[----:B------:R-:W3:Y:S02]  /*166b0*/  LDC R146, c[0x0][0x230] ;  /* 0x00008c00ff927b82 */ /* 0x000ee40000000800 */
[----:B------:R-:W-:Y:S01]  /*166c0*/  LDGSTS.E [R247+0x68000], desc[UR4][R152.64], !P1 ;  /* 0x6800000098f77fae */ /* 0x000fe2000c921844 */
[----:B------:R-:W-:Y:S01]  /*166d0*/  ISETP.GE.U32.AND P1, PT, R136, 0x7fffff5a, PT ;  /* 0x7fffff5a8800780c */ /* 0x000fe20003f26070 */
[----:B-1----:R-:W-:Y:S02]  /*166e0*/  VIADD R136, R61, 0xffffffb7 ;  /* 0xffffffb73d887836 */ /* 0x002fe40000000000 */
[C---:B------:R-:W-:Y:S01]  /*166f0*/  IMAD.WIDE R92, R5.reuse, 0x4, R156 ;  /* 0x00000004055c7825 */ /* 0x040fe200078e029c */
[----:B------:R-:W-:Y:S01]  /*16700*/  LDGSTS.E [R247+0x68004], desc[UR4][R240.64], !P3 ;  /* 0x68004000f0f77fae */ /* 0x000fe2000d921844 */
[----:B------:R-:W1:Y:S02]  /*16710*/  LDC R139, c[0x0][0x230] ;  /* 0x00008c00ff8b7b82 */ /* 0x000e640000000800 */
[----:B------:R-:W-:Y:S01]  /*16720*/  IMAD.WIDE R90, R5, 0x4, R158 ;  /* 0x00000004055a7825 */ /* 0x000fe200078e029e */
[----:B------:R-:W-:Y:S04]  /*16730*/  LDGSTS.E [R247+0x68008], desc[UR4][R174.64], !P0 ;  /* 0x68008000aef77fae */ /* 0x000fe8000c121844 */
[----:B------:R-:W-:Y:S01]  /*16740*/  LDGSTS.E [R247+0x6800c], desc[UR4][R154.64], !P6 ;  /* 0x6800c0009af77fae */ /* 0x000fe2000f121844 */
[----:B------:R-:W1:Y:S03]  /*16750*/  LDC R147, c[0x0][0x230] ;  /* 0x00008c00ff937b82 */ /* 0x000e660000000800 */
[----:B------:R1:W-:Y:S04]  /*16760*/  LDGSTS.E [R247+0x6c000], desc[UR4][R92.64], !P4 ;  /* 0x6c0000005cf77fae */ /* 0x0003e8000e121844 */
[----:B------:R1:W-:Y:S01]  /*16770*/  LDGSTS.E [R247+0x6c004], desc[UR4][R90.64], !P2 ;  /* 0x6c0040005af77fae */ /* 0x0003e2000d121844 */
[----:B------:R-:W-:Y:S01]  /*16780*/  ISETP.GE.U32.AND P2, PT, R136, 0x7fffff78, PT ;  /* 0x7fffff788800780c */ /* 0x000fe20003f46070 */
[----:B------:R-:W-:Y:S01]  /*16790*/  VIADD R136, R140, 0xffffff97 ;  /* 0xffffff978c887836 */ /* 0x000fe20000000000 */
[----:B------:R-:W-:Y:S01]  /*167a0*/  ISETP.GE.U32.AND P3, PT, R2, 0x7fffff59, PT ;  /* 0x7fffff590200780c */ /* 0x000fe20003f66070 */
[----:B------:R3:W-:Y:S01]  /*167b0*/  STL.64 [R1+0x908], R88 ;  /* 0x0009085801007387 */ /* 0x0007e20000100a00 */
[----:B--2---:R-:W-:Y:S01]  /*167c0*/  VIADD R2, R60, 0xffffffb6 ;  /* 0xffffffb63c027836 */ /* 0x004fe20000000000 */
[----:B------:R-:W2:Y:S01]  /*167d0*/  LDC R140, c[0x0][0x230] ;  /* 0x00008c00ff8c7b82 */ /* 0x000ea20000000800 */
[----:B------:R-:W-:Y:S01]  /*167e0*/  ISETP.GE.U32.AND P4, PT, R136, 0x7fffff58, PT ;  /* 0x7fffff588800780c */ /* 0x000fe20003f86070 */
[----:B----4-:R-:W-:-:S02]  /*167f0*/  VIADD R136, R144, 0xffffff95 ;  /* 0xffffff9590887836 */ /* 0x010fc40000000000 */
[----:B------:R-:W-:-:S04]  /*16800*/  VIADD R138, R138, 0xffffffb5 ;  /* 0xffffffb58a8a7836 */ /* 0x000fc80000000000 */
[----:B------:R-:W4:Y:S01]  /*16810*/  LDC R144, c[0x0][0x230] ;  /* 0x00008c00ff907b82 */ /* 0x000f220000000800 */
[----:B---3--:R-:W-:Y:S01]  /*16820*/  IMAD.WIDE R88, R5, 0x4, R160 ;  /* 0x0000000405587825 */ /* 0x008fe200078e02a0 */
[----:B------:R-:W-:-:S03]  /*16830*/  ISETP.GE.U32.AND P0, PT, R138, 0x7fffff76, PT ;  /* 0x7fffff768a00780c */ /* 0x000fc60003f06070 */
[----:B------:R-:W-:Y:S01]  /*16840*/  IMAD.WIDE R60, R5, 0x4, R162 ;  /* 0x00000004053c7825 */ /* 0x000fe200078e02a2 */
[----:B------:R3:W-:Y:S01]  /*16850*/  LDGSTS.E [R247+0x6c008], desc[UR4][R88.64], !P1 ;  /* 0x6c00800058f77fae */ /* 0x0007e2000c921844 */
[----:B------:R-:W-:Y:S01]  /*16860*/  ISETP.GE.U32.AND P1, PT, R2, 0x7fffff77, PT ;  /* 0x7fffff770200780c */ /* 0x000fe20003f26070 */
[----:B------:R-:W3:Y:S01]  /*16870*/  LDC R138, c[0x0][0x230] ;  /* 0x00008c00ff8a7b82 */ /* 0x000ee20000000800 */
[----:B------:R-:W-:Y:S01]  /*16880*/  VIADD R137, R137, 0xffffffb4 ;  /* 0xffffffb489897836 */ /* 0x000fe20000000000 */
[----:B------:R3:W-:Y:S01]  /*16890*/  LDGSTS.E [R247+0x6c00c], desc[UR4][R60.64], !P3 ;  /* 0x6c00c0003cf77fae */ /* 0x0007e2000d921844 */
[----:B------:R-:W-:-:S03]  /*168a0*/  VIADD R2, R141, 0xffffff96 ;  /* 0xffffff968d027836 */ /* 0x000fc60000000000 */
[----:B------:R-:W-:Y:S01]  /*168b0*/  ISETP.GE.U32.AND P6, PT, R137, 0x7fffff75, PT ;  /* 0x7fffff758900780c */ /* 0x000fe20003fc6070 */
[----:B------:R-:W-:Y:S01]  /*168c0*/  LDGSTS.E [R248+0x68000], desc[UR4][R244.64], !P2 ;  /* 0x68000000f4f87fae */ /* 0x000fe2000d121844 */
[----:B------:R-:W3:Y:S01]  /*168d0*/  LDC R137, c[0x0][0x230] ;  /* 0x00008c00ff897b82 */ /* 0x000ee20000000800 */
[----:B------:R-:W-:Y:S01]  /*168e0*/  ISETP.GE.U32.AND P2, PT, R136, 0x7fffff56, PT ;  /* 0x7fffff568800780c */ /* 0x000fe20003f46070 */
[----:B-1----:R-:W-:Y:S01]  /*168f0*/  VIADD R136, R139, 0xffffffb3 ;  /* 0xffffffb38b887836 */ /* 0x002fe20000000000 */
[----:B------:R-:W-:Y:S01]  /*16900*/  ISETP.GE.U32.AND P3, PT, R2, 0x7fffff57, PT ;  /* 0x7fffff570200780c */ /* 0x000fe20003f66070 */
[----:B------:R-:W-:Y:S01]  /*16910*/  VIADD R2, R146, 0xffffff94 ;  /* 0xffffff9492027836 */ /* 0x000fe20000000000 */
[----:B------:R-:W-:Y:S03]  /*16920*/  LDGSTS.E [R248+0x68004], desc[UR4][R164.64], !P1 ;  /* 0x68004000a4f87fae */ /* 0x000fe6000c921844 */
[----:B------:R-:W1:Y:S01]  /*16930*/  LDC R139, c[0x0][0x230] ;  /* 0x00008c00ff8b7b82 */ /* 0x000e620000000800 */
[----:B------:R-:W-:Y:S01]  /*16940*/  ISETP.GE.U32.AND P1, PT, R2, 0x7fffff55, PT ;  /* 0x7fffff550200780c */ /* 0x000fe20003f26070 */
[----:B------:R-:W-:Y:S01]  /*16950*/  IMAD.WIDE R162, R5, 0x4, R166 ;  /* 0x0000000405a27825 */ /* 0x000fe200078e02a6 */
[----:B------:R2:W-:Y:S05]  /*16960*/  STL.64 [R1+0x868], R92 ;  /* 0x0008685c01007387 */ /* 0x0005ea0000100a00 */
[----:B------:R-:W1:Y:S01]  /*16970*/  LDC R141, c[0x0][0x230] ;  /* 0x00008c00ff8d7b82 */ /* 0x000e620000000800 */
[----:B------:R-:W-:Y:S01]  /*16980*/  VIADD R2, R145, 0xffffffb2 ;  /* 0xffffffb291027836 */ /* 0x000fe20000000000 */
[----:B------:R-:W-:Y:S04]  /*16990*/  LDGSTS.E [R248+0x68008], desc[UR4][R222.64], !P0 ;  /* 0x68008000def87fae */ /* 0x000fe8000c121844 */
[----:B------:R4:W-:Y:S01]  /*169a0*/  STL.64 [R1+0x8a0], R90 ;  /* 0x0008a05a01007387 */ /* 0x0009e20000100a00 */
[C---:B--2---:R-:W-:Y:S01]  /*169b0*/  IMAD.WIDE R92, R5.reuse, 0x4, R194 ;  /* 0x00000004055c7825 */ /* 0x044fe200078e02c2 */
[----:B------:R-:W2:Y:S02]  /*169c0*/  LDC R145, c[0x0][0x230] ;  /* 0x00008c00ff917b82 */ /* 0x000ea40000000800 */
[----:B------:R-:W-:Y:S01]  /*169d0*/  LDGSTS.E [R248+0x6800c], desc[UR4][R162.64], !P6 ;  /* 0x6800c000a2f87fae */ /* 0x000fe2000f121844 */
[----:B------:R-:W-:Y:S01]  /*169e0*/  ISETP.GE.U32.AND P6, PT, R2, 0x7fffff73, PT ;  /* 0x7fffff730200780c */ /* 0x000fe20003fc6070 */
[----:B----4-:R-:W-:Y:S01]  /*169f0*/  VIADD R2, R144, 0xffffff93 ;  /* 0xffffff9390027836 */ /* 0x010fe20000000000 */
[----:B------:R-:W-:Y:S01]  /*16a00*/  ISETP.GE.U32.AND P0, PT, R136, 0x7fffff74, PT ;  /* 0x7fffff748800780c */ /* 0x000fe20003f06070 */
[----:B------:R4:W-:Y:S02]  /*16a10*/  LDGSTS.E [R248+0x6c000], desc[UR4][R92.64], !P4 ;  /* 0x6c0000005cf87fae */ /* 0x0009e4000e121844 */
[----:B------:R-:W4:Y:S01]  /*16a20*/  LDC R146, c[0x0][0x230] ;  /* 0x00008c00ff927b82 */ /* 0x000f220000000800 */
[----:B------:R-:W-:Y:S01]  /*16a30*/  IMAD.WIDE R90, R5, 0x4, R168 ;  /* 0x00000004055a7825 */ /* 0x000fe200078e02a8 */
[----:B------:R3:W-:Y:S04]  /*16a40*/  STL.64 [R1+0x8c0], R88 ;  /* 0x0008c05801007387 */ /* 0x0007e80000100a00 */
[----:B------:R4:W-:Y:S01]  /*16a50*/  LDGSTS.E [R248+0x6c004], desc[UR4][R90.64], !P3 ;  /* 0x6c0040005af87fae */ /* 0x0009e2000d921844 */
[----:B------:R-:W-:Y:S01]  /*16a60*/  ISETP.GE.U32.AND P3, PT, R2, 0x7fffff54, PT ;  /* 0x7fffff540200780c */ /* 0x000fe20003f66070 */
[----:B------:R-:W-:Y:S01]  /*16a70*/  VIADD R2, R140, 0xffffff92 ;  /* 0xffffff928c027836 */ /* 0x000fe20000000000 */
[----:B------:R-:W4:Y:S01]  /*16a80*/  LDC R144, c[0x0][0x230] ;  /* 0x00008c00ff907b82 */ /* 0x000f220000000800 */
[----:B------:R1:W-:Y:S01]  /*16a90*/  STL.64 [R1+0x8f0], R60 ;  /* 0x0008f03c01007387 */ /* 0x0003e20000100a00 */
[----:B---3--:R-:W-:-:S02]  /*16aa0*/  VIADD R136, R138, 0xffffffb0 ;  /* 0xffffffb08a887836 */ /* 0x008fc40000000000 */
[----:B------:R-:W-:-:S04]  /*16ab0*/  IMAD.WIDE R88, R5, 0x4, R170 ;  /* 0x0000000405587825 */ /* 0x000fc800078e02aa */
[----:B------:R-:W3:Y:S01]  /*16ac0*/  LDC R138, c[0x0][0x230] ;  /* 0x00008c00ff8a7b82 */ /* 0x000ee20000000800 */
[----:B------:R-:W-:Y:S01]  /*16ad0*/  VIADD R137, R137, 0xffffffb1 ;  /* 0xffffffb189897836 */ /* 0x000fe20000000000 */
[----:B------:R4:W-:Y:S01]  /*16ae0*/  LDGSTS.E [R248+0x6c008], desc[UR4][R88.64], !P2 ;  /* 0x6c00800058f87fae */ /* 0x0009e2000d121844 */
[----:B-1----:R-:W-:Y:S01]  /*16af0*/  IMAD.WIDE R60, R5, 0x4, R172 ;  /* 0x00000004053c7825 */ /* 0x002fe200078e02ac */
[----:B------:R-:W-:-:S04]  /*16b00*/  ISETP.GE.U32.AND P2, PT, R2, 0x7fffff53, PT ;  /* 0x7fffff530200780c */ /* 0x000fc80003f46070 */
[----:B------:R-:W1:Y:S01]  /*16b10*/  LDC R140, c[0x0][0x230] ;  /* 0x00008c00ff8c7b82 */ /* 0x000e620000000800 */
[----:B------:R-:W-:Y:S01]  /*16b20*/  ISETP.GE.U32.AND P4, PT, R136, 0x7fffff71, PT ;  /* 0x7fffff718800780c */ /* 0x000fe20003f86070 */
[----:B------:R-:W-:Y:S01]  /*16b30*/  VIADD R2, R139, 0xffffff90 ;  /* 0xffffff908b027836 */ /* 0x000fe20000000000 */
[----:B------:R4:W-:Y:S01]  /*16b40*/  LDGSTS.E [R248+0x6c00c], desc[UR4][R60.64], !P1 ;  /* 0x6c00c0003cf87fae */ /* 0x0009e2000c921844 */
[----:B------:R-:W-:Y:S01]  /*16b50*/  VIADD R136, R141, 0xffffff91 ;  /* 0xffffff918d887836 */ /* 0x000fe20000000000 */
[----:B------:R-:W-:Y:S01]  /*16b60*/  ISETP.GE.U32.AND P1, PT, R137, 0x7fffff72, PT ;  /* 0x7fffff728900780c */ /* 0x000fe20003f26070 */
[----:B------:R-:W-:Y:S01]  /*16b70*/  IMAD.WIDE R166, R5, 0x4, R134 ;  /* 0x0000000405a67825 */ /* 0x000fe200078e0286 */
[----:B------:R-:W-:Y:S01]  /*16b80*/  LDGSTS.E [R249+0x68000], desc[UR4][R178.64], !P0 ;  /* 0x68000000b2f97fae */ /* 0x000fe2000c121844 */
[----:B------:R-:W3:Y:S01]  /*16b90*/  LDC R139, c[0x0][0x230] ;  /* 0x00008c00ff8b7b82 */ /* 0x000ee20000000800 */
[----:B------:R-:W-:Y:S02]  /*16ba0*/  ISETP.GE.U32.AND P0, PT, R136, 0x7fffff52, PT ;  /* 0x7fffff528800780c */ /* 0x000fe40003f06070 */
[----:B------:R-:W-:Y:S01]  /*16bb0*/  LDGSTS.E [R249+0x68004], desc[UR4][R166.64], !P6 ;  /* 0x68004000a6f97fae */ /* 0x000fe2000f121844 */
[----:B------:R-:W-:-:S04]  /*16bc0*/  ISETP.GE.U32.AND P6, PT, R2, 0x7fffff51, PT ;  /* 0x7fffff510200780c */ /* 0x000fc80003fc6070 */
[----:B------:R-:W3:Y:S01]  /*16bd0*/  LDC R141, c[0x0][0x230] ;  /* 0x00008c00ff8d7b82 */ /* 0x000ee20000000800 */
[----:B------:R4:W-:Y:S01]  /*16be0*/  STL.64 [R1+0x828], R92 ;  /* 0x0008285c01007387 */ /* 0x0009e20000100a00 */
[----:B------:R-:W-:-:S03]  /*16bf0*/  IMAD.WIDE R170, R5, 0x4, R180 ;  /* 0x0000000405aa7825 */ /* 0x000fc600078e02b4 */
[----:B------:R4:W-:Y:S01]  /*16c00*/  STL.64 [R1+0x860], R90 ;  /* 0x0008605a01007387 */ /* 0x0009e20000100a00 */
[----:B--2---:R-:W-:Y:S02]  /*16c10*/  VIADD R135, R145, 0xffffffaf ;  /* 0xffffffaf91877836 */ /* 0x004fe40000000000 */
[----:B------:R-:W2:Y:S01]  /*16c20*/  LDC R148, c[0x0][0x230] ;  /* 0x00008c00ff947b82 */ /* 0x000ea20000000800 */
[----:B------:R1:W-:Y:S01]  /*16c30*/  STL.64 [R1+0x888], R88 ;  /* 0x0008885801007387 */ /* 0x0003e20000100a00 */
[----:B----4-:R-:W-:Y:S02]  /*16c40*/  VIADD R134, R146, 0xffffffae ;  /* 0xffffffae92867836 */ /* 0x010fe40000000000 */
[C---:B------:R-:W-:Y:S01]  /*16c50*/  IMAD.WIDE R92, R5.reuse, 0x4, R182 ;  /* 0x00000004055c7825 */ /* 0x040fe200078e02b6 */
[----:B------:R4:W-:Y:S03]  /*16c60*/  STL.64 [R1+0x8b0], R60 ;  /* 0x0008b03c01007387 */ /* 0x0009e60000100a00 */
[----:B------:R-:W2:Y:S01]  /*16c70*/  LDC R136, c[0x0][0x230] ;  /* 0x00008c00ff887b82 */ /* 0x000ea20000000800 */
[C---:B------:R-:W-:Y:S01]  /*16c80*/  IMAD.WIDE R90, R5.reuse, 0x4, R184 ;  /* 0x00000004055a7825 */ /* 0x040fe200078e02b8 */
[----:B------:R-:W-:Y:S03]  /*16c90*/  LDGSTS.E [R249+0x68008], desc[UR4][R232.64], !P1 ;  /* 0x68008000e8f97fae */ /* 0x000fe6000c921844 */
[----:B-1----:R-:W-:Y:S01]  /*16ca0*/  IMAD.WIDE R88, R5, 0x4, R186 ;  /* 0x0000000405587825 */ /* 0x002fe200078e02ba */
[----:B------:R-:W-:Y:S02]  /*16cb0*/  LDGSTS.E [R249+0x6800c], desc[UR4][R170.64], !P4 ;  /* 0x6800c000aaf97fae */ /* 0x000fe4000e121844 */
[----:B------:R-:W1:Y:S01]  /*16cc0*/  LDC R137, c[0x0][0x230] ;  /* 0x00008c00ff897b82 */ /* 0x000e620000000800 */
[----:B------:R-:W-:Y:S01]  /*16cd0*/  VIADD R2, R147, 0xffffffad ;  /* 0xffffffad93027836 */ /* 0x000fe20000000000 */
[----:B------:R2:W-:Y:S01]  /*16ce0*/  LDGSTS.E [R249+0x6c000], desc[UR4][R92.64], !P3 ;  /* 0x6c0000005cf97fae */ /* 0x0005e2000d921844 */
[----:B----4-:R-:W-:Y:S01]  /*16cf0*/  IMAD.WIDE R60, R5, 0x4, R188 ;  /* 0x00000004053c7825 */ /* 0x010fe200078e02bc */
[----:B------:R-:W-:-:S02]  /*16d00*/  ISETP.GE.U32.AND P3, PT, R135, 0x7fffff70, PT ;  /* 0x7fffff708700780c */ /* 0x000fc40003f66070 */
[----:B------:R4:W-:Y:S01]  /*16d10*/  LDGSTS.E [R249+0x6c004], desc[UR4][R90.64], !P2 ;  /* 0x6c0040005af97fae */ /* 0x0009e2000d121844 */
[----:B------:R-:W-:-:S03]  /*16d20*/  ISETP.GE.U32.AND P4, PT, R134, 0x7fffff6f, PT ;  /* 0x7fffff6f8600780c */ /* 0x000fc60003f86070 */
[----:B------:R4:W-:Y:S01]  /*16d30*/  LDGSTS.E [R249+0x6c008], desc[UR4][R88.64], !P0 ;  /* 0x6c00800058f97fae */ /* 0x0009e2000c121844 */
[----:B------:R-:W-:Y:S02]  /*16d40*/  VIADD R134, R140, 0xffffff8e ;  /* 0xffffff8e8c867836 */ /* 0x000fe40000000000 */
[----:B---3--:R-:W-:Y:S01]  /*16d50*/  VIADD R135, R139, 0xffffff8f ;  /* 0xffffff8f8b877836 */ /* 0x008fe20000000000 */
[----:B------:R3:W-:Y:S01]  /*16d60*/  LDGSTS.E [R249+0x6c00c], desc[UR4][R60.64], !P6 ;  /* 0x6c00c0003cf97fae */ /* 0x0007e2000f121844 */
[----:B------:R-:W-:Y:S01]  /*16d70*/  ISETP.GE.U32.AND P6, PT, R2, 0x7fffff6e, PT ;  /* 0x7fffff6e0200780c */ /* 0x000fe20003fc6070 */
[----:B------:R-:W-:Y:S01]  /*16d80*/  VIADD R2, R138, 0xffffffac ;  /* 0xffffffac8a027836 */ /* 0x000fe20000000000 */
[----:B------:R-:W1:Y:S01]  /*16d90*/  LDC R139, c[0x0][0x230] ;  /* 0x00008c00ff8b7b82 */ /* 0x000e620000000800 */
[----:B------:R-:W-:Y:S01]  /*16da0*/  IMAD.WIDE R172, R5, 0x4, R190 ;  /* 0x0000000405ac7825 */ /* 0x000fe200078e02be */
[----:B------:R-:W-:Y:S02]  /*16db0*/  ISETP.GE.U32.AND P2, PT, R134, 0x7fffff4f, PT ;  /* 0x7fffff4f8600780c */ /* 0x000fe40003f46070 */
[----:B------:R-:W-:Y:S01]  /*16dc0*/  ISETP.GE.U32.AND P0, PT, R2, 0x7fffff6d, PT ;  /* 0x7fffff6d0200780c */ /* 0x000fe20003f06070 */
[----:B------:R-:W-:Y:S01]  /*16dd0*/  VIADD R2, R141, 0xffffff8d ;  /* 0xffffff8d8d027836 */ /* 0x000fe20000000000 */
[----:B------:R-:W-:-:S02]  /*16de0*/  ISETP.GE.U32.AND P1, PT, R135, 0x7fffff50, PT ;  /* 0x7fffff508700780c */ /* 0x000fc40003f26070 */
[----:B------:R-:W1:Y:S01]  /*16df0*/  LDC R138, c[0x0][0x230] ;  /* 0x00008c00ff8a7b82 */ /* 0x000e620000000800 */
[----:B------:R-:W-:Y:S01]  /*16e00*/  VIADD R134, R144, 0xffffff8c ;  /* 0xffffff8c90867836 */ /* 0x000fe20000000000 */
[----:B------:R-:W-:Y:S01]  /*16e10*/  LDGSTS.E [R250+0x68000], desc[UR4][R172.64], !P3 ;  /* 0x68000000acfa7fae */ /* 0x000fe2000d921844 */
[----:B------:R-:W-:-:S03]  /*16e20*/  ISETP.GE.U32.AND P3, PT, R2, 0x7fffff4e, PT ;  /* 0x7fffff4e0200780c */ /* 0x000fc60003f66070 */
[----:B------:R-:W-:Y:S02]  /*16e30*/  LDGSTS.E [R250+0x68004], desc[UR4][R204.64], !P4 ;  /* 0x68004000ccfa7fae */ /* 0x000fe4000e121844 */
[----:B------:R-:W1:Y:S01]  /*16e40*/  LDC R135, c[0x0][0x230] ;  /* 0x00008c00ff877b82 */ /* 0x000e620000000800 */
[----:B------:R-:W-:Y:S01]  /*16e50*/  ISETP.GE.U32.AND P4, PT, R134, 0x7fffff4d, PT ;  /* 0x7fffff4d8600780c */ /* 0x000fe20003f86070 */
[----:B------:R-:W-:Y:S01]  /*16e60*/  IMAD.WIDE R176, R5, 0x4, R132 ;  /* 0x0000000405b07825 */ /* 0x000fe200078e0284 */
[----:B------:R4:W-:Y:S03]  /*16e70*/  STL.64 [R1+0x7e8], R92 ;  /* 0x0007e85c01007387 */ /* 0x0009e60000100a00 */
[----:B--2---:R-:W-:Y:S02]  /*16e80*/  VIADD R2, R148, 0xffffffab ;  /* 0xffffffab94027836 */ /* 0x004fe40000000000 */
[----:B------:R-:W2:Y:S01]  /*16e90*/  LDC R140, c[0x0][0x230] ;  /* 0x00008c00ff8c7b82 */ /* 0x000ea20000000800 */
[----:B------:R3:W-:Y:S01]  /*16ea0*/  STL.64 [R1+0x820], R90 ;  /* 0x0008205a01007387 */ /* 0x0007e20000100a00 */
[----:B------:R-:W-:-:S03]  /*16eb0*/  VIADD R132, R136, 0xffffffaa ;  /* 0xffffffaa88847836 */ /* 0x000fc60000000000 */
[----:B------:R3:W-:Y:S01]  /*16ec0*/  STL.64 [R1+0x848], R88 ;  /* 0x0008485801007387 */ /* 0x0007e20000100a00 */
[C---:B----4-:R-:W-:Y:S02]  /*16ed0*/  IMAD.WIDE R92, R5.reuse, 0x4, R196 ;  /* 0x00000004055c7825 */ /* 0x050fe400078e02c4 */
[----:B------:R-:W4:Y:S01]  /*16ee0*/  LDC R141, c[0x0][0x230] ;  /* 0x00008c00ff8d7b82 */ /* 0x000f220000000800 */
[----:B------:R1:W-:Y:S01]  /*16ef0*/  STL.64 [R1+0x880], R60 ;  /* 0x0008803c01007387 */ /* 0x0003e20000100a00 */
[----:B---3--:R-:W-:-:S03]  /*16f00*/  IMAD.WIDE R90, R5, 0x4, R198 ;  /* 0x00000004055a7825 */ /* 0x008fc600078e02c6 */
[----:B------:R-:W-:Y:S01]  /*16f10*/  LDGSTS.E [R250+0x68008], desc[UR4][R176.64], !P6 ;  /* 0x68008000b0fa7fae */ /* 0x000fe2000f121844 */
[----:B------:R-:W-:Y:S02]  /*16f20*/  ISETP.GE.U32.AND P6, PT, R2, 0x7fffff6c, PT ;  /* 0x7fffff6c0200780c */ /* 0x000fe40003fc6070 */
[----:B------:R-:W3:Y:S01]  /*16f30*/  LDC R134, c[0x0][0x230] ;  /* 0x00008c00ff867b82 */ /* 0x000ee20000000800 */
[C---:B------:R-:W-:Y:S01]  /*16f40*/  IMAD.WIDE R88, R5.reuse, 0x4, R200 ;  /* 0x0000000405587825 */ /* 0x040fe200078e02c8 */
[----:B------:R-:W-:Y:S03]  /*16f50*/  LDGSTS.E [R250+0x6800c], desc[UR4][R192.64], !P0 ;  /* 0x6800c000c0fa7fae */ /* 0x000fe6000c121844 */
[----:B-1----:R-:W-:Y:S01]  /*16f60*/  IMAD.WIDE R60, R5, 0x4, R202 ;  /* 0x00000004053c7825 */ /* 0x002fe200078e02ca */
[----:B------:R-:W-:Y:S02]  /*16f70*/  LDGSTS.E [R250+0x6c000], desc[UR4][R92.64], !P1 ;  /* 0x6c0000005cfa7fae */ /* 0x000fe4000c921844 */
[----:B------:R-:W1:Y:S01]  /*16f80*/  LDC R136, c[0x0][0x230] ;  /* 0x00008c00ff887b82 */ /* 0x000e620000000800 */
[----:B------:R-:W-:Y:S01]  /*16f90*/  VIADD R2, R137, 0xffffffa9 ;  /* 0xffffffa989027836 */ /* 0x000fe20000000000 */
[----:B------:R1:W-:Y:S04]  /*16fa0*/  LDGSTS.E [R250+0x6c004], desc[UR4][R90.64], !P2 ;  /* 0x6c0040005afa7fae */ /* 0x0003e8000d121844 */
[----:B------:R1:W-:Y:S01]  /*16fb0*/  LDGSTS.E [R250+0x6c008], desc[UR4][R88.64], !P3 ;  /* 0x6c00800058fa7fae */ /* 0x0003e2000d921844 */
[----:B------:R-:W-:Y:S01]  /*16fc0*/  ISETP.GE.U32.AND P0, PT, R2, 0x7fffff6a, PT ;  /* 0x7fffff6a0200780c */ /* 0x000fe20003f06070 */
[----:B------:R-:W-:Y:S01]  /*16fd0*/  IMAD.WIDE R180, R5, 0x4, R130 ;  /* 0x0000000405b47825 */ /* 0x000fe200078e0282 */
[----:B------:R-:W1:Y:S01]  /*16fe0*/  LDC R137, c[0x0][0x230] ;  /* 0x00008c00ff897b82 */ /* 0x000e620000000800 */
[----:B------:R1:W-:Y:S01]  /*16ff0*/  LDGSTS.E [R250+0x6c00c], desc[UR4][R60.64], !P4 ;  /* 0x6c00c0003cfa7fae */ /* 0x0003e2000e121844 */
[----:B------:R-:W-:Y:S01]  /*17000*/  ISETP.GE.U32.AND P4, PT, R132, 0x7fffff6b, PT ;  /* 0x7fffff6b8400780c */ /* 0x000fe20003f86070 */
[----:B------:R-:W-:-:S02]  /*17010*/  VIADD R132, R138, 0xffffff8a ;  /* 0xffffff8a8a847836 */ /* 0x000fc40000000000 */
[----:B------:R-:W-:Y:S01]  /*17020*/  VIADD R2, R139, 0xffffffa8 ;  /* 0xffffffa88b027836 */ /* 0x000fe20000000000 */
[----:B------:R-:W-:Y:S02]  /*17030*/  LDGSTS.E [R251+0x68000], desc[UR4][R180.64], !P6 ;  /* 0x68000000b4fb7fae */ /* 0x000fe4000f121844 */
[----:B------:R-:W-:Y:S01]  /*17040*/  ISETP.GE.U32.AND P1, PT, R132, 0x7fffff4b, PT ;  /* 0x7fffff4b8400780c */ /* 0x000fe20003f26070 */
[----:B--2---:R-:W-:Y:S01]  /*17050*/  VIADD R133, R140, 0xffffff8b ;  /* 0xffffff8b8c857836 */ /* 0x004fe20000000000 */
[----:B------:R-:W-:Y:S01]  /*17060*/  ISETP.GE.U32.AND P3, PT, R2, 0x7fffff69, PT ;  /* 0x7fffff690200780c */ /* 0x000fe20003f66070 */
[----:B------:R-:W2:Y:S01]  /*17070*/  LDC R132, c[0x0][0x230] ;  /* 0x00008c00ff847b82 */ /* 0x000ea20000000800 */
[----:B------:R-:W-:-:S07]  /*17080*/  VIADD R2, R135, 0xffffff89 ;  /* 0xffffff8987027836 */ /* 0x000fce0000000000 */
[----:B------:R-:W1:Y:S01]  /*17090*/  LDC R135, c[0x0][0x230] ;  /* 0x00008c00ff877b82 */ /* 0x000e620000000800 */
[----:B------:R-:W-:Y:S01]  /*170a0*/  ISETP.GE.U32.AND P2, PT, R133, 0x7fffff4c, PT ;  /* 0x7fffff4c8500780c */ /* 0x000fe20003f46070 */
[----:B------:R-:W-:Y:S01]  /*170b0*/  IMAD.WIDE R182, R5, 0x4, R150 ;  /* 0x0000000405b67825 */ /* 0x000fe200078e0296 */
[----:B------:R-:W-:-:S05]  /*170c0*/  ISETP.GE.U32.AND P6, PT, R2, 0x7fffff4a, PT ;  /* 0x7fffff4a0200780c */ /* 0x000fca0003fc6070 */
[----:B------:R-:W1:Y:S01]  /*170d0*/  LDC R130, c[0x0][0x230] ;  /* 0x00008c00ff827b82 */ /* 0x000e620000000800 */
[----:B----4-:R-:W-:Y:S01]  /*170e0*/  VIADD R2, R141, 0xffffff88 ;  /* 0xffffff888d027836 */ /* 0x010fe20000000000 */
[----:B------:R-:W-:Y:S06]  /*170f0*/  LDGSTS.E [R251+0x68004], desc[UR4][R182.64], !P4 ;  /* 0x68004000b6fb7fae */ /* 0x000fec000e121844 */
[----:B------:R-:W4:Y:S01]  /*17100*/  LDC R131, c[0x0][0x230] ;  /* 0x00008c00ff837b82 */ /* 0x000f220000000800 */
[----:B------:R-:W-:Y:S01]  /*17110*/  ISETP.GE.U32.AND P4, PT, R2, 0x7fffff49, PT ;  /* 0x7fffff490200780c */ /* 0x000fe20003f86070 */
[----:B------:R-:W-:Y:S01]  /*17120*/  IMAD.WIDE R248, R5, 0x4, R210 ;  /* 0x0000000405f87825 */ /* 0x000fe200078e02d2 */
[----:B------:R-:W-:Y:S05]  /*17130*/  STL.64 [R1+0x7a8], R92 ;  /* 0x0007a85c01007387 */ /* 0x000fea0000100a00 */
[----:B------:R-:W4:Y:S01]  /*17140*/  LDC R139, c[0x0][0x230] ;  /* 0x00008c00ff8b7b82 */ /* 0x000f220000000800 */
[----:B---3--:R-:W-:-:S07]  /*17150*/  VIADD R2, R134, 0xffffffa7 ;  /* 0xffffffa786027836 */ /* 0x008fce0000000000 */
[----:B------:R-:W3:Y:S01]  /*17160*/  LDC R140, c[0x0][0x230] ;  /* 0x00008c00ff8c7b82 */ /* 0x000ee20000000800 */
[----:B------:R4:W-:Y:S01]  /*17170*/  STL.64 [R1+0x7e0], R90 ;  /* 0x0007e05a01007387 */ /* 0x0009e20000100a00 */
[----:B--2---:R-:W-:-:S03]  /*17180*/  VIADD R132, R132, 0xffffffa6 ;  /* 0xffffffa684847836 */ /* 0x004fc60000000000 */
[----:B------:R-:W-:Y:S01]  /*17190*/  LDGSTS.E [R251+0x68008], desc[UR4][R218.64], !P0 ;  /* 0x68008000dafb7fae */ /* 0x000fe2000c121844 */
[----:B-1----:R-:W-:Y:S02]  /*171a0*/  VIADD R130, R130, 0xffffffa4 ;  /* 0xffffffa482827836 */ /* 0x002fe40000000000 */
[----:B----4-:R-:W-:Y:S01]  /*171b0*/  VIADD R131, R131, 0xffffffa5 ;  /* 0xffffffa583837836 */ /* 0x010fe20000000000 */
[----:B------:R1:W-:Y:S01]  /*171c0*/  STL.64 [R1+0x808], R88 ;  /* 0x0008085801007387 */ /* 0x0003e20000100a00 */
[C---:B------:R-:W-:Y:S01]  /*171d0*/  IMAD.WIDE R190, R5.reuse, 0x4, R142 ;  /* 0x0000000405be7825 */ /* 0x040fe200078e028e */
[----:B------:R-:W2:Y:S02]  /*171e0*/  LDC R133, c[0x0][0x230] ;  /* 0x00008c00ff857b82 */ /* 0x000ea40000000800 */
[----:B------:R-:W-:Y:S01]  /*171f0*/  LDGSTS.E [R251+0x6800c], desc[UR4][R208.64], !P3 ;  /* 0x6800c000d0fb7fae */ /* 0x000fe2000d921844 */
[----:B------:R-:W-:-:S03]  /*17200*/  IMAD.WIDE R90, R5, 0x4, R212 ;  /* 0x00000004055a7825 */ /* 0x000fc600078e02d4 */
[----:B------:R4:W-:Y:S01]  /*17210*/  STL.64 [R1+0x840], R60 ;  /* 0x0008403c01007387 */ /* 0x0009e20000100a00 */
[C---:B------:R-:W-:Y:S01]  /*17220*/  IMAD.WIDE R92, R5.reuse, 0x4, R206 ;  /* 0x00000004055c7825 */ /* 0x040fe200078e02ce */
[----:B------:R-:W2:Y:S02]  /*17230*/  LDC R138, c[0x0][0x230] ;  /* 0x00008c00ff8a7b82 */ /* 0x000ea40000000800 */
[----:B------:R-:W-:Y:S01]  /*17240*/  LDGSTS.E [R251+0x6c000], desc[UR4][R248.64], !P2 ;  /* 0x6c000000f8fb7fae */ /* 0x000fe2000d121844 */
[----:B-1----:R-:W-:Y:S01]  /*17250*/  IMAD.WIDE R88, R5, 0x4, R214 ;  /* 0x0000000405587825 */ /* 0x002fe200078e02d6 */
[----:B------:R-:W-:Y:S02]  /*17260*/  ISETP.GE.U32.AND P2, PT, R2, 0x7fffff68, PT ;  /* 0x7fffff680200780c */ /* 0x000fe40003f46070 */
[----:B------:R1:W-:Y:S01]  /*17270*/  LDGSTS.E [R251+0x6c004], desc[UR4][R90.64], !P1 ;  /* 0x6c0040005afb7fae */ /* 0x0003e2000c921844 */
[----:B------:R-:W-:Y:S01]  /*17280*/  VIADD R2, R135, 0xffffff87 ;  /* 0xffffff8787027836 */ /* 0x000fe20000000000 */
[----:B------:R-:W2:Y:S01]  /*17290*/  LDC R134, c[0x0][0x230] ;  /* 0x00008c00ff867b82 */ /* 0x000ea20000000800 */
[----:B----4-:R-:W-:Y:S01]  /*172a0*/  IMAD.WIDE R60, R5, 0x4, R216 ;  /* 0x00000004053c7825 */ /* 0x010fe200078e02d8 */
[----:B------:R4:W-:Y:S01]  /*172b0*/  LDGSTS.E [R251+0x6c008], desc[UR4][R88.64], !P6 ;  /* 0x6c00800058fb7fae */ /* 0x0009e2000f121844 */
[----:B------:R-:W-:-:S03]  /*172c0*/  ISETP.GE.U32.AND P1, PT, R132, 0x7fffff67, PT ;  /* 0x7fffff678400780c */ /* 0x000fc60003f26070 */
[----:B------:R4:W-:Y:S01]  /*172d0*/  LDGSTS.E [R251+0x6c00c], desc[UR4][R60.64], !P4 ;  /* 0x6c00c0003cfb7fae */ /* 0x0009e2000e121844 */
[----:B------:R-:W-:Y:S01]  /*172e0*/  ISETP.GE.U32.AND P4, PT, R2, 0x7fffff48, PT ;  /* 0x7fffff480200780c */ /* 0x000fe20003f86070 */
[----:B------:R-:W-:Y:S01]  /*172f0*/  VIADD R2, R136, 0xffffff86 ;  /* 0xffffff8688027836 */ /* 0x000fe20000000000 */
[----:B------:R-:W-:Y:S01]  /*17300*/  ISETP.GE.U32.AND P6, PT, R130, 0x7fffff65, PT ;  /* 0x7fffff658200780c */ /* 0x000fe20003fc6070 */
[----:B------:R-:W-:Y:S01]  /*17310*/  VIADD R130, R139, 0xffffff85 ;  /* 0xffffff858b827836 */ /* 0x000fe20000000000 */
[----:B------:R-:W-:Y:S01]  /*17320*/  ISETP.GE.U32.AND P0, PT, R131, 0x7fffff66, PT ;  /* 0x7fffff668300780c */ /* 0x000fe20003f06070 */
[----:B------:R-:W-:Y:S01]  /*17330*/  LDGSTS.E [R252+0x68000], desc[UR4][R220.64], !P2 ;  /* 0x68000000dcfc7fae */ /* 0x000fe2000d121844 */
[----:B------:R-:W-:Y:S01]  /*17340*/  ISETP.GE.U32.AND P3, PT, R2, 0x7fffff47, PT ;  /* 0x7fffff470200780c */ /* 0x000fe20003f66070 */
[----:B---3--:R-:W-:Y:S01]  /*17350*/  VIADD R2, R140, 0xffffff84 ;  /* 0xffffff848c027836 */ /* 0x008fe20000000000 */
[----:B------:R-:W-:Y:S01]  /*17360*/  ISETP.GE.U32.AND P2, PT, R130, 0x7fffff46, PT ;  /* 0x7fffff468200780c */ /* 0x000fe20003f46070 */
[----:B------:R-:W-:Y:S01]  /*17370*/  LDGSTS.E [R252+0x68004], desc[UR4][R190.64], !P1 ;  /* 0x68004000befc7fae */ /* 0x000fe2000c921844 */
[----:B------:R-:W3:Y:S02]  /*17380*/  LDC R132, c[0x0][0x230] ;  /* 0x00008c00ff847b82 */ /* 0x000ee40000000800 */
[----:B------:R-:W-:Y:S01]  /*17390*/  ISETP.GE.U32.AND P1, PT, R2, 0x7fffff45, PT ;  /* 0x7fffff450200780c */ /* 0x000fe20003f26070 */
[----:B------:R1:W-:Y:S04]  /*173a0*/  STL.64 [R1+0x7a0], R90 ;  /* 0x0007a05a01007387 */ /* 0x0003e80000100a00 */
[----:B------:R4:W-:Y:S01]  /*173b0*/  STL.64 [R1+0x7c8], R88 ;  /* 0x0007c85801007387 */ /* 0x0009e20000100a00 */
[----:B------:R-:W3:Y:S03]  /*173c0*/  LDC R131, c[0x0][0x230] ;  /* 0x00008c00ff837b82 */ /* 0x000ee60000000800 */
[----:B------:R4:W-:Y:S01]  /*173d0*/  STL.64 [R1+0x800], R60 ;  /* 0x0008003c01007387 */ /* 0x0009e20000100a00 */
[----:B-1----:R-:W-:-:S03]  /*173e0*/  IMAD.WIDE R90, R5, 0x4, R226 ;  /* 0x00000004055a7825 */ /* 0x002fc600078e02e2 */
[----:B------:R-:W-:Y:S01]  /*173f0*/  LDGSTS.E [R252+0x68008], desc[UR4][R234.64], !P0 ;  /* 0x68008000eafc7fae */ /* 0x000fe2000c121844 */
[----:B------:R-:W1:Y:S01]  /*17400*/  LDC R135, c[0x0][0x230] ;  /* 0x00008c00ff877b82 */ /* 0x000e620000000800 */
[C---:B----4-:R-:W-:Y:S02]  /*17410*/  IMAD.WIDE R88, R5.reuse, 0x4, R228 ;  /* 0x0000000405587825 */ /* 0x050fe400078e02e4 */
[----:B------:R-:W-:Y:S02]  /*17420*/  LDGSTS.E [R252+0x6800c], desc[UR4][R224.64], !P6 ;  /* 0x6800c000e0fc7fae */ /* 0x000fe4000f121844 */
[----:B------:R-:W-:Y:S02]  /*17430*/  IMAD.WIDE R60, R5, 0x4, R230 ;  /* 0x00000004053c7825 */ /* 0x000fe400078e02e6 */
[----:B------:R-:W-:Y:S04]  /*17440*/  STL.64 [R1+0x720], R92 ;  /* 0x0007205c01007387 */ /* 0x000fe80000100a00 */
[----:B------:R-:W-:Y:S04]  /*17450*/  LDGSTS.E [R252+0x6c000], desc[UR4][R92.64], !P4 ;  /* 0x6c0000005cfc7fae */ /* 0x000fe8000e121844 */
[----:B------:R-:W-:Y:S04]  /*17460*/  STL.64 [R1+0x780], R90 ;  /* 0x0007805a01007387 */ /* 0x000fe80000100a00 */
[----:B------:R-:W-:Y:S04]  /*17470*/  LDGSTS.E [R252+0x6c004], desc[UR4][R90.64], !P3 ;  /* 0x6c0040005afc7fae */ /* 0x000fe8000d921844 */
[----:B------:R-:W-:Y:S04]  /*17480*/  STL.64 [R1+0x788], R88 ;  /* 0x0007885801007387 */ /* 0x000fe80000100a00 */
[----:B------:R4:W-:Y:S04]  /*17490*/  LDGSTS.E [R252+0x6c008], desc[UR4][R88.64], !P2 ;  /* 0x6c00800058fc7fae */ /* 0x0009e8000d121844 */
[----:B------:R2:W-:Y:S04]  /*174a0*/  STL.64 [R1+0x7c0], R60 ;  /* 0x0007c03c01007387 */ /* 0x0005e80000100a00 */
[----:B------:R4:W-:Y:S04]  /*174b0*/  LDGSTS.E [R252+0x6c00c], desc[UR4][R60.64], !P1 ;  /* 0x6c00c0003cfc7fae */ /* 0x0009e8000c921844 */
[----:B--2---:R-:W2:Y:S04]  /*174c0*/  LDL.LU.64 R60, [R1+0x648] ;  /* 0x00064800013c7983 */ /* 0x004ea80000300a00 */
[----:B------:R-:W2:Y:S04]  /*174d0*/  LDL.LU.64 R110, [R1+0x628] ;  /* 0x00062800016e7983 */ /* 0x000ea80000300a00 */
[----:B------:R-:W2:Y:S04]  /*174e0*/  LDL.LU.64 R108, [R1+0x608] ;  /* 0x00060800016c7983 */ /* 0x000ea80000300a00 */
[----:B------:R-:W2:Y:S01]  /*174f0*/  LDL.LU.64 R90, [R1+0x5e8] ;  /* 0x0005e800015a7983 */ /* 0x000ea20000300a00 */
[----:B------:R-:W-:-:S02]  /*17500*/  VIADD R130, R133, 0xffffffa3 ;  /* 0xffffffa385827836 */ /* 0x000fc40000000000 */
[----:B------:R-:W4:Y:S01]  /*17510*/  LDC R133, c[0x0][0x230] ;  /* 0x00008c00ff857b82 */ /* 0x000f220000000800 */
[----:B------:R-:W-:Y:S01]  /*17520*/  VIADD R2, R137, 0xffffffa2 ;  /* 0xffffffa289027836 */ /* 0x000fe20000000000 */
[----:B------:R-:W2:Y:S01]  /*17530*/  LDL.LU.64 R104, [R1+0x5c8] ;  /* 0x0005c80001687983 */ /* 0x000ea20000300a00 */
[----:B------:R-:W-:Y:S01]  /*17540*/  ISETP.GE.U32.AND P0, PT, R130, 0x7fffff64, PT ;  /* 0x7fffff648200780c */ /* 0x000fe20003f06070 */
[----:B---3--:R-:W-:Y:S02]  /*17550*/  VIADD R130, R132, 0xffffffa0 ;  /* 0xffffffa084827836 */ /* 0x008fe40000000000 */
[----:B------:R-:W-:Y:S01]  /*17560*/  ISETP.GE.U32.AND P6, PT, R2, 0x7fffff63, PT ;  /* 0x7fffff630200780c */ /* 0x000fe20003fc6070 */
[----:B------:R-:W-:Y:S02]  /*17570*/  VIADD R2, R138, 0xffffff83 ;  /* 0xffffff838a027836 */ /* 0x000fe40000000000 */
[----:B------:R-:W-:Y:S01]  /*17580*/  VIADD R131, R131, 0xffffffa1 ;  /* 0xffffffa183837836 */ /* 0x000fe20000000000 */
[----:B------:R-:W-:Y:S01]  /*17590*/  ISETP.GE.U32.AND P4, PT, R130, 0x7fffff61, PT ;  /* 0x7fffff618200780c */ /* 0x000fe20003f86070 */
[----:B------:R-:W-:Y:S01]  /*175a0*/  VIADD R130, R134, 0xffffff82 ;  /* 0xffffff8286827836 */ /* 0x000fe20000000000 */
[----:B------:R-:W-:Y:S01]  /*175b0*/  ISETP.GE.U32.AND P3, PT, R2, 0x7fffff44, PT ;  /* 0x7fffff440200780c */ /* 0x000fe20003f66070 */
[----:B------:R-:W-:Y:S01]  /*175c0*/  IMAD.WIDE R236, R5, 0x4, R236 ;  /* 0x0000000405ec7825 */ /* 0x000fe200078e02ec */
[----:B------:R-:W-:-:S03]  /*175d0*/  ISETP.GE.U32.AND P1, PT, R131, 0x7fffff62, PT ;  /* 0x7fffff628300780c */ /* 0x000fc60003f26070 */
[----:B-1----:R-:W-:Y:S01]  /*175e0*/  VIADD R2, R135, 0xffffff81 ;  /* 0xffffff8187027836 */ /* 0x002fe20000000000 */
[----:B------:R-:W-:Y:S01]  /*175f0*/  ISETP.GE.U32.AND P2, PT, R130, 0x7fffff43, PT ;  /* 0x7fffff438200780c */ /* 0x000fe20003f46070 */
[----:B------:R-:W-:Y:S01]  /*17600*/  IMAD.WIDE R238, R5, 0x4, R238 ;  /* 0x0000000405ee7825 */ /* 0x000fe200078e02ee */
[----:B------:R-:W-:Y:S02]  /*17610*/  LDGSTS.E [R246+0x68000], desc[UR4][R236.64], !P0 ;  /* 0x68000000ecf67fae */ /* 0x000fe4000c121844 */
[----:B------:R-:W-:Y:S01]  /*17620*/  ISETP.GE.U32.AND P0, PT, R2, 0x7fffff42, PT ;  /* 0x7fffff420200780c */ /* 0x000fe20003f06070 */
[----:B------:R-:W-:Y:S01]  /*17630*/  IMAD.SHL.U32 R2, R6, 0x40, RZ ;  /* 0x0000004006027824 */ /* 0x000fe200078e00ff */
[----:B------:R-:W-:Y:S01]  /*17640*/  LDGSTS.E [R246+0x68004], desc[UR4][R238.64], !P6 ;  /* 0x68004000eef67fae */ /* 0x000fe2000f121844 */
[----:B----4-:R-:W-:-:S03]  /*17650*/  VIADD R88, R133, 0xffffff80 ;  /* 0xffffff8085587836 */ /* 0x010fc60000000000 */
[----:B------:R-:W5:Y:S01]  /*17660*/  LDL.LU R6, [R1+0x18c0] ;  /* 0x0018c00001067983 */ /* 0x000f620000300800 */
[C---:B------:R-:W-:Y:S01]  /*17670*/  IMAD.WIDE R200, R5.reuse, 0x4, R118 ;  /* 0x0000000405c87825 */ /* 0x040fe200078e0276 */
[----:B------:R-:W-:Y:S02]  /*17680*/  ISETP.GE.U32.AND P6, PT, R88, 0x7fffff41, PT ;  /* 0x7fffff415800780c */ /* 0x000fe40003fc6070 */
[----:B------:R-:W3:Y:S01]  /*17690*/  LDL.LU.64 R102, [R1+0x5a8] ;  /* 0x0005a80001667983 */ /* 0x000ee20000300a00 */
[----:B------:R-:W-:-:S03]  /*176a0*/  IMAD.WIDE R106, R5, 0x4, R122 ;  /* 0x00000004056a7825 */ /* 0x000fc600078e027a */
[----:B------:R-:W4:Y:S01]  /*176b0*/  LDL.LU.64 R100, [R1+0x588] ;  /* 0x0005880001647983 */ /* 0x000f220000300a00 */
[----:B------:R-:W-:-:S03]  /*176c0*/  IMAD.WIDE R202, R5, 0x4, R120 ;  /* 0x0000000405ca7825 */ /* 0x000fc600078e0278 */
[----:B------:R-:W4:Y:S01]  /*176d0*/  LDL.LU.64 R98, [R1+0x568] ;  /* 0x0005680001627983 */ /* 0x000f220000300a00 */
[----:B------:R-:W-:-:S03]  /*176e0*/  IMAD.WIDE R94, R5, 0x4, R124 ;  /* 0x00000004055e7825 */ /* 0x000fc600078e027c */
[----:B------:R-:W4:Y:S01]  /*176f0*/  LDL.LU.64 R96, [R1+0x548] ;  /* 0x0005480001607983 */ /* 0x000f220000300a00 */
[----:B------:R-:W-:-:S04]  /*17700*/  IMAD.WIDE R88, R5, 0x4, R126 ;  /* 0x0000000405587825 */ /* 0x000fc800078e027e */
[----:B------:R-:W-:Y:S01]  /*17710*/  IMAD.WIDE R92, R5, 0x4, R128 ;  /* 0x00000004055c7825 */ /* 0x000fe200078e0280 */
[----:B------:R1:W-:Y:S04]  /*17720*/  STL.64 [R1+0x6c0], R106 ;  /* 0x0006c06a01007387 */ /* 0x0003e80000100a00 */
[----:B------:R-:W-:Y:S04]  /*17730*/  LDGSTS.E [R246+0x68008], desc[UR4][R200.64], !P1 ;  /* 0x68008000c8f67fae */ /* 0x000fe8000c921844 */
[----:B------:R-:W-:Y:S04]  /*17740*/  STL.64 [R1+0x6e0], R94 ;  /* 0x0006e05e01007387 */ /* 0x000fe80000100a00 */
[----:B------:R-:W-:Y:S04]  /*17750*/  LDGSTS.E [R246+0x6800c], desc[UR4][R202.64], !P4 ;  /* 0x6800c000caf67fae */ /* 0x000fe8000e121844 */
[----:B------:R1:W-:Y:S04]  /*17760*/  STL.64 [R1+0x700], R88 ;  /* 0x0007005801007387 */ /* 0x0003e80000100a00 */
[----:B------:R-:W-:Y:S04]  /*17770*/  LDGSTS.E [R246+0x6c000], desc[UR4][R106.64], !P3 ;  /* 0x6c0000006af67fae */ /* 0x000fe8000d921844 */
[----:B------:R1:W-:Y:S04]  /*17780*/  STL.64 [R1+0x760], R92 ;  /* 0x0007605c01007387 */ /* 0x0003e80000100a00 */
[----:B------:R-:W-:Y:S04]  /*17790*/  LDGSTS.E [R246+0x6c004], desc[UR4][R94.64], !P2 ;  /* 0x6c0040005ef67fae */ /* 0x000fe8000d121844 */
[----:B-1----:R-:W4:Y:S04]  /*177a0*/  LDL.LU.64 R106, [R1+0x528] ;  /* 0x00052800016a7983 */ /* 0x002f280000300a00 */
[----:B------:R-:W-:Y:S04]  /*177b0*/  LDGSTS.E [R246+0x6c008], desc[UR4][R88.64], !P0 ;  /* 0x6c00800058f67fae */ /* 0x000fe8000c121844 */
[----:B------:R1:W-:Y:S04]  /*177c0*/  LDGSTS.E [R246+0x6c00c], desc[UR4][R92.64], !P6 ;  /* 0x6c00c0005cf67fae */ /* 0x0003e8000f121844 */
[----:B------:R-:W0:Y:S04]  /*177d0*/  LDGDEPBAR ;  /* 0x00000000000079af */ /* 0x000e280000000000 */
[----:B------:R-:W4:Y:S04]  /*177e0*/  LDL.LU.64 R88, [R1+0x508] ;  /* 0x0005080001587983 */ /* 0x000f280000300a00 */
[----:B------:R-:W4:Y:S04]  /*177f0*/  LDL.LU.64 R94, [R1+0x4e8] ;  /* 0x0004e800015e7983 */ /* 0x000f280000300a00 */
[----:B------:R-:W-:Y:S04]  /*17800*/  STL [R1+0x400], RZ ;  /* 0x000400ff01007387 */ /* 0x000fe80000100800 */
[----:B------:R-:W-:Y:S04]  /*17810*/  STL [R1+0x404], RZ ;  /* 0x000404ff01007387 */ /* 0x000fe80000100800 */
[----:B------:R-:W4:Y:S01]  /*17820*/  LDL.LU.64 R92, [R1+0x4c8] ;  /* 0x0004c800015c7983 */ /* 0x000f220000300a00 */
[----:B--2---:R-:W-:-:S03]  /*17830*/  IMAD.WIDE R230, R2, 0x4, R90 ;  /* 0x0000000402e67825 */ /* 0x004fc600078e025a */
[----:B------:R-:W2:Y:S01]  /*17840*/  LDL.LU.64 R90, [R1+0x4a8] ;  /* 0x0004a800015a7983 */ /* 0x000ea20000300a00 */
[----:B------:R-:W-:-:S04]  /*17850*/  IMAD.WIDE R60, R2, 0x4, R60 ;  /* 0x00000004023c7825 */ /* 0x000fc800078e023c */
[C---:B------:R-:W-:Y:S01]  /*17860*/  IMAD.WIDE R250, R2.reuse, 0x4, R110 ;  /* 0x0000000402fa7825 */ /* 0x040fe200078e026e */
[----:B------:R2:W-:Y:S03]  /*17870*/  STL.64 [R1+0x740], R60 ;  /* 0x0007403c01007387 */ /* 0x0005e60000100a00 */
[C---:B-1----:R-:W-:Y:S01]  /*17880*/  IMAD.WIDE R246, R2.reuse, 0x4, R108 ;  /* 0x0000000402f67825 */ /* 0x042fe200078e026c */
[----:B------:R-:W-:Y:S03]  /*17890*/  LDGSTS.E [R0+0x20000], desc[UR4][R60.64], P5 ;  /* 0x200000003c007fae */ /* 0x000fe6000a921844 */
[C---:B------:R-:W-:Y:S01]  /*178a0*/  IMAD.WIDE R228, R2.reuse, 0x4, R104 ;  /* 0x0000000402e47825 */ /* 0x040fe200078e0268 */
[----:B------:R-:W-:Y:S04]  /*178b0*/  LDGSTS.E [R0+0x20400], desc[UR4][R250.64], P5 ;  /* 0x20400000fa007fae */ /* 0x000fe8000a921844 */
[----:B------:R-:W2:Y:S04]  /*178c0*/  LDL.LU.64 R104, [R1+0x488] ;  /* 0x0004880001687983 */ /* 0x000ea80000300a00 */
[----:B------:R-:W-:Y:S04]  /*178d0*/  STL.64 [R1+0x8e8], R250 ;  /* 0x0008e8fa01007387 */ /* 0x000fe80000100a00 */
[----:B------:R-:W-:Y:S04]  /*178e0*/  LDGSTS.E [R0+0x20800], desc[UR4][R246.64], P5 ;  /* 0x20800000f6007fae */ /* 0x000fe8000a921844 */
[----:B------:R-:W-:Y:S01]  /*178f0*/  LDGSTS.E [R0+0x20c00], desc[UR4][R230.64], P5 ;  /* 0x20c00000e6007fae */ /* 0x000fe2000a921844 */
[----:B---3--:R-:W-:-:S03]  /*17900*/  IMAD.WIDE R226, R2, 0x4, R102 ;  /* 0x0000000402e27825 */ /* 0x008fc600078e0266 */
[----:B------:R-:W3:Y:S01]  /*17910*/  LDL.LU.64 R102, [R1+0x468] ;  /* 0x0004680001667983 */ /* 0x000ee20000300a00 */
[----:B----4-:R-:W-:-:S03]  /*17920*/  IMAD.WIDE R216, R2, 0x4, R100 ;  /* 0x0000000402d87825 */ /* 0x010fc600078e0264 */
[----:B------:R-:W-:Y:S01]  /*17930*/  STL.64 [R1+0x928], R246 ;  /* 0x000928f601007387 */ /* 0x000fe20000100a00 */
[----:B------:R-:W-:-:S03]  /*17940*/  IMAD.WIDE R214, R2, 0x4, R98 ;  /* 0x0000000402d67825 */ /* 0x000fc600078e0262 */
[----:B------:R-:W4:Y:S04]  /*17950*/  LDL.LU.64 R100, [R1+0x448] ;  /* 0x0004480001647983 */ /* 0x000f280000300a00 */
[----:B------:R-:W-:Y:S01]  /*17960*/  STL.64 [R1+0x948], R230 ;  /* 0x000948e601007387 */ /* 0x000fe20000100a00 */
[----:B------:R-:W-:-:S03]  /*17970*/  IMAD.WIDE R212, R2, 0x4, R96 ;  /* 0x0000000402d47825 */ /* 0x000fc600078e0260 */
[----:B------:R-:W4:Y:S04]  /*17980*/  LDL.LU.64 R110, [R1+0x428] ;  /* 0x00042800016e7983 */ /* 0x000f280000300a00 */
[----:B------:R-:W4:Y:S04]  /*17990*/  LDL.LU.64 R98, [R1+0x408] ;  /* 0x0004080001627983 */ /* 0x000f280000300a00 */
[----:B------:R-:W-:Y:S04]  /*179a0*/  STL.64 [R1+0x968], R228 ;  /* 0x000968e401007387 */ /* 0x000fe80000100a00 */
[----:B------:R-:W4:Y:S04]  /*179b0*/  LDL.LU.64 R96, [R1+0x3e0] ;  /* 0x0003e00001607983 */ /* 0x000f280000300a00 */
[----:B------:R-:W-:Y:S04]  /*179c0*/  STL.64 [R1+0x988], R226 ;  /* 0x000988e201007387 */ /* 0x000fe80000100a00 */
[----:B------:R-:W4:Y:S04]  /*179d0*/  LDL.LU.64 R108, [R1+0x3c0] ;  /* 0x0003c000016c7983 */ /* 0x000f280000300a00 */
[----:B------:R-:W-:Y:S04]  /*179e0*/  STL.64 [R1+0x9a8], R216 ;  /* 0x0009a8d801007387 */ /* 0x000fe80000100a00 */
[----:B------:R-:W-:Y:S01]  /*179f0*/  LDGSTS.E [R0+0x21000], desc[UR4][R228.64], P5 ;  /* 0x21000000e4007fae */ /* 0x000fe2000a921844 */
[----:B------:R-:W-:-:S03]  /*17a00*/  IMAD.WIDE R210, R2, 0x4, R106 ;  /* 0x0000000402d27825 */ /* 0x000fc600078e026a */
[----:B------:R-:W-:Y:S04]  /*17a10*/  LDGSTS.E [R0+0x21400], desc[UR4][R226.64], P5 ;  /* 0x21400000e2007fae */ /* 0x000fe8000a921844 */
[----:B------:R-:W-:Y:S04]  /*17a20*/  LDGSTS.E [R0+0x21800], desc[UR4][R216.64], P5 ;  /* 0x21800000d8007fae */ /* 0x000fe8000a921844 */
[----:B------:R-:W-:Y:S04]  /*17a30*/  LDGSTS.E [R0+0x21c00], desc[UR4][R214.64], P5 ;  /* 0x21c00000d6007fae */ /* 0x000fe8000a921844 */
[----:B------:R-:W-:Y:S01]  /*17a40*/  LDGSTS.E [R0+0x22000], desc[UR4][R212.64], P5 ;  /* 0x22000000d4007fae */ /* 0x000fe2000a921844 */
[----:B------:R-:W-:-:S03]  /*17a50*/  IMAD.WIDE R206, R2, 0x4, R88 ;  /* 0x0000000402ce7825 */ /* 0x000fc600078e0258 */
[----:B------:R-:W-:Y:S04]  /*17a60*/  LDGSTS.E [R0+0x22400], desc[UR4][R210.64], P5 ;  /* 0x22400000d2007fae */ /* 0x000fe8000a921844 */
[----:B------:R-:W4:Y:S01]  /*17a70*/  LDL.LU.64 R88, [R1+0x3a0] ;  /* 0x0003a00001587983 */ /* 0x000f220000300a00 */
[----:B------:R-:W-:-:S03]  /*17a80*/  IMAD.WIDE R198, R2, 0x4, R94 ;  /* 0x0000000402c67825 */ /* 0x000fc600078e025e */
[----:B------:R-:W-:Y:S04]  /*17a90*/  STL.64 [R1+0x9c8], R214 ;  /* 0x0009c8d601007387 */ /* 0x000fe80000100a00 */
[----:B------:R-:W4:Y:S01]  /*17aa0*/  LDL.LU.64 R94, [R1+0x380] ;  /* 0x00038000015e7983 */ /* 0x000f220000300a00 */
[----:B------:R-:W-:-:S03]  /*17ab0*/  IMAD.WIDE R196, R2, 0x4, R92 ;  /* 0x0000000402c47825 */ /* 0x000fc600078e025c */
[----:B------:R-:W-:Y:S04]  /*17ac0*/  STL.64 [R1+0x9e8], R212 ;  /* 0x0009e8d401007387 */ /* 0x000fe80000100a00 */
[----:B------:R-:W4:Y:S04]  /*17ad0*/  LDL.LU.64 R106, [R1+0x360] ;  /* 0x00036000016a7983 */ /* 0x000f280000300a00 */
[----:B------:R-:W4:Y:S04]  /*17ae0*/  LDL.LU.64 R92, [R1+0x340] ;  /* 0x00034000015c7983 */ /* 0x000f280000300a00 */
[----:B------:R-:W-:Y:S04]  /*17af0*/  STL.64 [R1+0xa08], R210 ;  /* 0x000a08d201007387 */ /* 0x000fe80000100a00 */
[----:B------:R-:W-:Y:S04]  /*17b00*/  LDGSTS.E [R0+0x22800], desc[UR4][R206.64], P5 ;  /* 0x22800000ce007fae */ /* 0x000fe8000a921844 */
[----:B------:R-:W-:Y:S04]  /*17b10*/  LDGSTS.E [R0+0x22c00], desc[UR4][R198.64], P5 ;  /* 0x22c00000c6007fae */ /* 0x000fe8000a921844 */
[----:B------:R-:W-:Y:S01]  /*17b20*/  LDGSTS.E [R0+0x23000], desc[UR4][R196.64], P5 ;  /* 0x23000000c4007fae */ /* 0x000fe2000a921844 */
[----:B--2---:R-:W-:-:S03]  /*17b30*/  IMAD.WIDE R194, R2, 0x4, R90 ;  /* 0x0000000402c27825 */ /* 0x004fc600078e025a */
[----:B------:R-:W2:Y:S04]  /*17b40*/  LDL.LU.64 R90, [R1+0x320] ;  /* 0x00032000015a7983 */ /* 0x000ea80000300a00 */
[----:B------:R-:W-:Y:S04]  /*17b50*/  STL.64 [R1+0xa28], R206 ;  /* 0x000a28ce01007387 */ /* 0x000fe80000100a00 */
[----:B------:R-:W-:Y:S01]  /*17b60*/  LDGSTS.E [R0+0x23400], desc[UR4][R194.64], P5 ;  /* 0x23400000c2007fae */ /* 0x000fe2000a921844 */
[----:B------:R-:W-:-:S03]  /*17b70*/  IMAD.WIDE R188, R2, 0x4, R104 ;  /* 0x0000000402bc7825 */ /* 0x000fc600078e0268 */
[----:B------:R-:W2:Y:S04]  /*17b80*/  LDL.LU.64 R104, [R1+0x300] ;  /* 0x0003000001687983 */ /* 0x000ea80000300a00 */
[----:B------:R-:W-:Y:S04]  /*17b90*/  STL.64 [R1+0xa48], R198 ;  /* 0x000a48c601007387 */ /* 0x000fe80000100a00 */
[----:B------:R-:W-:Y:S01]  /*17ba0*/  LDGSTS.E [R0+0x23800], desc[UR4][R188.64], P5 ;  /* 0x23800000bc007fae */ /* 0x000fe2000a921844 */
[----:B---3--:R-:W-:-:S03]  /*17bb0*/  IMAD.WIDE R186, R2, 0x4, R102 ;  /* 0x0000000402ba7825 */ /* 0x008fc600078e0266 */
[----:B------:R-:W3:Y:S04]  /*17bc0*/  LDL.LU.64 R102, [R1+0x2e0] ;  /* 0x0002e00001667983 */ /* 0x000ee80000300a00 */
[----:B------:R-:W-:Y:S01]  /*17bd0*/  STL.64 [R1+0xa68], R196 ;  /* 0x000a68c401007387 */ /* 0x000fe20000100a00 */
[----:B----4-:R-:W-:-:S03]  /*17be0*/  IMAD.WIDE R184, R2, 0x4, R100 ;  /* 0x0000000402b87825 */ /* 0x010fc600078e0264 */
[----:B------:R-:W4:Y:S04]  /*17bf0*/  LDL.LU.64 R100, [R1+0x2c0] ;  /* 0x0002c00001647983 */ /* 0x000f280000300a00 */
[----:B------:R-:W-:Y:S01]  /*17c00*/  STL.64 [R1+0xa88], R194 ;  /* 0x000a88c201007387 */ /* 0x000fe20000100a00 */
[----:B------:R-:W-:-:S03]  /*17c10*/  IMAD.WIDE R168, R2, 0x4, R110 ;  /* 0x0000000402a87825 */ /* 0x000fc600078e026e */
[----:B------:R-:W-:Y:S01]  /*17c20*/  STL.64 [R1+0xaa8], R188 ;  /* 0x000aa8bc01007387 */ /* 0x000fe20000100a00 */
[----:B------:R-:W-:-:S03]  /*17c30*/  IMAD.WIDE R160, R2, 0x4, R98 ;  /* 0x0000000402a07825 */ /* 0x000fc600078e0262 */
[----:B------:R-:W4:Y:S04]  /*17c40*/  LDL.LU.64 R98, [R1+0x2a0] ;  /* 0x0002a00001627983 */ /* 0x000f280000300a00 */
[----:B------:R-:W-:Y:S01]  /*17c50*/  STL.64 [R1+0xac8], R186 ;  /* 0x000ac8ba01007387 */ /* 0x000fe20000100a00 */
[----:B------:R-:W-:-:S03]  /*17c60*/  IMAD.WIDE R158, R2, 0x4, R96 ;  /* 0x00000004029e7825 */ /* 0x000fc600078e0260 */
[----:B------:R-:W4:Y:S04]  /*17c70*/  LDL.LU.64 R96, [R1+0x280] ;  /* 0x0002800001607983 */ /* 0x000f280000300a00 */
[----:B------:R-:W-:Y:S01]  /*17c80*/  STL.64 [R1+0xae8], R184 ;  /* 0x000ae8b801007387 */ /* 0x000fe20000100a00 */
[----:B------:R-:W-:-:S03]  /*17c90*/  IMAD.WIDE R156, R2, 0x4, R108 ;  /* 0x00000004029c7825 */ /* 0x000fc600078e026c */
[----:B------:R-:W-:Y:S04]  /*17ca0*/  STL.64 [R1+0xb08], R168 ;  /* 0x000b08a801007387 */ /* 0x000fe80000100a00 */
[----:B------:R-:W-:Y:S04]  /*17cb0*/  LDGSTS.E [R0+0x23c00], desc[UR4][R186.64], P5 ;  /* 0x23c00000ba007fae */ /* 0x000fe8000a921844 */
[----:B------:R-:W-:Y:S04]  /*17cc0*/  LDGSTS.E [R0+0x24000], desc[UR4][R184.64], P5 ;  /* 0x24000000b8007fae */ /* 0x000fe8000a921844 */
[----:B------:R-:W-:Y:S04]  /*17cd0*/  LDGSTS.E [R0+0x24400], desc[UR4][R168.64], P5 ;  /* 0x24400000a8007fae */ /* 0x000fe8000a921844 */
[----:B------:R-:W-:Y:S04]  /*17ce0*/  LDGSTS.E [R0+0x24800], desc[UR4][R160.64], P5 ;  /* 0x24800000a0007fae */ /* 0x000fe8000a921844 */
[----:B------:R-:W-:Y:S04]  /*17cf0*/  LDGSTS.E [R0+0x24c00], desc[UR4][R158.64], P5 ;  /* 0x24c000009e007fae */ /* 0x000fe8000a921844 */
[----:B------:R-:W-:Y:S01]  /*17d00*/  LDGSTS.E [R0+0x25000], desc[UR4][R156.64], P5 ;  /* 0x250000009c007fae */ /* 0x000fe2000a921844 */
[----:B------:R-:W-:-:S03]  /*17d10*/  IMAD.WIDE R150, R2, 0x4, R88 ;  /* 0x0000000402967825 */ /* 0x000fc600078e0258 */
[----:B------:R-:W4:Y:S04]  /*17d20*/  LDL.LU.64 R88, [R1+0x260] ;  /* 0x0002600001587983 */ /* 0x000f280000300a00 */
[----:B------:R-:W-:Y:S01]  /*17d30*/  STL.64 [R1+0xb28], R160 ;  /* 0x000b28a001007387 */ /* 0x000fe20000100a00 */
[----:B------:R-:W-:-:S03]  /*17d40*/  IMAD.WIDE R148, R2, 0x4, R94 ;  /* 0x0000000402947825 */ /* 0x000fc600078e025e */
[----:B------:R-:W4:Y:S04]  /*17d50*/  LDL.LU.64 R94, [R1+0x240] ;  /* 0x00024000015e7983 */ /* 0x000f280000300a00 */
[----:B------:R-:W-:Y:S04]  /*17d60*/  STL.64 [R1+0xb48], R158 ;  /* 0x000b489e01007387 */ /* 0x000fe80000100a00 */
[----:B------:R-:W-:Y:S01]  /*17d70*/  STL.64 [R1+0xb68], R156 ;  /* 0x000b689c01007387 */ /* 0x000fe20000100a00 */
[----:B------:R-:W-:-:S03]  /*17d80*/  IMAD.WIDE R144, R2, 0x4, R92 ;  /* 0x0000000402907825 */ /* 0x000fc600078e025c */
[----:B------:R-:W4:Y:S04]  /*17d90*/  LDL.LU.64 R92, [R1+0x220] ;  /* 0x00022000015c7983 */ /* 0x000f280000300a00 */
[----:B------:R-:W-:Y:S01]  /*17da0*/  STL.64 [R1+0xb88], R150 ;  /* 0x000b889601007387 */ /* 0x000fe20000100a00 */
[----:B------:R-:W-:-:S03]  /*17db0*/  IMAD.WIDE R146, R2, 0x4, R106 ;  /* 0x0000000402927825 */ /* 0x000fc600078e026a */
[----:B------:R-:W-:Y:S01]  /*17dc0*/  LDGSTS.E [R0+0x25400], desc[UR4][R150.64], P5 ;  /* 0x2540000096007fae */ /* 0x000fe2000a921844 */
[----:B------:R-:W-:-:S03]  /*17dd0*/  IMAD.WIDE R34, R2, 0x4, R34 ;  /* 0x0000000402227825 */ /* 0x000fc600078e0222 */
[----:B------:R-:W-:Y:S01]  /*17de0*/  LDGSTS.E [R0+0x25800], desc[UR4][R148.64], P5 ;  /* 0x2580000094007fae */ /* 0x000fe2000a921844 */
[----:B------:R-:W-:-:S03]  /*17df0*/  IMAD.WIDE R36, R2, 0x4, R36 ;  /* 0x0000000402247825 */ /* 0x000fc600078e0224 */
[----:B------:R-:W-:Y:S01]  /*17e00*/  LDGSTS.E [R0+0x25c00], desc[UR4][R146.64], P5 ;  /* 0x25c0000092007fae */ /* 0x000fe2000a921844 */
[----:B------:R-:W-:-:S03]  /*17e10*/  IMAD.WIDE R38, R2, 0x4, R38 ;  /* 0x0000000402267825 */ /* 0x000fc600078e0226 */
[----:B------:R-:W-:Y:S01]  /*17e20*/  LDGSTS.E [R0+0x26000], desc[UR4][R144.64], P5 ;  /* 0x2600000090007fae */ /* 0x000fe2000a921844 */
[----:B--2---:R-:W-:-:S03]  /*17e30*/  IMAD.WIDE R142, R2, 0x4, R90 ;  /* 0x00000004028e7825 */ /* 0x004fc600078e025a */
[----:B------:R-:W2:Y:S04]  /*17e40*/  LDL.LU.64 R90, [R1+0x200] ;  /* 0x00020000015a7983 */ /* 0x000ea80000300a00 */
[----:B------:R-:W-:Y:S04]  /*17e50*/  STL.64 [R1+0xba8], R148 ;  /* 0x000ba89401007387 */ /* 0x000fe80000100a00 */
[----:B------:R-:W-:Y:S04]  /*17e60*/  STL.64 [R1+0xbc8], R146 ;  /* 0x000bc89201007387 */ /* 0x000fe80000100a00 */
[----:B------:R-:W2:Y:S04]  /*17e70*/  LDL.LU.64 R122, [R1+0x1e0] ;  /* 0x0001e000017a7983 */ /* 0x000ea80000300a00 */
[----:B------:R-:W2:Y:S01]  /*17e80*/  LDL.LU.64 R120, [R1+0x1c0] ;  /* 0x0001c00001787983 */ /* 0x000ea20000300a00 */
[----:B------:R-:W-:-:S03]  /*17e90*/  IMAD.WIDE R140, R2, 0x4, R104 ;  /* 0x00000004028c7825 */ /* 0x000fc600078e0268 */
[----:B------:R-:W-:Y:S04]  /*17ea0*/  STL.64 [R1+0xbe8], R144 ;  /* 0x000be89001007387 */ /* 0x000fe80000100a00 */
[----:B------:R-:W2:Y:S04]  /*17eb0*/  LDL.LU.64 R118, [R1+0x1a0] ;  /* 0x0001a00001767983 */ /* 0x000ea80000300a00 */
[----:B------:R-:W2:Y:S04]  /*17ec0*/  LDL.LU.64 R112, [R1+0x180] ;  /* 0x0001800001707983 */ /* 0x000ea80000300a00 */
[----:B------:R-:W-:Y:S01]  /*17ed0*/  STL.64 [R1+0xc08], R142 ;  /* 0x000c088e01007387 */ /* 0x000fe20000100a00 */
[----:B---3--:R-:W-:-:S03]  /*17ee0*/  IMAD.WIDE R138, R2, 0x4, R102 ;  /* 0x00000004028a7825 */ /* 0x008fc600078e0266 */
[----:B------:R-:W3:Y:S04]  /*17ef0*/  LDL.LU.64 R110, [R1+0x160] ;  /* 0x00016000016e7983 */ /* 0x000ee80000300a00 */
[----:B------:R-:W3:Y:S01]  /*17f00*/  LDL.LU.64 R108, [R1+0x140] ;  /* 0x00014000016c7983 */ /* 0x000ee20000300a00 */
[----:B----4-:R-:W-:-:S03]  /*17f10*/  IMAD.WIDE R136, R2, 0x4, R100 ;  /* 0x0000000402887825 */ /* 0x010fc600078e0264 */
[----:B------:R-:W-:Y:S04]  /*17f20*/  STL.64 [R1+0xc28], R140 ;  /* 0x000c288c01007387 */ /* 0x000fe80000100a00 */
[----:B------:R-:W4:Y:S04]  /*17f30*/  LDL.LU.64 R106, [R1+0x120] ;  /* 0x00012000016a7983 */ /* 0x000f280000300a00 */
[----:B------:R-:W4:Y:S01]  /*17f40*/  LDL.LU.64 R104, [R1+0x100] ;  /* 0x0001000001687983 */ /* 0x000f220000300a00 */
[----:B------:R-:W-:-:S03]  /*17f50*/  IMAD.WIDE R134, R2, 0x4, R98 ;  /* 0x0000000402867825 */ /* 0x000fc600078e0262 */
[----:B------:R-:W-:Y:S04]  /*17f60*/  STL.64 [R1+0xc48], R138 ;  /* 0x000c488a01007387 */ /* 0x000fe80000100a00 */
[----:B------:R-:W4:Y:S01]  /*17f70*/  LDL.LU.64 R102, [R1+0xe0] ;  /* 0x0000e00001667983 */ /* 0x000f220000300a00 */
        /* <DEDUP_REMOVED lines=13> */
[----:B------:R-:W4:Y:S04]  /*18050*/  LDL.LU.64 R88, [R1+0xc0] ;  /* 0x0000c00001587983 */ /* 0x000f280000300a00 */
[----:B------:R-:W-:Y:S04]  /*18060*/  STL.64 [R1+0xc68], R136 ;  /* 0x000c688801007387 */ /* 0x000fe80000100a00 */
[----:B------:R-:W4:Y:S01]  /*18070*/  LDL.LU.64 R100, [R1+0xa0] ;  /* 0x0000a00001647983 */ /* 0x000f220000300a00 */
[----:B------:R-:W-:-:S03]  /*18080*/  IMAD.WIDE R128, R2, 0x4, R94 ;  /* 0x0000000402807825 */ /* 0x000fc600078e025e */
[----:B------:R-:W4:Y:S04]  /*18090*/  LDL.LU.64 R98, [R1+0x80] ;  /* 0x0000800001627983 */ /* 0x000f280000300a00 */
[----:B------:R-:W-:Y:S01]  /*180a0*/  STL.64 [R1+0xc88], R134 ;  /* 0x000c888601007387 */ /* 0x000fe20000100a00 */
[----:B------:R-:W-:-:S03]  /*180b0*/  IMAD.WIDE R126, R2, 0x4, R92 ;  /* 0x00000004027e7825 */ /* 0x000fc600078e025c */
[----:B------:R-:W4:Y:S04]  /*180c0*/  LDL.LU.64 R96, [R1+0x60] ;  /* 0x0000600001607983 */ /* 0x000f280000300a00 */
[----:B------:R-:W4:Y:S04]  /*180d0*/  LDL.LU.64 R94, [R1+0x40] ;  /* 0x00004000015e7983 */ /* 0x000f280000300a00 */
        /* <DEDUP_REMOVED lines=8> */
[----:B--2---:R-:W-:-:S03]  /*18160*/  IMAD.WIDE R124, R2, 0x4, R90 ;  /* 0x00000004027c7825 */ /* 0x004fc600078e025a */
[----:B------:R-:W2:Y:S04]  /*18170*/  LDL.LU.64 R90, [R1] ;  /* 0x00000000015a7983 */ /* 0x000ea80000300a00 */
[----:B------:R-:W-:Y:S04]  /*18180*/  STL.64 [R1+0xcc0], R130 ;  /* 0x000cc08201007387 */ /* 0x000fe80000100a00 */
[----:B------:R-:W-:Y:S01]  /*18190*/  STL.64 [R1+0xce0], R128 ;  /* 0x000ce08001007387 */ /* 0x000fe20000100a00 */
[----:B------:R-:W-:-:S03]  /*181a0*/  IMAD.WIDE R122, R2, 0x4, R122 ;  /* 0x00000004027a7825 */ /* 0x000fc600078e027a */
[----:B------:R-:W-:Y:S01]  /*181b0*/  STL.64 [R1+0xd00], R126 ;  /* 0x000d007e01007387 */ /* 0x000fe20000100a00 */
[----:B------:R-:W-:-:S03]  /*181c0*/  IMAD.WIDE R120, R2, 0x4, R120 ;  /* 0x0000000402787825 */ /* 0x000fc600078e0278 */
[----:B------:R-:W-:Y:S01]  /*181d0*/  STL.64 [R1+0xd20], R124 ;  /* 0x000d207c01007387 */ /* 0x000fe20000100a00 */
[----:B------:R-:W-:-:S03]  /*181e0*/  IMAD.WIDE R118, R2, 0x4, R118 ;  /* 0x0000000402767825 */ /* 0x000fc600078e0276 */
[----:B------:R-:W-:Y:S01]  /*181f0*/  STL.64 [R1+0xd40], R122 ;  /* 0x000d407a01007387 */ /* 0x000fe20000100a00 */
[----:B------:R-:W-:-:S03]  /*18200*/  IMAD.WIDE R112, R2, 0x4, R112 ;  /* 0x0000000402707825 */ /* 0x000fc600078e0270 */
[----:B------:R-:W-:Y:S04]  /*18210*/  STL.64 [R1+0xd60], R120 ;  /* 0x000d607801007387 */ /* 0x000fe80000100a00 */
[----:B------:R-:W-:Y:S01]  /*18220*/  STL.64 [R1+0xd80], R118 ;  /* 0x000d807601007387 */ /* 0x000fe20000100a00 */
[----:B---3--:R-:W-:-:S03]  /*18230*/  IMAD.WIDE R110, R2, 0x4, R110 ;  /* 0x00000004026e7825 */ /* 0x008fc600078e026e */
[----:B------:R-:W-:Y:S01]  /*18240*/  STL.64 [R1+0xda0], R112 ;  /* 0x000da07001007387 */ /* 0x000fe20000100a00 */
[----:B------:R-:W-:-:S03]  /*18250*/  IMAD.WIDE R108, R2, 0x4, R108 ;  /* 0x00000004026c7825 */ /* 0x000fc600078e026c */
[----:B------:R1:W-:Y:S01]  /*18260*/  STL.64 [R1+0xdc0], R110 ;  /* 0x000dc06e01007387 */ /* 0x0003e20000100a00 */
[----:B----4-:R-:W-:-:S03]  /*18270*/  IMAD.WIDE R106, R2, 0x4, R106 ;  /* 0x00000004026a7825 */ /* 0x010fc600078e026a */
[----:B------:R-:W-:Y:S01]  /*18280*/  STL.64 [R1+0xde0], R108 ;  /* 0x000de06c01007387 */ /* 0x000fe20000100a00 */
[----:B------:R-:W-:-:S03]  /*18290*/  IMAD.WIDE R104, R2, 0x4, R104 ;  /* 0x0000000402687825 */ /* 0x000fc600078e0268 */
[----:B------:R-:W-:Y:S01]  /*182a0*/  STL.64 [R1+0xe00], R106 ;  /* 0x000e006a01007387 */ /* 0x000fe20000100a00 */
[----:B------:R-:W-:-:S03]  /*182b0*/  IMAD.WIDE R102, R2, 0x4, R102 ;  /* 0x0000000402667825 */ /* 0x000fc600078e0266 */
[----:B------:R-:W-:Y:S04]  /*182c0*/  STL.64 [R1+0xe20], R104 ;  /* 0x000e206801007387 */ /* 0x000fe80000100a00 */
[----:B------:R-:W-:Y:S01]  /*182d0*/  STL.64 [R1+0xe50], R102 ;  /* 0x000e506601007387 */ /* 0x000fe20000100a00 */
[----:B------:R-:W-:-:S03]  /*182e0*/  IMAD.WIDE R56, R2, 0x4, R56 ;  /* 0x0000000402387825 */ /* 0x000fc600078e0238 */
[----:B------:R-:W-:Y:S01]  /*182f0*/  LDGSTS.E [R0+0x30800], desc[UR4][R124.64], P5 ;  /* 0x308000007c007fae */ /* 0x000fe2000a921844 */
[----:B------:R-:W-:-:S03]  /*18300*/  IMAD.WIDE R58, R2, 0x4, R58 ;  /* 0x00000004023a7825 */ /* 0x000fc600078e023a */
[----:B------:R-:W-:Y:S04]  /*18310*/  LDGSTS.E [R0+0x30c00], desc[UR4][R122.64], P5 ;  /* 0x30c000007a007fae */ /* 0x000fe8000a921844 */
[----:B------:R-:W-:Y:S04]  /*18320*/  LDGSTS.E [R0+0x31000], desc[UR4][R120.64], P5 ;  /* 0x3100000078007fae */ /* 0x000fe8000a921844 */
[----:B------:R-:W-:Y:S04]  /*18330*/  LDGSTS.E [R0+0x31400], desc[UR4][R118.64], P5 ;  /* 0x3140000076007fae */ /* 0x000fe8000a921844 */
[----:B------:R3:W-:Y:S04]  /*18340*/  LDGSTS.E [R0+0x31800], desc[UR4][R112.64], P5 ;  /* 0x3180000070007fae */ /* 0x0007e8000a921844 */
[----:B------:R-:W-:Y:S04]  /*18350*/  LDGSTS.E [R0+0x31c00], desc[UR4][R110.64], P5 ;  /* 0x31c000006e007fae */ /* 0x000fe8000a921844 */
[----:B------:R-:W-:Y:S04]  /*18360*/  LDGSTS.E [R0+0x32000], desc[UR4][R108.64], P5 ;  /* 0x320000006c007fae */ /* 0x000fe8000a921844 */
[----:B------:R-:W-:Y:S04]  /*18370*/  LDGSTS.E [R0+0x32400], desc[UR4][R106.64], P5 ;  /* 0x324000006a007fae */ /* 0x000fe8000a921844 */
[----:B------:R-:W-:Y:S01]  /*18380*/  LDGSTS.E [R0+0x32800], desc[UR4][R104.64], P5 ;  /* 0x3280000068007fae */ /* 0x000fe2000a921844 */
[----:B------:R-:W-:-:S03]  /*18390*/  IMAD.WIDE R88, R2, 0x4, R88 ;  /* 0x0000000402587825 */ /* 0x000fc600078e0258 */
[----:B------:R-:W-:Y:S01]  /*183a0*/  LDGSTS.E [R0+0x32c00], desc[UR4][R102.64], P5 ;  /* 0x32c0000066007fae */ /* 0x000fe2000a921844 */
[----:B------:R-:W-:-:S03]  /*183b0*/  IMAD.WIDE R100, R2, 0x4, R100 ;  /* 0x0000000402647825 */ /* 0x000fc600078e0264 */
[----:B------:R4:W-:Y:S01]  /*183c0*/  STL.64 [R1+0xe68], R88 ;  /* 0x000e685801007387 */ /* 0x0009e20000100a00 */
[----:B------:R-:W-:-:S03]  /*183d0*/  IMAD.WIDE R98, R2, 0x4, R98 ;  /* 0x0000000402627825 */ /* 0x000fc600078e0262 */
[----:B------:R3:W-:Y:S01]  /*183e0*/  STL.64 [R1+0xe80], R100 ;  /* 0x000e806401007387 */ /* 0x0007e20000100a00 */
[----:B------:R-:W-:-:S03]  /*183f0*/  IMAD.WIDE R96, R2, 0x4, R96 ;  /* 0x0000000402607825 */ /* 0x000fc600078e0260 */
[----:B------:R3:W-:Y:S01]  /*18400*/  STL.64 [R1+0xe90], R98 ;  /* 0x000e906201007387 */ /* 0x0007e20000100a00 */
[----:B------:R-:W-:-:S03]  /*18410*/  IMAD.WIDE R94, R2, 0x4, R94 ;  /* 0x00000004025e7825 */ /* 0x000fc600078e025e */
[----:B------:R3:W-:Y:S01]  /*18420*/  STL.64 [R1+0xea0], R96 ;  /* 0x000ea06001007387 */ /* 0x0007e20000100a00 */
[----:B------:R-:W-:-:S03]  /*18430*/  IMAD.WIDE R92, R2, 0x4, R92 ;  /* 0x00000004025c7825 */ /* 0x000fc600078e025c */
[----:B------:R3:W-:Y:S04]  /*18440*/  STL.64 [R1+0xeb0], R94 ;  /* 0x000eb05e01007387 */ /* 0x0007e80000100a00 */
[----:B------:R3:W-:Y:S04]  /*18450*/  STL.64 [R1+0xec0], R92 ;  /* 0x000ec05c01007387 */ /* 0x0007e80000100a00 */
[----:B------:R-:W-:Y:S04]  /*18460*/  LDGSTS.E [R0+0x33000], desc[UR4][R88.64], P5 ;  /* 0x3300000058007fae */ /* 0x000fe8000a921844 */
[----:B------:R-:W-:Y:S04]  /*18470*/  LDGSTS.E [R0+0x33400], desc[UR4][R100.64], P5 ;  /* 0x3340000064007fae */ /* 0x000fe8000a921844 */
[----:B------:R-:W-:Y:S04]  /*18480*/  LDGSTS.E [R0+0x33800], desc[UR4][R98.64], P5 ;  /* 0x3380000062007fae */ /* 0x000fe8000a921844 */
[----:B------:R-:W-:Y:S04]  /*18490*/  LDGSTS.E [R0+0x33c00], desc[UR4][R96.64], P5 ;  /* 0x33c0000060007fae */ /* 0x000fe8000a921844 */
[----:B------:R-:W-:Y:S04]  /*184a0*/  LDGSTS.E [R0+0x34000], desc[UR4][R94.64], P5 ;  /* 0x340000005e007fae */ /* 0x000fe8000a921844 */
[----:B------:R-:W-:Y:S01]  /*184b0*/  LDGSTS.E [R0+0x34400], desc[UR4][R92.64], P5 ;  /* 0x344000005c007fae */ /* 0x000fe2000a921844 */
[----:B--2---:R-:W-:-:S05]  /*184c0*/  IMAD.WIDE R90, R2, 0x4, R90 ;  /* 0x00000004025a7825 */ /* 0x004fca00078e025a */
[----:B------:R2:W-:Y:S04]  /*184d0*/  STL.64 [R1+0xed0], R90 ;  /* 0x000ed05a01007387 */ /* 0x0005e80000100a00 */
[----:B------:R-:W-:Y:S04]  /*184e0*/  STL.64 [R1+0xee0], R34 ;  /* 0x000ee02201007387 */ /* 0x000fe80000100a00 */
        /* <DEDUP_REMOVED lines=10> */
[----:B------:R-:W2:Y:S04]  /*18590*/  LDL.LU.64 R60, [R1+0x18b8] ;  /* 0x0018b800013c7983 */ /* 0x000ea80000300a00 */
[----:B------:R-:W-:Y:S04]  /*185a0*/  STL.64 [R1+0xf50], R56 ;  /* 0x000f503801007387 */ /* 0x000fe80000100a00 */
[----:B------:R2:W-:Y:S04]  /*185b0*/  STL.64 [R1+0xf58], R58 ;  /* 0x000f583a01007387 */ /* 0x0005e80000100a00 */
[----:B-1----:R-:W2:Y:S04]  /*185c0*/  LDL.LU.64 R110, [R1+0x640] ;  /* 0x00064000016e7983 */ /* 0x002ea80000300a00 */
[----:B----4-:R-:W4:Y:S04]  /*185d0*/  LDL.LU.64 R88, [R1+0x620] ;  /* 0x0006200001587983 */ /* 0x010f280000300a00 */
[----:B------:R-:W4:Y:S04]  /*185e0*/  LDL.LU.64 R108, [R1+0x600] ;  /* 0x00060000016c7983 */ /* 0x000f280000300a00 */
[----:B------:R-:W4:Y:S04]  /*185f0*/  LDL.LU.64 R106, [R1+0x5e0] ;  /* 0x0005e000016a7983 */ /* 0x000f280000300a00 */
[----:B------:R-:W4:Y:S04]  /*18600*/  LDL.LU.64 R104, [R1+0x5c0] ;  /* 0x0005c00001687983 */ /* 0x000f280000300a00 */
[----:B------:R-:W4:Y:S04]  /*18610*/  LDL.LU.64 R102, [R1+0x5a0] ;  /* 0x0005a00001667983 */ /* 0x000f280000300a00 */
[----:B---3--:R-:W3:Y:S04]  /*18620*/  LDL.LU.64 R100, [R1+0x580] ;  /* 0x0005800001647983 */ /* 0x008ee80000300a00 */
[----:B------:R-:W3:Y:S04]  /*18630*/  LDL.LU.64 R98, [R1+0x560] ;  /* 0x0005600001627983 */ /* 0x000ee80000300a00 */
[----:B------:R-:W3:Y:S04]  /*18640*/  LDL.LU.64 R96, [R1+0x540] ;  /* 0x0005400001607983 */ /* 0x000ee80000300a00 */
[----:B------:R-:W3:Y:S04]  /*18650*/  LDL.LU.64 R94, [R1+0x520] ;  /* 0x00052000015e7983 */ /* 0x000ee80000300a00 */
[----:B------:R-:W-:Y:S04]  /*18660*/  LDGSTS.E [R0+0x34800], desc[UR4][R90.64], P5 ;  /* 0x348000005a007fae */ /* 0x000fe8000a921844 */
[----:B------:R-:W3:Y:S04]  /*18670*/  LDL.LU.64 R92, [R1+0x500] ;  /* 0x00050000015c7983 */ /* 0x000ee80000300a00 */
[----:B------:R-:W-:Y:S04]  /*18680*/  LDGSTS.E [R0+0x34c00], desc[UR4][R34.64], P5 ;  /* 0x34c0000022007fae */ /* 0x000fe8000a921844 */
[----:B--2---:R-:W2:Y:S04]  /*18690*/  LDL.LU.64 R90, [R1+0x4e0] ;  /* 0x0004e000015a7983 */ /* 0x004ea80000300a00 */
        /* <DEDUP_REMOVED lines=11> */
[----:B------:R1:W-:Y:S01]  /*18750*/  LDGSTS.E [R0+0x37c00], desc[UR4][R58.64], P5 ;  /* 0x37c000003a007fae */ /* 0x0003e2000a921844 */
[C---:B------:R-:W-:Y:S01]  /*18760*/  IMAD.WIDE R112, R2.reuse, 0x4, R110 ;  /* 0x0000000402707825 */ /* 0x040fe200078e026e */
[----:B-1----:R-:W1:Y:S03]  /*18770*/  LDC R0, c[0x0][0x230] ;  /* 0x00008c00ff007b82 */ /* 0x002e660000000800 */
[C---:B----4-:R-:W-:Y:S01]  /*18780*/  IMAD.WIDE R110, R2.reuse, 0x4, R88 ;  /* 0x00000004026e7825 */ /* 0x050fe200078e0258 */
[----:B------:R-:W-:Y:S04]  /*18790*/  LDGSTS.E [R3+0x20100], desc[UR4][R112.64], P5 ;  /* 0x2010000070037fae */ /* 0x000fe8000a921844 */
[----:B------:R-:W4:Y:S04]  /*187a0*/  LDL.LU.64 R88, [R1+0x4c0] ;  /* 0x0004c00001587983 */ /* 0x000f280000300a00 */
[----:B------:R-:W4:Y:S04]  /*187b0*/  LDL.LU.64 R194, [R1+0x4a0] ;  /* 0x0004a00001c27983 */ /* 0x000f280000300a00 */
[----:B------:R1:W-:Y:S04]  /*187c0*/  STL.64 [R1+0x648], R112 ;  /* 0x0006487001007387 */ /* 0x0003e80000100a00 */
[----:B------:R-:W4:Y:S01]  /*187d0*/  LDL.LU.64 R146, [R1+0x480] ;  /* 0x0004800001927983 */ /* 0x000f220000300a00 */
[----:B------:R-:W-:-:S03]  /*187e0*/  IMAD.WIDE R108, R2, 0x4, R108 ;  /* 0x00000004026c7825 */ /* 0x000fc600078e026c */
[----:B------:R1:W-:Y:S01]  /*187f0*/  STL.64 [R1+0x668], R110 ;  /* 0x0006686e01007387 */ /* 0x0003e20000100a00 */
[----:B------:R-:W-:-:S03]  /*18800*/  IMAD.WIDE R106, R2, 0x4, R106 ;  /* 0x00000004026a7825 */ /* 0x000fc600078e026a */
[----:B------:R-:W4:Y:S04]  /*18810*/  LDL.LU.64 R186, [R1+0x460] ;  /* 0x0004600001ba7983 */ /* 0x000f280000300a00 */
[----:B------:R1:W-:Y:S04]  /*18820*/  STL.64 [R1+0x6a0], R108 ;  /* 0x0006a06c01007387 */ /* 0x0003e80000100a00 */
[----:B------:R-:W4:Y:S04]  /*18830*/  LDL.LU.64 R196, [R1+0x440] ;  /* 0x0004400001c47983 */ /* 0x000f280000300a00 */
[----:B------:R-:W4:Y:S04]  /*18840*/  LDL.LU.64 R184, [R1+0x420] ;  /* 0x0004200001b87983 */ /* 0x000f280000300a00 */
[----:B------:R1:W-:Y:S04]  /*18850*/  STL.64 [R1+0x6a8], R106 ;  /* 0x0006a86a01007387 */ /* 0x0003e80000100a00 */
[----:B------:R-:W4:Y:S01]  /*18860*/  LDL.LU.64 R168, [R1+0x3f8] ;  /* 0x0003f80001a87983 */ /* 0x000f220000300a00 */
[----:B------:R-:W-:-:S03]  /*18870*/  IMAD.WIDE R104, R2, 0x4, R104 ;  /* 0x0000000402687825 */ /* 0x000fc600078e0268 */
[----:B------:R-:W-:Y:S01]  /*18880*/  LDGSTS.E [R3+0x20500], desc[UR4][R110.64], P5 ;  /* 0x205000006e037fae */ /* 0x000fe2000a921844 */
[----:B------:R-:W-:-:S03]  /*18890*/  IMAD.WIDE R102, R2, 0x4, R102 ;  /* 0x0000000402667825 */ /* 0x000fc600078e0266 */
[----:B------:R1:W-:Y:S01]  /*188a0*/  STL.64 [R1+0x6c8], R104 ;  /* 0x0006c86801007387 */ /* 0x0003e20000100a00 */
[----:B---3--:R-:W-:-:S03]  /*188b0*/  IMAD.WIDE R100, R2, 0x4, R100 ;  /* 0x0000000402647825 */ /* 0x008fc600078e0264 */
[----:B------:R-:W3:Y:S01]  /*188c0*/  LDL.LU.64 R148, [R1+0x3d8] ;  /* 0x0003d80001947983 */ /* 0x000ee20000300a00 */
[----:B------:R-:W-:-:S03]  /*188d0*/  IMAD.WIDE R98, R2, 0x4, R98 ;  /* 0x0000000402627825 */ /* 0x000fc600078e0262 */
[----:B------:R1:W-:Y:S01]  /*188e0*/  STL.64 [R1+0x6e8], R102 ;  /* 0x0006e86601007387 */ /* 0x0003e20000100a00 */
[----:B------:R-:W-:-:S03]  /*188f0*/  IMAD.WIDE R96, R2, 0x4, R96 ;  /* 0x0000000402607825 */ /* 0x000fc600078e0260 */
[----:B------:R-:W3:Y:S01]  /*18900*/  LDL.LU.64 R160, [R1+0x3b8] ;  /* 0x0003b80001a07983 */ /* 0x000ee20000300a00 */
[----:B------:R-:W-:-:S03]  /*18910*/  IMAD.WIDE R94, R2, 0x4, R94 ;  /* 0x00000004025e7825 */ /* 0x000fc600078e025e */
[----:B------:R1:W-:Y:S01]  /*18920*/  STL.64 [R1+0x708], R100 ;  /* 0x0007086401007387 */ /* 0x0003e20000100a00 */
[----:B------:R-:W-:-:S03]  /*18930*/  IMAD.WIDE R92, R2, 0x4, R92 ;  /* 0x00000004025c7825 */ /* 0x000fc600078e025c */
[----:B------:R-:W3:Y:S04]  /*18940*/  LDL.LU.64 R158, [R1+0x398] ;  /* 0x00039800019e7983 */ /* 0x000ee80000300a00 */
[----:B------:R1:W-:Y:S04]  /*18950*/  STL.64 [R1+0x728], R98 ;  /* 0x0007286201007387 */ /* 0x0003e80000100a00 */
[----:B------:R-:W3:Y:S04]  /*18960*/  LDL.LU.64 R144, [R1+0x378] ;  /* 0x0003780001907983 */ /* 0x000ee80000300a00 */
[----:B------:R-:W3:Y:S04]  /*18970*/  LDL.LU.64 R156, [R1+0x358] ;  /* 0x00035800019c7983 */ /* 0x000ee80000300a00 */
[----:B------:R1:W-:Y:S04]  /*18980*/  STL.64 [R1+0x748], R96 ;  /* 0x0007486001007387 */ /* 0x0003e80000100a00 */
[----:B------:R-:W3:Y:S04]  /*18990*/  LDL.LU.64 R188, [R1+0x338] ;  /* 0x0003380001bc7983 */ /* 0x000ee80000300a00 */
[----:B------:R1:W-:Y:S01]  /*189a0*/  STL.64 [R1+0x768], R94 ;  /* 0x0007685e01007387 */ /* 0x0003e20000100a00 */
[----:B--2---:R-:W-:-:S03]  /*189b0*/  IMAD.WIDE R90, R2, 0x4, R90 ;  /* 0x00000004025a7825 */ /* 0x004fc600078e025a */
        /* <DEDUP_REMOVED lines=19> */
[----:B----4-:R-:W-:-:S03]  /*18af0*/  IMAD.WIDE R250, R2, 0x4, R194 ;  /* 0x0000000402fa7825 */ /* 0x010fc600078e02c2 */
[----:B------:R-:W2:Y:S04]  /*18b00*/  LDL.LU.64 R194, [R1+0x318] ;  /* 0x0003180001c27983 */ /* 0x000ea80000300a00 */
[----:B------:R4:W-:Y:S01]  /*18b10*/  STL.64 [R1+0x8e0], R92 ;  /* 0x0008e05c01007387 */ /* 0x0009e20000100a00 */
[----:B------:R-:W-:-:S03]  /*18b20*/  IMAD.WIDE R246, R2, 0x4, R146 ;  /* 0x0000000402f67825 */ /* 0x000fc600078e0292 */
[----:B------:R-:W4:Y:S01]  /*18b30*/  LDL.LU.64 R146, [R1+0x2f8] ;  /* 0x0002f80001927983 */ /* 0x000f220000300a00 */
[----:B------:R-:W-:-:S03]  /*18b40*/  IMAD.WIDE R88, R2, 0x4, R88 ;  /* 0x0000000402587825 */ /* 0x000fc600078e0258 */
[----:B------:R1:W-:Y:S01]  /*18b50*/  STL.64 [R1+0x920], R90 ;  /* 0x0009205a01007387 */ /* 0x0003e20000100a00 */
[----:B------:R-:W-:-:S03]  /*18b60*/  IMAD.WIDE R230, R2, 0x4, R186 ;  /* 0x0000000402e67825 */ /* 0x000fc600078e02ba */
[----:B------:R-:W4:Y:S04]  /*18b70*/  LDL.LU.64 R186, [R1+0x2d8] ;  /* 0x0002d80001ba7983 */ /* 0x000f280000300a00 */
[----:B------:R1:W-:Y:S04]  /*18b80*/  STL.64 [R1+0x940], R88 ;  /* 0x0009405801007387 */ /* 0x0003e80000100a00 */
[----:B------:R-:W-:Y:S01]  /*18b90*/  STL.64 [R1+0x960], R250 ;  /* 0x000960fa01007387 */ /* 0x000fe20000100a00 */
[----:B------:R-:W-:-:S03]  /*18ba0*/  IMAD.WIDE R226, R2, 0x4, R184 ;  /* 0x0000000402e27825 */ /* 0x000fc600078e02b8 */
[----:B------:R-:W4:Y:S04]  /*18bb0*/  LDL.LU.64 R184, [R1+0x2b8] ;  /* 0x0002b80001b87983 */ /* 0x000f280000300a00 */
[----:B------:R-:W-:Y:S01]  /*18bc0*/  STL.64 [R1+0x980], R246 ;  /* 0x000980f601007387 */ /* 0x000fe20000100a00 */
[----:B------:R-:W-:-:S03]  /*18bd0*/  IMAD.WIDE R216, R2, 0x4, R168 ;  /* 0x0000000402d87825 */ /* 0x000fc600078e02a8 */
[----:B------:R-:W4:Y:S01]  /*18be0*/  LDL.LU.64 R168, [R1+0x298] ;  /* 0x0002980001a87983 */ /* 0x000f220000300a00 */
[----:B------:R-:W-:-:S03]  /*18bf0*/  IMAD.WIDE R228, R2, 0x4, R196 ;  /* 0x0000000402e47825 */ /* 0x000fc600078e02c4 */
[----:B------:R-:W-:Y:S04]  /*18c00*/  STL.64 [R1+0x9a0], R230 ;  /* 0x0009a0e601007387 */ /* 0x000fe80000100a00 */
[----:B------:R-:W-:Y:S01]  /*18c10*/  STL.64 [R1+0x9c0], R228 ;  /* 0x0009c0e401007387 */ /* 0x000fe20000100a00 */
[----:B---3--:R-:W-:-:S03]  /*18c20*/  IMAD.WIDE R214, R2, 0x4, R148 ;  /* 0x0000000402d67825 */ /* 0x008fc600078e0294 */
[----:B------:R-:W-:Y:S01]  /*18c30*/  LDGSTS.E [R3+0x23100], desc[UR4][R88.64], P5 ;  /* 0x2310000058037fae */ /* 0x000fe2000a921844 */
[----:B------:R-:W-:-:S03]  /*18c40*/  IMAD.WIDE R42, R2, 0x4, R78 ;  /* 0x00000004022a7825 */ /* 0x000fc600078e024e */
[----:B------:R3:W-:Y:S01]  /*18c50*/  LDGSTS.E [R3+0x23500], desc[UR4][R250.64], P5 ;  /* 0x23500000fa037fae */ /* 0x0007e2000a921844 */
[----:B------:R-:W-:-:S03]  /*18c60*/  IMAD.WIDE R212, R2, 0x4, R160 ;  /* 0x0000000402d47825 */ /* 0x000fc600078e02a0 */
[----:B------:R-:W3:Y:S04]  /*18c70*/  LDL.LU.64 R160, [R1+0x278] ;  /* 0x0002780001a07983 */ /* 0x000ee80000300a00 */
[----:B------:R-:W-:Y:S01]  /*18c80*/  STL.64 [R1+0x9e0], R226 ;  /* 0x0009e0e201007387 */ /* 0x000fe20000100a00 */
[----:B------:R-:W-:-:S03]  /*18c90*/  IMAD.WIDE R210, R2, 0x4, R158 ;  /* 0x0000000402d27825 */ /* 0x000fc600078e029e */
[----:B------:R-:W3:Y:S04]  /*18ca0*/  LDL.LU.64 R158, [R1+0x258] ;  /* 0x00025800019e7983 */ /* 0x000ee80000300a00 */
[----:B------:R-:W-:Y:S01]  /*18cb0*/  STL.64 [R1+0xa00], R216 ;  /* 0x000a00d801007387 */ /* 0x000fe20000100a00 */
[----:B------:R-:W-:-:S03]  /*18cc0*/  IMAD.WIDE R206, R2, 0x4, R144 ;  /* 0x0000000402ce7825 */ /* 0x000fc600078e0290 */
[----:B------:R-:W-:Y:S01]  /*18cd0*/  STL.64 [R1+0xa20], R214 ;  /* 0x000a20d601007387 */ /* 0x000fe20000100a00 */
[----:B------:R-:W-:-:S03]  /*18ce0*/  IMAD.WIDE R198, R2, 0x4, R156 ;  /* 0x0000000402c67825 */ /* 0x000fc600078e029c */
[----:B------:R-:W3:Y:S04]  /*18cf0*/  LDL.LU.64 R156, [R1+0x238] ;  /* 0x00023800019c7983 */ /* 0x000ee80000300a00 */
[----:B------:R-:W-:Y:S01]  /*18d00*/  STL.64 [R1+0xa40], R212 ;  /* 0x000a40d401007387 */ /* 0x000fe20000100a00 */
[----:B------:R-:W-:-:S03]  /*18d10*/  IMAD.WIDE R196, R2, 0x4, R188 ;  /* 0x0000000402c47825 */ /* 0x000fc600078e02bc */
[----:B------:R-:W3:Y:S04]  /*18d20*/  LDL.LU.64 R150, [R1+0x218] ;  /* 0x0002180001967983 */ /* 0x000ee80000300a00 */
[----:B------:R-:W-:Y:S04]  /*18d30*/  STL.64 [R1+0xa60], R210 ;  /* 0x000a60d201007387 */ /* 0x000fe80000100a00 */
[----:B------:R-:W-:Y:S04]  /*18d40*/  STL.64 [R1+0xa80], R206 ;  /* 0x000a80ce01007387 */ /* 0x000fe80000100a00 */
[----:B------:R-:W3:Y:S01]  /*18d50*/  LDL.LU.64 R148, [R1+0x1f8] ;  /* 0x0001f80001947983 */ /* 0x000ee20000300a00 */
[----:B------:R-:W-:-:S03]  /*18d60*/  IMAD.WIDE R40, R2, 0x4, R80 ;  /* 0x0000000402287825 */ /* 0x000fc600078e0250 */
[----:B------:R1:W-:Y:S01]  /*18d70*/  LDGSTS.E [R3+0x23900], desc[UR4][R246.64], P5 ;  /* 0x23900000f6037fae */ /* 0x0003e2000a921844 */
[----:B------:R-:W-:-:S03]  /*18d80*/  IMAD.WIDE R38, R2, 0x4, R82 ;  /* 0x0000000402267825 */ /* 0x000fc600078e0252 */
[----:B------:R1:W-:Y:S01]  /*18d90*/  LDGSTS.E [R3+0x23d00], desc[UR4][R230.64], P5 ;  /* 0x23d00000e6037fae */ /* 0x0003e2000a921844 */
[----:B------:R-:W-:-:S03]  /*18da0*/  IMAD.WIDE R36, R2, 0x4, R84 ;  /* 0x0000000402247825 */ /* 0x000fc600078e0254 */
[----:B------:R1:W-:Y:S01]  /*18db0*/  LDGSTS.E [R3+0x24100], desc[UR4][R228.64], P5 ;  /* 0x24100000e4037fae */ /* 0x0003e2000a921844 */
[----:B------:R-:W-:-:S03]  /*18dc0*/  IMAD.WIDE R34, R2, 0x4, R86 ;  /* 0x0000000402227825 */ /* 0x000fc600078e0256 */
[----:B------:R1:W-:Y:S04]  /*18dd0*/  LDGSTS.E [R3+0x24500], desc[UR4][R226.64], P5 ;  /* 0x24500000e2037fae */ /* 0x0003e8000a921844 */
[----:B------:R1:W-:Y:S04]  /*18de0*/  LDGSTS.E [R3+0x24900], desc[UR4][R216.64], P5 ;  /* 0x24900000d8037fae */ /* 0x0003e8000a921844 */
[----:B------:R1:W-:Y:S04]  /*18df0*/  LDGSTS.E [R3+0x24d00], desc[UR4][R214.64], P5 ;  /* 0x24d00000d6037fae */ /* 0x0003e8000a921844 */
[----:B------:R1:W-:Y:S04]  /*18e00*/  LDGSTS.E [R3+0x25100], desc[UR4][R212.64], P5 ;  /* 0x25100000d4037fae */ /* 0x0003e8000a921844 */
[----:B------:R1:W-:Y:S04]  /*18e10*/  LDGSTS.E [R3+0x25500], desc[UR4][R210.64], P5 ;  /* 0x25500000d2037fae */ /* 0x0003e8000a921844 */
[----:B------:R1:W-:Y:S04]  /*18e20*/  LDGSTS.E [R3+0x25900], desc[UR4][R206.64], P5 ;  /* 0x25900000ce037fae */ /* 0x0003e8000a921844 */
[----:B------:R-:W-:Y:S04]  /*18e30*/  LDGSTS.E [R3+0x25d00], desc[UR4][R198.64], P5 ;  /* 0x25d00000c6037fae */ /* 0x000fe8000a921844 */
[----:B------:R1:W-:Y:S01]  /*18e40*/  LDGSTS.E [R3+0x26100], desc[UR4][R196.64], P5 ;  /* 0x26100000c4037fae */ /* 0x0003e2000a921844 */
[----:B--2---:R-:W-:-:S05]  /*18e50*/  IMAD.WIDE R194, R2, 0x4, R194 ;  /* 0x0000000402c27825 */ /* 0x004fca00078e02c2 */
[----:B------:R-:W-:Y:S01]  /*18e60*/  LDGSTS.E [R3+0x26500], desc[UR4][R194.64], P5 ;  /* 0x26500000c2037fae */ /* 0x000fe2000a921844 */
[----:B----4-:R-:W-:-:S03]  /*18e70*/  IMAD.WIDE R188, R2, 0x4, R146 ;  /* 0x0000000402bc7825 */ /* 0x010fc600078e0292 */
[----:B------:R-:W2:Y:S04]  /*18e80*/  LDL.LU.64 R146, [R1+0x1d8] ;  /* 0x0001d80001927983 */ /* 0x000ea80000300a00 */
[----:B------:R-:W-:Y:S04]  /*18e90*/  STL.64 [R1+0xaa0], R198 ;  /* 0x000aa0c601007387 */ /* 0x000fe80000100a00 */
[----:B------:R-:W4:Y:S04]  /*18ea0*/  LDL.LU.64 R144, [R1+0x1b8] ;  /* 0x0001b80001907983 */ /* 0x000f280000300a00 */
[----:B------:R-:W4:Y:S04]  /*18eb0*/  LDL.LU.64 R142, [R1+0x198] ;  /* 0x00019800018e7983 */ /* 0x000f280000300a00 */
[----:B------:R1:W-:Y:S01]  /*18ec0*/  STL.64 [R1+0xac0], R196 ;  /* 0x000ac0c401007387 */ /* 0x0003e20000100a00 */
[----:B------:R-:W-:-:S03]  /*18ed0*/  IMAD.WIDE R186, R2, 0x4, R186 ;  /* 0x0000000402ba7825 */ /* 0x000fc600078e02ba */
        /* <DEDUP_REMOVED lines=10> */
[----:B------:R1:W-:Y:S04]  /*18f80*/  STL.64 [R1+0xb20], R186 ;  /* 0x000b20ba01007387 */ /* 0x0003e80000100a00 */
[----:B------:R-:W4:Y:S04]  /*18f90*/  LDL.LU.64 R128, [R1+0xb8] ;  /* 0x0000b80001807983 */ /* 0x000f280000300a00 */
[----:B------:R-:W4:Y:S04]  /*18fa0*/  LDL.LU.64 R126, [R1+0x98] ;  /* 0x00009800017e7983 */ /* 0x000f280000300a00 */
[----:B------:R1:W-:Y:S04]  /*18fb0*/  STL.64 [R1+0xb40], R184 ;  /* 0x000b40b801007387 */ /* 0x0003e80000100a00 */
[----:B------:R-:W4:Y:S04]  /*18fc0*/  LDL.LU.64 R124, [R1+0x78] ;  /* 0x00007800017c7983 */ /* 0x000f280000300a00 */
[----:B------:R-:W4:Y:S04]  /*18fd0*/  LDL.LU.64 R122, [R1+0x58] ;  /* 0x00005800017a7983 */ /* 0x000f280000300a00 */
[----:B------:R1:W-:Y:S04]  /*18fe0*/  STL.64 [R1+0xb60], R168 ;  /* 0x000b60a801007387 */ /* 0x0003e80000100a00 */
[----:B------:R-:W4:Y:S04]  /*18ff0*/  LDL.LU.64 R120, [R1+0x38] ;  /* 0x0000380001787983 */ /* 0x000f280000300a00 */
[----:B------:R-:W4:Y:S01]  /*19000*/  LDL.LU.64 R118, [R1+0x18] ;  /* 0x0000180001767983 */ /* 0x000f220000300a00 */
[----:B---3--:R-:W-:-:S03]  /*19010*/  IMAD.WIDE R160, R2, 0x4, R160 ;  /* 0x0000000402a07825 */ /* 0x008fc600078e02a0 */
[----:B------:R-:W-:Y:S01]  /*19020*/  LDGSTS.E [R3+0x26900], desc[UR4][R188.64], P5 ;  /* 0x26900000bc037fae */ /* 0x000fe2000a921844 */
[----:B------:R-:W-:-:S04]  /*19030*/  IMAD.WIDE R158, R2, 0x4, R158 ;  /* 0x00000004029e7825 */ /* 0x000fc800078e029e */
[C---:B------:R-:W-:Y:S01]  /*19040*/  IMAD.WIDE R156, R2.reuse, 0x4, R156 ;  /* 0x00000004029c7825 */ /* 0x040fe200078e029c */
[----:B------:R3:W-:Y:S03]  /*19050*/  STL.64 [R1+0xb80], R160 ;  /* 0x000b80a001007387 */ /* 0x0007e60000100a00 */
[C---:B------:R-:W-:Y:S01]  /*19060*/  IMAD.WIDE R150, R2.reuse, 0x4, R150 ;  /* 0x0000000402967825 */ /* 0x040fe200078e0296 */
[----:B------:R3:W-:Y:S03]  /*19070*/  STL.64 [R1+0xba0], R158 ;  /* 0x000ba09e01007387 */ /* 0x0007e60000100a00 */
[C---:B------:R-:W-:Y:S01]  /*19080*/  IMAD.WIDE R148, R2.reuse, 0x4, R148 ;  /* 0x0000000402947825 */ /* 0x040fe200078e0294 */
[----:B------:R3:W-:Y:S04]  /*19090*/  STL.64 [R1+0xbc0], R156 ;  /* 0x000bc09c01007387 */ /* 0x0007e80000100a00 */
[----:B------:R-:W-:Y:S04]  /*190a0*/  STL.64 [R1+0xbe0], R150 ;  /* 0x000be09601007387 */ /* 0x000fe80000100a00 */
[----:B------:R3:W-:Y:S04]  /*190b0*/  STL.64 [R1+0xc00], R148 ;  /* 0x000c009401007387 */ /* 0x0007e80000100a00 */
        /* <DEDUP_REMOVED lines=8> */
[----:B--2---:R-:W-:-:S04]  /*19140*/  IMAD.WIDE R146, R2, 0x4, R146 ;  /* 0x0000000402927825 */ /* 0x004fc800078e0292 */
[C---:B----4-:R-:W-:Y:S01]  /*19150*/  IMAD.WIDE R144, R2.reuse, 0x4, R144 ;  /* 0x0000000402907825 */ /* 0x050fe200078e0290 */
[----:B------:R-:W-:Y:S03]  /*19160*/  STL.64 [R1+0xc20], R146 ;  /* 0x000c209201007387 */ /* 0x000fe60000100a00 */
[C---:B------:R-:W-:Y:S01]  /*19170*/  IMAD.WIDE R142, R2.reuse, 0x4, R142 ;  /* 0x00000004028e7825 */ /* 0x040fe200078e028e */
[----:B------:R2:W-:Y:S03]  /*19180*/  STL.64 [R1+0xc40], R144 ;  /* 0x000c409001007387 */ /* 0x0005e60000100a00 */
        /* <DEDUP_REMOVED lines=9> */
[----:B------:R-:W-:Y:S03]  /*19220*/  STL.64 [R1+0xcd0], R134 ;  /* 0x000cd08601007387 */ /* 0x000fe60000100a00 */
        /* <DEDUP_REMOVED lines=13> */
[----:B------:R-:W-:Y:S04]  /*19300*/  STL.64 [R1+0xdb0], R120 ;  /* 0x000db07801007387 */ /* 0x000fe80000100a00 */
[----:B------:R-:W-:Y:S04]  /*19310*/  STL.64 [R1+0xdd0], R118 ;  /* 0x000dd07601007387 */ /* 0x000fe80000100a00 */
[----:B------:R4:W-:Y:S04]  /*19320*/  STL.64 [R1+0xdf0], R60 ;  /* 0x000df03c01007387 */ /* 0x0009e80000100a00 */
        /* <DEDUP_REMOVED lines=10> */
[----:B-1----:R-:W4:Y:S04]  /*193d0*/  LDL.LU.64 R112, [R1+0x18b0] ;  /* 0x0018b00001707983 */ /* 0x002f280000300a00 */
[----:B------:R1:W-:Y:S04]  /*193e0*/  STL.64 [R1+0xee8], R38 ;  /* 0x000ee82601007387 */ /* 0x0003e80000100a00 */
[----:B------:R-:W4:Y:S04]  /*193f0*/  LDL.LU.64 R110, [R1+0x18a8] ;  /* 0x0018a800016e7983 */ /* 0x000f280000300a00 */
[----:B------:R1:W-:Y:S04]  /*19400*/  STL.64 [R1+0xef8], R36 ;  /* 0x000ef82401007387 */ /* 0x0003e80000100a00 */
[----:B------:R-:W4:Y:S04]  /*19410*/  LDL.LU.64 R108, [R1+0x18a0] ;  /* 0x0018a000016c7983 */ /* 0x000f280000300a00 */
[----:B------:R1:W-:Y:S04]  /*19420*/  STL.64 [R1+0xf08], R34 ;  /* 0x000f082201007387 */ /* 0x0003e80000100a00 */
[----:B------:R-:W4:Y:S04]  /*19430*/  LDL.LU.64 R106, [R1+0x1898] ;  /* 0x00189800016a7983 */ /* 0x000f280000300a00 */
        /* <DEDUP_REMOVED lines=15> */
[----:B---3--:R-:W3:Y:S04]  /*19530*/  LDL.LU.64 R160, [R1+0x578] ;  /* 0x0005780001a07983 */ /* 0x008ee80000300a00 */
[----:B------:R-:W3:Y:S04]  /*19540*/  LDL.LU.64 R158, [R1+0x558] ;  /* 0x00055800019e7983 */ /* 0x000ee80000300a00 */
[----:B------:R-:W3:Y:S04]  /*19550*/  LDL.LU.64 R156, [R1+0x538] ;  /* 0x00053800019c7983 */ /* 0x000ee80000300a00 */
[----:B------:R-:W-:Y:S04]  /*19560*/  LDGSTS.E [R3+0x30d00], desc[UR4][R146.64], P5 ;  /* 0x30d0000092037fae */ /* 0x000fe8000a921844 */
[----:B------:R-:W-:Y:S04]  /*19570*/  LDGSTS.E [R3+0x31100], desc[UR4][R144.64], P5 ;  /* 0x3110000090037fae */ /* 0x000fe8000a921844 */
[----:B------:R-:W3:Y:S04]  /*19580*/  LDL.LU.64 R148, [R1+0x518] ;  /* 0x0005180001947983 */ /* 0x000ee80000300a00 */
[----:B------:R-:W-:Y:S04]  /*19590*/  LDGSTS.E [R3+0x31500], desc[UR4][R142.64], P5 ;  /* 0x315000008e037fae */ /* 0x000fe8000a921844 */
[----:B--2---:R-:W2:Y:S04]  /*195a0*/  LDL.LU.64 R144, [R1+0x4f8] ;  /* 0x0004f80001907983 */ /* 0x004ea80000300a00 */
        /* <DEDUP_REMOVED lines=26> */
[----:B------:R1:W-:Y:S01]  /*19750*/  LDGSTS.E [R3+0x37d00], desc[UR4][R34.64], P5 ;  /* 0x37d0000022037fae */ /* 0x0003e2000a921844 */
[----:B----4-:R-:W-:-:S04]  /*19760*/  IMAD.WIDE R250, R2, 0x4, R196 ;  /* 0x0000000402fa7825 */ /* 0x010fc800078e02c4 */
[C---:B------:R-:W-:Y:S01]  /*19770*/  IMAD.WIDE R246, R2.reuse, 0x4, R194 ;  /* 0x0000000402f67825 */ /* 0x040fe200078e02c2 */
[----:B------:R-:W-:Y:S03]  /*19780*/  LDGSTS.E [R4+0x20200], desc[UR4][R250.64], P5 ;  /* 0x20200000fa047fae */ /* 0x000fe6000a921844 */
[C---:B------:R-:W-:Y:S01]  /*19790*/  IMAD.WIDE R230, R2.reuse, 0x4, R188 ;  /* 0x0000000402e67825 */ /* 0x040fe200078e02bc */
[----:B------:R-:W4:Y:S04]  /*197a0*/  LDL.LU.64 R194, [R1+0x4b8] ;  /* 0x0004b80001c27983 */ /* 0x000f280000300a00 */
[----:B------:R-:W4:Y:S01]  /*197b0*/  LDL.LU.64 R188, [R1+0x498] ;  /* 0x0004980001bc7983 */ /* 0x000f220000300a00 */
[----:B------:R-:W-:-:S03]  /*197c0*/  IMAD.WIDE R228, R2, 0x4, R186 ;  /* 0x0000000402e47825 */ /* 0x000fc600078e02ba */
[----:B------:R-:W-:Y:S04]  /*197d0*/  STL.64 [R1+0x650], R250 ;  /* 0x000650fa01007387 */ /* 0x000fe80000100a00 */
[----:B------:R-:W4:Y:S01]  /*197e0*/  LDL.LU.64 R186, [R1+0x478] ;  /* 0x0004780001ba7983 */ /* 0x000f220000300a00 */
[----:B------:R-:W-:-:S03]  /*197f0*/  IMAD.WIDE R226, R2, 0x4, R184 ;  /* 0x0000000402e27825 */ /* 0x000fc600078e02b8 */
[----:B------:R-:W-:Y:S01]  /*19800*/  STL.64 [R1+0x670], R246 ;  /* 0x000670f601007387 */ /* 0x000fe20000100a00 */
[----:B------:R-:W-:-:S03]  /*19810*/  IMAD.WIDE R216, R2, 0x4, R168 ;  /* 0x0000000402d87825 */ /* 0x000fc600078e02a8 */
[----:B------:R-:W4:Y:S01]  /*19820*/  LDL.LU.64 R184, [R1+0x458] ;  /* 0x0004580001b87983 */ /* 0x000f220000300a00 */
[----:B---3--:R-:W-:-:S03]  /*19830*/  IMAD.WIDE R214, R2, 0x4, R160 ;  /* 0x0000000402d67825 */ /* 0x008fc600078e02a0 */
[----:B------:R-:W-:Y:S01]  /*19840*/  STL.64 [R1+0x690], R230 ;  /* 0x000690e601007387 */ /* 0x000fe20000100a00 */
[----:B------:R-:W-:-:S03]  /*19850*/  IMAD.WIDE R212, R2, 0x4, R158 ;  /* 0x0000000402d47825 */ /* 0x000fc600078e029e */
[----:B------:R-:W3:Y:S01]  /*19860*/  LDL.LU.64 R168, [R1+0x438] ;  /* 0x0004380001a87983 */ /* 0x000ee20000300a00 */
[----:B------:R-:W-:-:S03]  /*19870*/  IMAD.WIDE R210, R2, 0x4, R156 ;  /* 0x0000000402d27825 */ /* 0x000fc600078e029c */
[----:B------:R-:W3:Y:S04]  /*19880*/  LDL.LU.64 R160, [R1+0x418] ;  /* 0x0004180001a07983 */ /* 0x000ee80000300a00 */
[----:B------:R-:W-:Y:S04]  /*19890*/  STL.64 [R1+0x6b0], R228 ;  /* 0x0006b0e401007387 */ /* 0x000fe80000100a00 */
[----:B------:R-:W3:Y:S04]  /*198a0*/  LDL.LU.64 R158, [R1+0x3f0] ;  /* 0x0003f000019e7983 */ /* 0x000ee80000300a00 */
[----:B------:R-:W-:Y:S01]  /*198b0*/  STL.64 [R1+0x6d0], R226 ;  /* 0x0006d0e201007387 */ /* 0x000fe20000100a00 */
[----:B------:R-:W-:-:S03]  /*198c0*/  IMAD.WIDE R206, R2, 0x4, R148 ;  /* 0x0000000402ce7825 */ /* 0x000fc600078e0294 */
[----:B------:R-:W3:Y:S04]  /*198d0*/  LDL.LU.64 R156, [R1+0x3d0] ;  /* 0x0003d000019c7983 */ /* 0x000ee80000300a00 */
[----:B------:R-:W-:Y:S01]  /*198e0*/  STL.64 [R1+0x6f0], R216 ;  /* 0x0006f0d801007387 */ /* 0x000fe20000100a00 */
[----:B--2---:R-:W-:-:S03]  /*198f0*/  IMAD.WIDE R196, R2, 0x4, R146 ;  /* 0x0000000402c47825 */ /* 0x004fc600078e0292 */
[----:B------:R-:W2:Y:S04]  /*19900*/  LDL.LU.64 R150, [R1+0x3b0] ;  /* 0x0003b00001967983 */ /* 0x000ea80000300a00 */
[----:B------:R-:W-:Y:S04]  /*19910*/  STL.64 [R1+0x710], R214 ;  /* 0x000710d601007387 */ /* 0x000fe80000100a00 */
[----:B------:R-:W2:Y:S01]  /*19920*/  LDL.LU.64 R148, [R1+0x390] ;  /* 0x0003900001947983 */ /* 0x000ea20000300a00 */
[----:B------:R-:W-:-:S03]  /*19930*/  IMAD.WIDE R198, R2, 0x4, R144 ;  /* 0x0000000402c67825 */ /* 0x000fc600078e0290 */
[----:B------:R-:W-:Y:S04]  /*19940*/  STL.64 [R1+0x730], R212 ;  /* 0x000730d401007387 */ /* 0x000fe80000100a00 */
[----:B------:R-:W2:Y:S04]  /*19950*/  LDL.LU.64 R146, [R1+0x370] ;  /* 0x0003700001927983 */ /* 0x000ea80000300a00 */
[----:B------:R-:W2:Y:S04]  /*19960*/  LDL.LU.64 R144, [R1+0x350] ;  /* 0x0003500001907983 */ /* 0x000ea80000300a00 */
[----:B------:R-:W-:Y:S04]  /*19970*/  STL.64 [R1+0x750], R210 ;  /* 0x000750d201007387 */ /* 0x000fe80000100a00 */
[----:B------:R-:W2:Y:S04]  /*19980*/  LDL.LU.64 R142, [R1+0x330] ;  /* 0x00033000018e7983 */ /* 0x000ea80000300a00 */
[----:B------:R-:W-:Y:S04]  /*19990*/  STL.64 [R1+0x770], R206 ;  /* 0x000770ce01007387 */ /* 0x000fe80000100a00 */
[----:B------:R-:W2:Y:S04]  /*199a0*/  LDL.LU.64 R140, [R1+0x310] ;  /* 0x00031000018c7983 */ /* 0x000ea80000300a00 */
[----:B------:R-:W-:Y:S04]  /*199b0*/  STL.64 [R1+0x790], R198 ;  /* 0x000790c601007387 */ /* 0x000fe80000100a00 */
[----:B------:R-:W2:Y:S04]  /*199c0*/  LDL.LU.64 R138, [R1+0x2f0] ;  /* 0x0002f000018a7983 */ /* 0x000ea80000300a00 */
[----:B------:R2:W-:Y:S04]  /*199d0*/  STL.64 [R1+0x7b0], R196 ;  /* 0x0007b0c401007387 */ /* 0x0005e80000100a00 */
[----:B------:R-:W2:Y:S01]  /*199e0*/  LDL.LU.64 R136, [R1+0x2d0] ;  /* 0x0002d00001887983 */ /* 0x000ea20000300a00 */
[----:B-1----:R-:W-:-:S03]  /*199f0*/  IMAD.WIDE R60, R2, 0x4, R88 ;  /* 0x00000004023c7825 */ /* 0x002fc600078e0258 */
        /* <DEDUP_REMOVED lines=10> */
[----:B------:R-:W-:Y:S01]  /*19aa0*/  LDGSTS.E [R4+0x22e00], desc[UR4][R196.64], P5 ;  /* 0x22e00000c4047fae */ /* 0x000fe2000a921844 */
[----:B----4-:R-:W-:-:S04]  /*19ab0*/  IMAD.WIDE R194, R2, 0x4, R194 ;  /* 0x0000000402c27825 */ /* 0x010fc800078e02c2 */
[C---:B------:R-:W-:Y:S01]  /*19ac0*/  IMAD.WIDE R188, R2.reuse, 0x4, R188 ;  /* 0x0000000402bc7825 */ /* 0x040fe200078e02bc */
[----:B------:R-:W-:Y:S04]  /*19ad0*/  STL.64 [R1+0x7d0], R194 ;  /* 0x0007d0c201007387 */ /* 0x000fe80000100a00 */
[----:B------:R4:W-:Y:S01]  /*19ae0*/  STL.64 [R1+0x7f0], R188 ;  /* 0x0007f0bc01007387 */ /* 0x0009e20000100a00 */
[----:B------:R-:W-:-:S03]  /*19af0*/  IMAD.WIDE R186, R2, 0x4, R186 ;  /* 0x0000000402ba7825 */ /* 0x000fc600078e02ba */
[----:B------:R-:W4:Y:S04]  /*19b00*/  LDL.LU.64 R134, [R1+0x2b0] ;  /* 0x0002b00001867983 */ /* 0x000f280000300a00 */
[----:B------:R-:W-:Y:S04]  /*19b10*/  STL.64 [R1+0x810], R186 ;  /* 0x000810ba01007387 */ /* 0x000fe80000100a00 */
[----:B------:R-:W4:Y:S01]  /*19b20*/  LDL.LU.64 R132, [R1+0x290] ;  /* 0x0002900001847983 */ /* 0x000f220000300a00 */
[----:B------:R-:W-:-:S03]  /*19b30*/  IMAD.WIDE R184, R2, 0x4, R184 ;  /* 0x0000000402b87825 */ /* 0x000fc600078e02b8 */
[----:B------:R-:W-:Y:S01]  /*19b40*/  LDGSTS.E [R4+0x23200], desc[UR4][R194.64], P5 ;  /* 0x23200000c2047fae */ /* 0x000fe2000a921844 */
[----:B---3--:R-:W-:-:S03]  /*19b50*/  IMAD.WIDE R168, R2, 0x4, R168 ;  /* 0x0000000402a87825 */ /* 0x008fc600078e02a8 */
[----:B------:R-:W-:Y:S01]  /*19b60*/  STL.64 [R1+0x830], R184 ;  /* 0x000830b801007387 */ /* 0x000fe20000100a00 */
[----:B------:R-:W-:-:S03]  /*19b70*/  IMAD.WIDE R160, R2, 0x4, R160 ;  /* 0x0000000402a07825 */ /* 0x000fc600078e02a0 */
[----:B------:R-:W-:Y:S04]  /*19b80*/  STL.64 [R1+0x850], R168 ;  /* 0x000850a801007387 */ /* 0x000fe80000100a00 */
[----:B------:R-:W3:Y:S01]  /*19b90*/  LDL.LU.64 R130, [R1+0x270] ;  /* 0x0002700001827983 */ /* 0x000ee20000300a00 */
[----:B------:R-:W-:-:S03]  /*19ba0*/  IMAD.WIDE R158, R2, 0x4, R158 ;  /* 0x00000004029e7825 */ /* 0x000fc600078e029e */
[----:B------:R-:W-:Y:S04]  /*19bb0*/  STL.64 [R1+0x870], R160 ;  /* 0x000870a001007387 */ /* 0x000fe80000100a00 */
[----:B------:R-:W3:Y:S01]  /*19bc0*/  LDL.LU.64 R128, [R1+0x250] ;  /* 0x0002500001807983 */ /* 0x000ee20000300a00 */
[----:B------:R-:W-:-:S03]  /*19bd0*/  IMAD.WIDE R156, R2, 0x4, R156 ;  /* 0x00000004029c7825 */ /* 0x000fc600078e029c */
[----:B------:R-:W-:Y:S04]  /*19be0*/  STL.64 [R1+0x890], R158 ;  /* 0x0008909e01007387 */ /* 0x000fe80000100a00 */
[----:B------:R-:W-:Y:S01]  /*19bf0*/  STL.64 [R1+0x8d0], R156 ;  /* 0x0008d09c01007387 */ /* 0x000fe20000100a00 */
[----:B--2---:R-:W-:-:S03]  /*19c00*/  IMAD.WIDE R150, R2, 0x4, R150 ;  /* 0x0000000402967825 */ /* 0x004fc600078e0296 */
[----:B------:R-:W2:Y:S04]  /*19c10*/  LDL.LU.64 R126, [R1+0x230] ;  /* 0x00023000017e7983 */ /* 0x000ea80000300a00 */
[----:B------:R-:W-:Y:S01]  /*19c20*/  STL.64 [R1+0x910], R150 ;  /* 0x0009109601007387 */ /* 0x000fe20000100a00 */
[----:B------:R-:W-:-:S03]  /*19c30*/  IMAD.WIDE R148, R2, 0x4, R148 ;  /* 0x0000000402947825 */ /* 0x000fc600078e0294 */
[----:B------:R-:W2:Y:S01]  /*19c40*/  LDL.LU.64 R124, [R1+0x210] ;  /* 0x00021000017c7983 */ /* 0x000ea20000300a00 */
[----:B------:R-:W-:-:S03]  /*19c50*/  IMAD.WIDE R146, R2, 0x4, R146 ;  /* 0x0000000402927825 */ /* 0x000fc600078e0292 */
[----:B------:R1:W-:Y:S01]  /*19c60*/  STL.64 [R1+0x930], R148 ;  /* 0x0009309401007387 */ /* 0x0003e20000100a00 */
[----:B------:R-:W-:-:S03]  /*19c70*/  IMAD.WIDE R144, R2, 0x4, R144 ;  /* 0x0000000402907825 */ /* 0x000fc600078e0290 */
[----:B------:R-:W-:Y:S04]  /*19c80*/  STL.64 [R1+0x950], R146 ;  /* 0x0009509201007387 */ /* 0x000fe80000100a00 */
[----:B------:R-:W2:Y:S01]  /*19c90*/  LDL.LU.64 R122, [R1+0x1f0] ;  /* 0x0001f000017a7983 */ /* 0x000ea20000300a00 */
[----:B------:R-:W-:-:S03]  /*19ca0*/  IMAD.WIDE R142, R2, 0x4, R142 ;  /* 0x00000004028e7825 */ /* 0x000fc600078e028e */
[----:B------:R-:W2:Y:S04]  /*19cb0*/  LDL.LU.64 R120, [R1+0x1d0] ;  /* 0x0001d00001787983 */ /* 0x000ea80000300a00 */
[----:B------:R1:W-:Y:S01]  /*19cc0*/  STL.64 [R1+0x970], R144 ;  /* 0x0009709001007387 */ /* 0x0003e20000100a00 */
[----:B------:R-:W-:-:S03]  /*19cd0*/  IMAD.WIDE R140, R2, 0x4, R140 ;  /* 0x00000004028c7825 */ /* 0x000fc600078e028c */
[----:B------:R-:W2:Y:S04]  /*19ce0*/  LDL.LU.64 R118, [R1+0x1b0] ;  /* 0x0001b00001767983 */ /* 0x000ea80000300a00 */
[----:B------:R-:W2:Y:S01]  /*19cf0*/  LDL.LU.64 R58, [R1+0x190] ;  /* 0x00019000013a7983 */ /* 0x000ea20000300a00 */
[----:B------:R-:W-:-:S03]  /*19d00*/  IMAD.WIDE R138, R2, 0x4, R138 ;  /* 0x00000004028a7825 */ /* 0x000fc600078e028a */
[----:B------:R1:W-:Y:S04]  /*19d10*/  STL.64 [R1+0x990], R142 ;  /* 0x0009908e01007387 */ /* 0x0003e80000100a00 */
[----:B------:R-:W2:Y:S04]  /*19d20*/  LDL.LU.64 R56, [R1+0x170] ;  /* 0x0001700001387983 */ /* 0x000ea80000300a00 */
[----:B------:R-:W2:Y:S01]  /*19d30*/  LDL.LU.64 R54, [R1+0x150] ;  /* 0x0001500001367983 */ /* 0x000ea20000300a00 */
[----:B------:R-:W-:-:S03]  /*19d40*/  IMAD.WIDE R136, R2, 0x4, R136 ;  /* 0x0000000402887825 */ /* 0x000fc600078e0288 */
[----:B------:R-:W-:Y:S04]  /*19d50*/  STL.64 [R1+0x9b0], R140 ;  /* 0x0009b08c01007387 */ /* 0x000fe80000100a00 */
[----:B------:R-:W2:Y:S04]  /*19d60*/  LDL.LU.64 R52, [R1+0x130] ;  /* 0x0001300001347983 */ /* 0x000ea80000300a00 */
[----:B------:R-:W2:Y:S04]  /*19d70*/  LDL.LU.64 R50, [R1+0x110] ;  /* 0x0001100001327983 */ /* 0x000ea80000300a00 */
[----:B------:R1:W-:Y:S04]  /*19d80*/  STL.64 [R1+0x9d0], R138 ;  /* 0x0009d08a01007387 */ /* 0x0003e80000100a00 */
[----:B------:R-:W2:Y:S04]  /*19d90*/  LDL.LU.64 R48, [R1+0xf0] ;  /* 0x0000f00001307983 */ /* 0x000ea80000300a00 */
[----:B------:R-:W2:Y:S04]  /*19da0*/  LDL.LU.64 R46, [R1+0xd0] ;  /* 0x0000d000012e7983 */ /* 0x000ea80000300a00 */
[----:B------:R1:W-:Y:S04]  /*19db0*/  STL.64 [R1+0x9f0], R136 ;  /* 0x0009f08801007387 */ /* 0x0003e80000100a00 */
[----:B------:R-:W2:Y:S04]  /*19dc0*/  LDL.LU.64 R44, [R1+0xb0] ;  /* 0x0000b000012c7983 */ /* 0x000ea80000300a00 */
[----:B------:R-:W2:Y:S04]  /*19dd0*/  LDL.LU.64 R42, [R1+0x90] ;  /* 0x00009000012a7983 */ /* 0x000ea80000300a00 */
[----:B------:R-:W-:Y:S04]  /*19de0*/  LDGSTS.E [R4+0x23600], desc[UR4][R188.64], P5 ;  /* 0x23600000bc047fae */ /* 0x000fe8000a921844 */
[----:B------:R1:W-:Y:S04]  /*19df0*/  LDGSTS.E [R4+0x23a00], desc[UR4][R186.64], P5 ;  /* 0x23a00000ba047fae */ /* 0x0003e8000a921844 */
        /* <DEDUP_REMOVED lines=13> */
[----:B----4-:R-:W-:-:S05]  /*19ed0*/  IMAD.WIDE R134, R2, 0x4, R134 ;  /* 0x0000000402867825 */ /* 0x010fca00078e0286 */
[----:B------:R-:W-:Y:S01]  /*19ee0*/  STL.64 [R1+0xa10], R134 ;  /* 0x000a108601007387 */ /* 0x000fe20000100a00 */
[----:B------:R-:W-:-:S03]  /*19ef0*/  IMAD.WIDE R132, R2, 0x4, R132 ;  /* 0x0000000402847825 */ /* 0x000fc600078e0284 */
[----:B------:R-:W4:Y:S04]  /*19f00*/  LDL.LU.64 R40, [R1+0x70] ;  /* 0x0000700001287983 */ /* 0x000f280000300a00 */
[----:B------:R-:W4:Y:S04]  /*19f10*/  LDL.LU.64 R38, [R1+0x50] ;  /* 0x0000500001267983 */ /* 0x000f280000300a00 */
[----:B------:R-:W-:Y:S04]  /*19f20*/  STL.64 [R1+0xa30], R132 ;  /* 0x000a308401007387 */ /* 0x000fe80000100a00 */
[----:B------:R-:W4:Y:S04]  /*19f30*/  LDL.LU.64 R36, [R1+0x30] ;  /* 0x0000300001247983 */ /* 0x000f280000300a00 */
[----:B------:R-:W4:Y:S01]  /*19f40*/  LDL.LU.64 R34, [R1+0x10] ;  /* 0x0000100001227983 */ /* 0x000f220000300a00 */
[----:B---3--:R-:W-:-:S03]  /*19f50*/  IMAD.WIDE R130, R2, 0x4, R130 ;  /* 0x0000000402827825 */ /* 0x008fc600078e0282 */
[----:B------:R-:W-:Y:S01]  /*19f60*/  LDGSTS.E [R4+0x27200], desc[UR4][R134.64], P5 ;  /* 0x2720000086047fae */ /* 0x000fe2000a921844 */
[----:B------:R-:W-:-:S03]  /*19f70*/  IMAD.WIDE R128, R2, 0x4, R128 ;  /* 0x0000000402807825 */ /* 0x000fc600078e0280 */
[----:B------:R-:W-:Y:S04]  /*19f80*/  STL.64 [R1+0xa50], R130 ;  /* 0x000a508201007387 */ /* 0x000fe80000100a00 */
[----:B------:R-:W-:Y:S04]  /*19f90*/  STL.64 [R1+0xa70], R128 ;  /* 0x000a708001007387 */ /* 0x000fe80000100a00 */
[----:B------:R-:W-:Y:S01]  /*19fa0*/  LDGSTS.E [R4+0x27600], desc[UR4][R132.64], P5 ;  /* 0x2760000084047fae */ /* 0x000fe2000a921844 */
[----:B--2---:R-:W-:-:S03]  /*19fb0*/  IMAD.WIDE R126, R2, 0x4, R126 ;  /* 0x00000004027e7825 */ /* 0x004fc600078e027e */
[----:B------:R-:W-:Y:S01]  /*19fc0*/  LDGSTS.E [R4+0x27a00], desc[UR4][R130.64], P5 ;  /* 0x27a0000082047fae */ /* 0x000fe2000a921844 */
[----:B------:R-:W-:-:S03]  /*19fd0*/  IMAD.WIDE R124, R2, 0x4, R124 ;  /* 0x00000004027c7825 */ /* 0x000fc600078e027c */
[----:B------:R-:W-:Y:S04]  /*19fe0*/  STL.64 [R1+0xa90], R126 ;  /* 0x000a907e01007387 */ /* 0x000fe80000100a00 */
[----:B------:R-:W-:Y:S04]  /*19ff0*/  STL.64 [R1+0xab0], R124 ;  /* 0x000ab07c01007387 */ /* 0x000fe80000100a00 */
[----:B------:R-:W-:Y:S04]  /*1a000*/  LDGSTS.E [R4+0x27e00], desc[UR4][R128.64], P5 ;  /* 0x27e0000080047fae */ /* 0x000fe8000a921844 */
[----:B------:R-:W-:Y:S01]  /*1a010*/  LDGSTS.E [R4+0x30200], desc[UR4][R126.64], P5 ;  /* 0x302000007e047fae */ /* 0x000fe2000a921844 */
[----:B------:R-:W-:-:S03]  /*1a020*/  IMAD.WIDE R122, R2, 0x4, R122 ;  /* 0x00000004027a7825 */ /* 0x000fc600078e027a */
[----:B------:R-:W-:Y:S01]  /*1a030*/  LDGSTS.E [R4+0x30600], desc[UR4][R124.64], P5 ;  /* 0x306000007c047fae */ /* 0x000fe2000a921844 */
[----:B------:R-:W-:-:S03]  /*1a040*/  IMAD.WIDE R120, R2, 0x4, R120 ;  /* 0x0000000402787825 */ /* 0x000fc600078e0278 */
        /* <DEDUP_REMOVED lines=38> */
[----:B------:R-:W-:Y:S04]  /*1a2b0*/  LDGSTS.E [R4+0x32600], desc[UR4][R78.64], P5 ;  /* 0x326000004e047fae */ /* 0x000fe8000a921844 */
[----:B------:R-:W-:Y:S04]  /*1a2c0*/  LDGSTS.E [R4+0x32a00], desc[UR4][R76.64], P5 ;  /* 0x32a000004c047fae */ /* 0x000fe8000a921844 */
[----:B------:R-:W-:Y:S04]  /*1a2d0*/  LDGSTS.E [R4+0x32e00], desc[UR4][R74.64], P5 ;  /* 0x32e000004a047fae */ /* 0x000fe8000a921844 */
[----:B------:R-:W-:Y:S04]  /*1a2e0*/  LDGSTS.E [R4+0x33200], desc[UR4][R72.64], P5 ;  /* 0x3320000048047fae */ /* 0x000fe8000a921844 */
[----:B------:R-:W-:Y:S01]  /*1a2f0*/  LDGSTS.E [R4+0x33600], desc[UR4][R70.64], P5 ;  /* 0x3360000046047fae */ /* 0x000fe2000a921844 */
[----:B----4-:R-:W-:-:S04]  /*1a300*/  IMAD.WIDE R68, R2, 0x4, R40 ;  /* 0x0000000402447825 */ /* 0x010fc800078e0228 */
[C---:B------:R-:W-:Y:S01]  /*1a310*/  IMAD.WIDE R66, R2.reuse, 0x4, R38 ;  /* 0x0000000402427825 */ /* 0x040fe200078e0226 */
[----:B------:R-:W-:Y:S03]  /*1a320*/  STL.64 [R1+0xc50], R68 ;  /* 0x000c504401007387 */ /* 0x000fe60000100a00 */
[C---:B------:R-:W-:Y:S01]  /*1a330*/  IMAD.WIDE R64, R2.reuse, 0x4, R36 ;  /* 0x0000000402407825 */ /* 0x040fe200078e0224 */
[----:B------:R-:W-:Y:S03]  /*1a340*/  STL.64 [R1+0xc70], R66 ;  /* 0x000c704201007387 */ /* 0x000fe60000100a00 */
[C---:B------:R-:W-:Y:S01]  /*1a350*/  IMAD.WIDE R62, R2.reuse, 0x4, R34 ;  /* 0x00000004023e7825 */ /* 0x040fe200078e0222 */
[----:B------:R-:W-:Y:S04]  /*1a360*/  STL.64 [R1+0xc90], R64 ;  /* 0x000c904001007387 */ /* 0x000fe80000100a00 */
[----:B------:R-:W-:Y:S04]  /*1a370*/  STL.64 [R1+0xca8], R62 ;  /* 0x000ca83e01007387 */ /* 0x000fe80000100a00 */
        /* <DEDUP_REMOVED lines=17> */
[----:B------:R2:W-:Y:S04]  /*1a490*/  STL.64 [R1+0xe70], R34 ;  /* 0x000e702201007387 */ /* 0x0005e80000100a00 */
[----:B------:R-:W3:Y:S04]  /*1a4a0*/  LDL.LU.64 R196, [R1+0x630] ;  /* 0x0006300001c47983 */ /* 0x000ee80000300a00 */
[----:B------:R-:W4:Y:S04]  /*1a4b0*/  LDL.LU.64 R188, [R1+0x610] ;  /* 0x0006100001bc7983 */ /* 0x000f280000300a00 */
[----:B-1----:R-:W2:Y:S04]  /*1a4c0*/  LDL.LU.64 R148, [R1+0x5f0] ;  /* 0x0005f00001947983 */ /* 0x002ea80000300a00 */
        /* <DEDUP_REMOVED lines=28> */
[----:B---3--:R-:W-:-:S05]  /*1a690*/  IMAD.WIDE R96, R2, 0x4, R196 ;  /* 0x0000000402607825 */ /* 0x008fca00078e02c4 */
[----:B------:R-:W-:Y:S01]  /*1a6a0*/  STL.64 [R1+0x658], R96 ;  /* 0x0006586001007387 */ /* 0x000fe20000100a00 */
[----:B--2---:R-:W-:-:S03]  /*1a6b0*/  IMAD.WIDE R94, R2, 0x4, R148 ;  /* 0x00000004025e7825 */ /* 0x004fc600078e0294 */
[----:B------:R-:W2:Y:S04]  /*1a6c0*/  LDL.LU.64 R198, [R1+0x490] ;  /* 0x0004900001c67983 */ /* 0x000ea80000300a00 */
[----:B------:R-:W1:Y:S01]  /*1a6d0*/  LDL.LU.64 R142, [R1+0x470] ;  /* 0x00047000018e7983 */ /* 0x000e620000300a00 */
[----:B----4-:R-:W-:-:S03]  /*1a6e0*/  IMAD.WIDE R92, R2, 0x4, R144 ;  /* 0x00000004025c7825 */ /* 0x010fc600078e0290 */
[----:B------:R-:W3:Y:S04]  /*1a6f0*/  LDL.LU.64 R216, [R1+0x450] ;  /* 0x0004500001d87983 */ /* 0x000ee80000300a00 */
[----:B------:R-:W-:Y:S01]  /*1a700*/  STL.64 [R1+0x698], R94 ;  /* 0x0006985e01007387 */ /* 0x000fe20000100a00 */
[----:B------:R-:W-:-:S03]  /*1a710*/  IMAD.WIDE R210, R2, 0x4, R184 ;  /* 0x0000000402d27825 */ /* 0x000fc600078e02b8 */
[----:B------:R-:W4:Y:S04]  /*1a720*/  LDL.LU.64 R214, [R1+0x430] ;  /* 0x0004300001d67983 */ /* 0x000f280000300a00 */
[----:B------:R-:W-:Y:S01]  /*1a730*/  STL.64 [R1+0x6d8], R92 ;  /* 0x0006d85c01007387 */ /* 0x000fe20000100a00 */
[----:B------:R-:W-:-:S03]  /*1a740*/  IMAD.WIDE R250, R2, 0x4, R194 ;  /* 0x0000000402fa7825 */ /* 0x000fc600078e02c2 */
[----:B------:R-:W2:Y:S04]  /*1a750*/  LDL.LU.64 R184, [R1+0x410] ;  /* 0x0004100001b87983 */ /* 0x000ea80000300a00 */
[----:B------:R-:W2:Y:S01]  /*1a760*/  LDL.LU.64 R150, [R1+0x3e8] ;  /* 0x0003e80001967983 */ /* 0x000ea20000300a00 */
[----:B------:R-:W-:-:S03]  /*1a770*/  IMAD.WIDE R228, R2, 0x4, R146 ;  /* 0x0000000402e47825 */ /* 0x000fc600078e0292 */
[----:B------:R-:W2:Y:S04]  /*1a780*/  LDL.LU.64 R194, [R1+0x3c8] ;  /* 0x0003c80001c27983 */ /* 0x000ea80000300a00 */
[----:B------:R-:W2:Y:S04]  /*1a790*/  LDL.LU.64 R148, [R1+0x3a8] ;  /* 0x0003a80001947983 */ /* 0x000ea80000300a00 */
[----:B------:R-:W2:Y:S04]  /*1a7a0*/  LDL.LU.64 R196, [R1+0x388] ;  /* 0x0003880001c47983 */ /* 0x000ea80000300a00 */
[----:B------:R-:W2:Y:S04]  /*1a7b0*/  LDL.LU.64 R144, [R1+0x368] ;  /* 0x0003680001907983 */ /* 0x000ea80000300a00 */
[----:B------:R-:W2:Y:S01]  /*1a7c0*/  LDL.LU.64 R146, [R1+0x348] ;  /* 0x0003480001927983 */ /* 0x000ea20000300a00 */
[----:B------:R-:W-:-:S03]  /*1a7d0*/  IMAD.WIDE R98, R2, 0x4, R186 ;  /* 0x0000000402627825 */ /* 0x000fc600078e02ba */
[----:B------:R-:W-:Y:S01]  /*1a7e0*/  LDGSTS.E [R7+0x20300], desc[UR4][R96.64], P5 ;  /* 0x2030000060077fae */ /* 0x000fe2000a921844 */
[----:B------:R-:W-:-:S03]  /*1a7f0*/  IMAD.WIDE R186, R2, 0x4, R156 ;  /* 0x0000000402ba7825 */ /* 0x000fc600078e029c */
[----:B------:R-:W2:Y:S01]  /*1a800*/  LDL.LU.64 R156, [R1+0x328] ;  /* 0x00032800019c7983 */ /* 0x000ea20000300a00 */
[----:B------:R-:W-:-:S03]  /*1a810*/  IMAD.WIDE R226, R2, 0x4, R212 ;  /* 0x0000000402e27825 */ /* 0x000fc600078e02d4 */
[----:B------:R-:W2:Y:S04]  /*1a820*/  LDL.LU.64 R212, [R1+0x308] ;  /* 0x0003080001d47983 */ /* 0x000ea80000300a00 */
[----:B------:R-:W2:Y:S04]  /*1a830*/  LDL.LU.64 R138, [R1+0x2e8] ;  /* 0x0002e800018a7983 */ /* 0x000ea80000300a00 */
[----:B------:R-:W2:Y:S04]  /*1a840*/  LDL.LU.64 R136, [R1+0x2c8] ;  /* 0x0002c80001887983 */ /* 0x000ea80000300a00 */
[----:B------:R-:W2:Y:S01]  /*1a850*/  LDL.LU.64 R140, [R1+0x2a8] ;  /* 0x0002a800018c7983 */ /* 0x000ea20000300a00 */
[----:B-1----:R-:W-:-:S03]  /*1a860*/  IMAD.WIDE R34, R2, 0x4, R142 ;  /* 0x0000000402227825 */ /* 0x002fc600078e028e */
[----:B------:R-:W2:Y:S01]  /*1a870*/  LDL.LU.64 R142, [R1+0x288] ;  /* 0x00028800018e7983 */ /* 0x000ea20000300a00 */
[----:B---3--:R-:W-:-:S04]  /*1a880*/  IMAD.WIDE R206, R2, 0x4, R216 ;  /* 0x0000000402ce7825 */ /* 0x008fc800078e02d8 */
[----:B----4-:R-:W-:-:S04]  /*1a890*/  IMAD.WIDE R246, R2, 0x4, R214 ;  /* 0x0000000402f67825 */ /* 0x010fc800078e02d6 */
[C---:B--2---:R-:W-:Y:S02]  /*1a8a0*/  IMAD.WIDE R230, R2.reuse, 0x4, R150 ;  /* 0x0000000402e67825 */ /* 0x044fe400078e0296 */
[----:B------:R-:W2:Y:S02]  /*1a8b0*/  LDL.LU.64 R150, [R1+0x268] ;  /* 0x0002680001967983 */ /* 0x000ea40000300a00 */
[C---:B------:R-:W-:Y:S02]  /*1a8c0*/  IMAD.WIDE R214, R2.reuse, 0x4, R148 ;  /* 0x0000000402d67825 */ /* 0x040fe400078e0294 */
[----:B------:R-:W3:Y:S02]  /*1a8d0*/  LDL.LU.64 R148, [R1+0x248] ;  /* 0x0002480001947983 */ /* 0x000ee40000300a00 */
[C---:B------:R-:W-:Y:S02]  /*1a8e0*/  IMAD.WIDE R216, R2.reuse, 0x4, R144 ;  /* 0x0000000402d87825 */ /* 0x040fe400078e0290 */
[----:B------:R-:W4:Y:S02]  /*1a8f0*/  LDL.LU.64 R144, [R1+0x228] ;  /* 0x0002280001907983 */ /* 0x000f240000300a00 */
[----:B------:R-:W-:-:S02]  /*1a900*/  IMAD.WIDE R100, R2, 0x4, R146 ;  /* 0x0000000402647825 */ /* 0x000fc400078e0292 */
[----:B------:R-:W4:Y:S04]  /*1a910*/  LDL.LU.64 R146, [R1+0x208] ;  /* 0x0002080001927983 */ /* 0x000f280000300a00 */
[----:B------:R-:W4:Y:S04]  /*1a920*/  LDL.LU.64 R126, [R1+0x1e8] ;  /* 0x0001e800017e7983 */ /* 0x000f280000300a00 */
[----:B------:R-:W4:Y:S04]  /*1a930*/  LDL.LU.64 R124, [R1+0x1c8] ;  /* 0x0001c800017c7983 */ /* 0x000f280000300a00 */
[----:B------:R-:W4:Y:S01]  /*1a940*/  LDL.LU.64 R122, [R1+0x1a8] ;  /* 0x0001a800017a7983 */ /* 0x000f220000300a00 */
[----:B------:R-:W-:-:S03]  /*1a950*/  IMAD.WIDE R90, R2, 0x4, R138 ;  /* 0x00000004025a7825 */ /* 0x000fc600078e028a */
[----:B------:R-:W4:Y:S01]  /*1a960*/  LDL.LU.64 R120, [R1+0x188] ;  /* 0x0001880001787983 */ /* 0x000f220000300a00 */
[----:B------:R-:W-:-:S03]  /*1a970*/  IMAD.WIDE R88, R2, 0x4, R136 ;  /* 0x0000000402587825 */ /* 0x000fc600078e0288 */
[----:B------:R-:W4:Y:S04]  /*1a980*/  LDL.LU.64 R118, [R1+0x168] ;  /* 0x0001680001767983 */ /* 0x000f280000300a00 */
[----:B------:R-:W4:Y:S01]  /*1a990*/  LDL.LU.64 R132, [R1+0x148] ;  /* 0x0001480001847983 */ /* 0x000f220000300a00 */
[----:B------:R-:W-:-:S03]  /*1a9a0*/  IMAD.WIDE R86, R2, 0x4, R140 ;  /* 0x0000000402567825 */ /* 0x000fc600078e028c */
[----:B------:R-:W-:Y:S04]  /*1a9b0*/  STL.64 [R1+0x998], R90 ;  /* 0x0009985a01007387 */ /* 0x000fe80000100a00 */
[----:B------:R-:W4:Y:S04]  /*1a9c0*/  LDL.LU.64 R130, [R1+0x128] ;  /* 0x0001280001827983 */ /* 0x000f280000300a00 */
[----:B------:R-:W4:Y:S04]  /*1a9d0*/  LDL.LU.64 R134, [R1+0x108] ;  /* 0x0001080001867983 */ /* 0x000f280000300a00 */
[----:B------:R-:W4:Y:S04]  /*1a9e0*/  LDL.LU.64 R138, [R1+0xe8] ;  /* 0x0000e800018a7983 */ /* 0x000f280000300a00 */
[----:B------:R-:W4:Y:S04]  /*1a9f0*/  LDL.LU.64 R136, [R1+0xc8] ;  /* 0x0000c80001887983 */ /* 0x000f280000300a00 */
[----:B------:R-:W-:Y:S04]  /*1aa00*/  STL.64 [R1+0x9b8], R88 ;  /* 0x0009b85801007387 */ /* 0x000fe80000100a00 */
[----:B------:R-:W4:Y:S01]  /*1aa10*/  LDL.LU.64 R140, [R1+0xa8] ;  /* 0x0000a800018c7983 */ /* 0x000f220000300a00 */
[----:B------:R-:W-:-:S03]  /*1aa20*/  IMAD.WIDE R84, R2, 0x4, R142 ;  /* 0x0000000402547825 */ /* 0x000fc600078e028e */
[----:B------:R-:W4:Y:S04]  /*1aa30*/  LDL.LU.64 R142, [R1+0x88] ;  /* 0x00008800018e7983 */ /* 0x000f280000300a00 */
[----:B------:R-:W-:Y:S01]  /*1aa40*/  STL.64 [R1+0x9d8], R86 ;  /* 0x0009d85601007387 */ /* 0x000fe20000100a00 */
[----:B--2---:R-:W-:-:S03]  /*1aa50*/  IMAD.WIDE R82, R2, 0x4, R150 ;  /* 0x0000000402527825 */ /* 0x004fc600078e0296 */
[----:B------:R-:W2:Y:S01]  /*1aa60*/  LDL.LU.64 R150, [R1+0x68] ;  /* 0x0000680001967983 */ /* 0x000ea20000300a00 */
[----:B---3--:R-:W-:-:S03]  /*1aa70*/  IMAD.WIDE R80, R2, 0x4, R148 ;  /* 0x0000000402507825 */ /* 0x008fc600078e0294 */
[----:B------:R-:W3:Y:S04]  /*1aa80*/  LDL.LU.64 R148, [R1+0x48] ;  /* 0x0000480001947983 */ /* 0x000ee80000300a00 */
[----:B------:R-:W-:Y:S01]  /*1aa90*/  STL.64 [R1+0x9f8], R84 ;  /* 0x0009f85401007387 */ /* 0x000fe20000100a00 */
[----:B----4-:R-:W-:-:S03]  /*1aaa0*/  IMAD.WIDE R78, R2, 0x4, R144 ;  /* 0x00000004024e7825 */ /* 0x010fc600078e0290 */
[----:B------:R-:W4:Y:S01]  /*1aab0*/  LDL.LU.64 R144, [R1+0x28] ;  /* 0x0000280001907983 */ /* 0x000f220000300a00 */
[----:B------:R-:W-:-:S03]  /*1aac0*/  IMAD.WIDE R76, R2, 0x4, R146 ;  /* 0x00000004024c7825 */ /* 0x000fc600078e0292 */
[----:B------:R-:W4:Y:S01]  /*1aad0*/  LDL.LU.64 R146, [R1+0x8] ;  /* 0x0000080001927983 */ /* 0x000f220000300a00 */
        /* <DEDUP_REMOVED lines=28> */
[----:B------:R-:W-:-:S04]  /*1aca0*/  IMAD.WIDE R38, R2, 0x4, R22 ;  /* 0x0000000402267825 */ /* 0x000fc800078e0216 */
[----:B------:R-:W-:-:S04]  /*1acb0*/  IMAD.WIDE R32, R2, 0x4, R32 ;  /* 0x0000000402207825 */ /* 0x000fc800078e0220 */
[----:B------:R-:W-:Y:S02]  /*1acc0*/  IMAD.MOV.U32 R22, RZ, RZ, R34 ;  /* 0x000000ffff167224 */ /* 0x000fe400078e0022 */
[----:B------:R-:W-:Y:S02]  /*1acd0*/  IMAD.MOV.U32 R23, RZ, RZ, R35 ;  /* 0x000000ffff177224 */ /* 0x000fe400078e0023 */
        /* <DEDUP_REMOVED lines=9> */
[----:B------:R-:W-:-:S05]  /*1ad70*/  IMAD.WIDE R52, R2, 0x4, R142 ;  /* 0x0000000402347825 */ /* 0x000fca00078e028e */
[----:B------:R-:W-:Y:S01]  /*1ad80*/  STL.64 [R1+0xbf8], R52 ;  /* 0x000bf83401007387 */ /* 0x000fe20000100a00 */
[----:B--2---:R-:W-:-:S04]  /*1ad90*/  IMAD.WIDE R50, R2, 0x4, R150 ;  /* 0x0000000402327825 */ /* 0x004fc800078e0296 */
[C---:B---3--:R-:W-:Y:S01]  /*1ada0*/  IMAD.WIDE R48, R2.reuse, 0x4, R148 ;  /* 0x0000000402307825 */ /* 0x048fe200078e0294 */
[----:B------:R-:W-:Y:S03]  /*1adb0*/  STL.64 [R1+0xc18], R50 ;  /* 0x000c183201007387 */ /* 0x000fe60000100a00 */
[C---:B----4-:R-:W-:Y:S01]  /*1adc0*/  IMAD.WIDE R46, R2.reuse, 0x4, R144 ;  /* 0x00000004022e7825 */ /* 0x050fe200078e0290 */
[----:B------:R-:W-:Y:S03]  /*1add0*/  STL.64 [R1+0xc38], R48 ;  /* 0x000c383001007387 */ /* 0x000fe60000100a00 */
[C---:B------:R-:W-:Y:S01]  /*1ade0*/  IMAD.WIDE R44, R2.reuse, 0x4, R146 ;  /* 0x00000004022c7825 */ /* 0x040fe200078e0292 */
        /* <DEDUP_REMOVED lines=13> */
[----:B------:R2:W-:Y:S04]  /*1aec0*/  STL.64 [R1+0xe18], R12 ;  /* 0x000e180c01007387 */ /* 0x0005e80000100a00 */
[----:B------:R2:W-:Y:S04]  /*1aed0*/  STL.64 [R1+0xe48], R10 ;  /* 0x000e480a01007387 */ /* 0x0005e80000100a00 */
[----:B------:R2:W-:Y:S04]  /*1aee0*/  STL [R1+0x408], RZ ;  /* 0x000408ff01007387 */ /* 0x0005e80000100800 */
        /* <DEDUP_REMOVED lines=253> */
[----:B------:R2:W-:Y:S04]  /*1bec0*/  STL [R1], RZ ;  /* 0x000000ff01007387 */ /* 0x0005e80000100800 */
        /* <DEDUP_REMOVED lines=71> */
[----:B------:R2:W-:Y:S01]  /*1c340*/  STL [R1+0x120], RZ ;  /* 0x000120ff01007387 */ /* 0x0005e20000100800 */
[----:B------:R-:W-:-:S03]  /*1c350*/  IMAD.WIDE R188, R2, 0x4, R188 ;  /* 0x0000000402bc7825 */ /* 0x000fc600078e02bc */
[----:B------:R2:W-:Y:S04]  /*1c360*/  STL [R1+0x124], RZ ;  /* 0x000124ff01007387 */ /* 0x0005e80000100800 */
[----:B------:R2:W-:Y:S01]  /*1c370*/  STL [R1+0x128], RZ ;  /* 0x000128ff01007387 */ /* 0x0005e20000100800 */
[----:B------:R-:W-:-:S03]  /*1c380*/  IMAD.WIDE R160, R2, 0x4, R160 ;  /* 0x0000000402a07825 */ /* 0x000fc600078e02a0 */
[----:B------:R2:W-:Y:S04]  /*1c390*/  STL [R1+0x12c], RZ ;  /* 0x00012cff01007387 */ /* 0x0005e80000100800 */
[----:B------:R2:W-:Y:S04]  /*1c3a0*/  STL [R1+0x130], RZ ;  /* 0x000130ff01007387 */ /* 0x0005e80000100800 */
[----:B------:R2:W-:Y:S01]  /*1c3b0*/  STL [R1+0x134], RZ ;  /* 0x000134ff01007387 */ /* 0x0005e20000100800 */
[----:B------:R-:W-:-:S03]  /*1c3c0*/  IMAD.WIDE R158, R2, 0x4, R158 ;  /* 0x00000004029e7825 */ /* 0x000fc600078e029e */
[----:B------:R2:W-:Y:S04]  /*1c3d0*/  STL [R1+0x138], RZ ;  /* 0x000138ff01007387 */ /* 0x0005e80000100800 */
[----:B------:R2:W-:Y:S01]  /*1c3e0*/  STL [R1+0x13c], RZ ;  /* 0x00013cff01007387 */ /* 0x0005e20000100800 */
[----:B------:R-:W-:-:S03]  /*1c3f0*/  IMAD.MOV.U32 R18, RZ, RZ, R98 ;  /* 0x000000ffff127224 */ /* 0x000fc600078e0062 */
[----:B------:R2:W-:Y:S01]  /*1c400*/  STL [R1+0x140], RZ ;  /* 0x000140ff01007387 */ /* 0x0005e20000100800 */
[----:B------:R-:W-:-:S03]  /*1c410*/  IMAD.MOV.U32 R19, RZ, RZ, R99 ;  /* 0x000000ffff137224 */ /* 0x000fc600078e0063 */
[----:B------:R-:W-:Y:S04]  /*1c420*/  LDGSTS.E [R7+0x20700], desc[UR4][R188.64], P5 ;  /* 0x20700000bc077fae */ /* 0x000fe8000a921844 */
[----:B------:R2:W-:Y:S01]  /*1c430*/  STL [R1+0x144], RZ ;  /* 0x000144ff01007387 */ /* 0x0005e20000100800 */
[----:B------:R-:W-:-:S03]  /*1c440*/  IMAD.WIDE R168, R2, 0x4, R168 ;  /* 0x0000000402a87825 */ /* 0x000fc600078e02a8 */
[----:B------:R-:W-:Y:S04]  /*1c450*/  LDGSTS.E [R7+0x20b00], desc[UR4][R94.64], P5 ;  /* 0x20b000005e077fae */ /* 0x000fe8000a921844 */
[----:B------:R2:W-:Y:S04]  /*1c460*/  STL [R1+0x148], RZ ;  /* 0x000148ff01007387 */ /* 0x0005e80000100800 */
[----:B------:R-:W-:Y:S04]  /*1c470*/  LDGSTS.E [R7+0x20f00], desc[UR4][R160.64], P5 ;  /* 0x20f00000a0077fae */ /* 0x000fe8000a921844 */
[----:B------:R2:W-:Y:S04]  /*1c480*/  STL [R1+0x14c], RZ ;  /* 0x00014cff01007387 */ /* 0x0005e80000100800 */
        /* <DEDUP_REMOVED lines=26> */
[----:B------:R-:W-:-:S03]  /*1c630*/  IMAD.MOV.U32 R20, RZ, RZ, R100 ;  /* 0x000000ffff147224 */ /* 0x000fc600078e0064 */
[----:B------:R-:W-:Y:S01]  /*1c640*/  LDGSTS.E [R7+0x23f00], desc[UR4][R206.64], P5 ;  /* 0x23f00000ce077fae */ /* 0x000fe2000a921844 */
[----:B------:R-:W-:-:S03]  /*1c650*/  IMAD.MOV.U32 R21, RZ, RZ, R101 ;  /* 0x000000ffff157224 */ /* 0x000fc600078e0065 */
[----:B------:R2:W-:Y:S01]  /*1c660*/  STL [R1+0x17c], RZ ;  /* 0x00017cff01007387 */ /* 0x0005e20000100800 */
[----:B------:R-:W-:-:S03]  /*1c670*/  IMAD.WIDE R156, R2, 0x4, R156 ;  /* 0x00000004029c7825 */ /* 0x000fc600078e029c */
        /* <DEDUP_REMOVED lines=58> */
[----:B------:R-:W-:-:S03]  /*1ca20*/  VIADD R0, R0, 0x3f ;  /* 0x0000003f00007836 */ /* 0x000fc60000000000 */
        /* <DEDUP_REMOVED lines=8> */
[----:B------:R-:W-:Y:S01]  /*1cab0*/  LDGSTS.E [R7+0x34300], desc[UR4][R46.64], P5 ;  /* 0x343000002e077fae */ /* 0x000fe2000a921844 */
[----:B------:R-:W-:-:S03]  /*1cac0*/  ISETP.GE.AND P0, PT, R0, 0x40, PT ;  /* 0x000000400000780c */ /* 0x000fc60003f06270 */
        /* <DEDUP_REMOVED lines=14> */
[----:B------:R2:W-:Y:S01]  /*1cbb0*/  LDGSTS.E [R7+0x37f00], desc[UR4][R10.64], P5 ;  /* 0x37f000000a077fae */ /* 0x0005e2000a921844 */
[----:B------:R-:W-:-:S03]  /*1cbc0*/  CS2R R26, SRZ ;  /* 0x00000000001a7805 */ /* 0x000fc6000001ff00 */
[----:B------:R-:W0:Y:S01]  /*1cbd0*/  LDGDEPBAR ;  /* 0x00000000000079af */ /* 0x000e220000000000 */
[----:B-1----:R-:W-:Y:S02]  /*1cbe0*/  CS2R R24, SRZ ;  /* 0x0000000000187805 */ /* 0x002fe4000001ff00 */
[----:B------:R-:W-:Y:S02]  /*1cbf0*/  CS2R R28, SRZ ;  /* 0x00000000001c7805 */ /* 0x000fe4000001ff00 */
[----:B------:R-:W-:Y:S02]  /*1cc00*/  CS2R R30, SRZ ;  /* 0x00000000001e7805 */ /* 0x000fe4000001ff00 */
[----:B------:R-:W-:Y:S02]  /*1cc10*/  CS2R R32, SRZ ;  /* 0x0000000000207805 */ /* 0x000fe4000001ff00 */
[----:B------:R-:W-:Y:S02]  /*1cc20*/  CS2R R34, SRZ ;  /* 0x0000000000227805 */ /* 0x000fe4000001ff00 */
[----:B------:R-:W-:-:S02]  /*1cc30*/  CS2R R36, SRZ ;  /* 0x0000000000247805 */ /* 0x000fc4000001ff00 */
[----:B------:R-:W-:Y:S02]  /*1cc40*/  CS2R R38, SRZ ;  /* 0x0000000000267805 */ /* 0x000fe4000001ff00 */
        /* <DEDUP_REMOVED lines=55> */
[----:B------:R-:W-:Y:S01]  /*1cfc0*/  CS2R R150, SRZ ;  /* 0x0000000000967805 */ /* 0x000fe2000001ff00 */
[----:B--2---:R-:W-:Y:S06]  /*1cfd0*/  @!P0 BRA `(.L_x_0) ;  /* 0x0000015c00f88947 */ /* 0x004fec0003800000 */
[----:B------:R-:W2:Y:S04]  /*1cfe0*/  LDL.LU.64 R10, [R1+0x660] ;  /* 0x00066000010a7983 */ /* 0x000ea80000300a00 */
[----:B------:R-:W3:Y:S04]  /*1cff0*/  LDL.LU.64 R16, [R1+0x680] ;  /* 0x0006800001107983 */ /* 0x000ee80000300a00 */
[----:B------:R-:W4:Y:S01]  /*1d000*/  LDL.LU.64 R150, [R1+0x688] ;  /* 0x0006880001967983 */ /* 0x000f220000300a00 */
[----:B------:R-:W-:-:S03]  /*1d010*/  IMAD.MOV.U32 R144, RZ, RZ, R206 ;  /* 0x000000ffff907224 */ /* 0x000fc600078e00ce */
[----:B------:R-:W4:Y:S01]  /*1d020*/  LDL.LU.64 R136, [R1+0x6d8] ;  /* 0x0006d80001887983 */ /* 0x000f220000300a00 */
[----:B------:R-:W-:-:S03]  /*1d030*/  IMAD.MOV.U32 R145, RZ, RZ, R207 ;  /* 0x000000ffff917224 */ /* 0x000fc600078e00cf */
[----:B------:R-:W4:Y:S04]  /*1d040*/  LDL.LU.64 R134, [R1+0x698] ;  /* 0x0006980001867983 */ /* 0x000f280000300a00 */
[----:B------:R-:W4:Y:S04]  /*1d050*/  LDL.LU.64 R118, [R1+0x658] ;  /* 0x0006580001767983 */ /* 0x000f280000300a00 */
[----:B------:R-:W4:Y:S04]  /*1d060*/  LDL.LU.64 R206, [R1+0x8a8] ;  /* 0x0008a80001ce7983 */ /* 0x000f280000300a00 */
[----:B------:R-:W4:Y:S04]  /*1d070*/  LDL.LU.64 R108, [R1+0x8c8] ;  /* 0x0008c800016c7983 */ /* 0x000f280000300a00 */
[----:B------:R-:W4:Y:S01]  /*1d080*/  LDL.LU.64 R112, [R1+0x900] ;  /* 0x0009000001707983 */ /* 0x000f220000300a00 */
[----:B------:R-:W-:-:S02]  /*1d090*/  IMAD.MOV.U32 R146, RZ, RZ, R212 ;  /* 0x000000ffff927224 */ /* 0x000fc400078e00d4 */
[----:B------:R-:W-:Y:S02]  /*1d0a0*/  IMAD.MOV.U32 R147, RZ, RZ, R213 ;  /* 0x000000ffff937224 */ /* 0x000fe400078e00d5 */
[----:B------:R-:W-:Y:S01]  /*1d0b0*/  IMAD.MOV.U32 R148, RZ, RZ, R214 ;  /* 0x000000ffff947224 */ /* 0x000fe200078e00d6 */
[----:B------:R-:W4:Y:S01]  /*1d0c0*/  LDL.LU.64 R212, [R1+0x908] ;  /* 0x0009080001d47983 */ /* 0x000f220000300a00 */
[----:B------:R-:W-:-:S03]  /*1d0d0*/  IMAD.MOV.U32 R149, RZ, RZ, R215 ;  /* 0x000000ffff957224 */ /* 0x000fc600078e00d7 */
[----:B------:R-:W4:Y:S01]  /*1d0e0*/  LDL.LU.64 R214, [R1+0x868] ;  /* 0x0008680001d67983 */ /* 0x000f220000300a00 */
[----:B------:R-:W-:-:S03]  /*1d0f0*/  IMAD.MOV.U32 R123, RZ, RZ, R169 ;  /* 0x000000ffff7b7224 */ /* 0x000fc600078e00a9 */
[----:B------:R-:W4:Y:S01]  /*1d100*/  LDL.LU.64 R110, [R1+0x8a0] ;  /* 0x0008a000016e7983 */ /* 0x000f220000300a00 */
        /* <DEDUP_REMOVED lines=56> */
[----:B------:R-:W-:Y:S01]  /*1d490*/  CS2R R84, SRZ ;  /* 0x0000000000547805 */ /* 0x000fe2000001ff00 */
[----:B------:R-:W-:Y:S01]  /*1d4a0*/  UMOV UR60, 0x1 ;  /* 0x00000001003c7882 */ /* 0x000fe20000000000 */
[----:B------:R-:W-:Y:S01]  /*1d4b0*/  UMOV UR7, 0xffffffff ;  /* 0xffffffff00077882 */ /* 0x000fe20000000000 */
[----:B--2---:R-:W-:Y:S02]  /*1d4c0*/  IMAD.MOV.U32 R12, RZ, RZ, R10 ;  /* 0x000000ffff0c7224 */ /* 0x004fe400078e000a */
[----:B---3--:R-:W-:Y:S02]  /*1d4d0*/  IMAD.MOV.U32 R14, RZ, RZ, R16 ;  /* 0x000000ffff0e7224 */ /* 0x008fe400078e0010 */
[----:B------:R-:W-:Y:S02]  /*1d4e0*/  IMAD.MOV.U32 R13, RZ, RZ, R17 ;  /* 0x000000ffff0d7224 */ /* 0x000fe400078e0011 */
[----:B----4-:R-:W-:-:S02]  /*1d4f0*/  IMAD.MOV.U32 R16, RZ, RZ, R150 ;  /* 0x000000ffff107224 */ /* 0x010fc400078e0096 */
        /* <DEDUP_REMOVED lines=8> */
[----:B------:R-:W2:Y:S04]  /*1d580*/  LDL.LU.64 R108, [R1+0x8c0] ;  /* 0x0008c000016c7983 */ /* 0x000ea80000300a00 */
[----:B------:R-:W3:Y:S04]  /*1d590*/  LDL.LU.64 R104, [R1+0x8f0] ;  /* 0x0008f00001687983 */ /* 0x000ee80000300a00 */
[----:B------:R-:W4:Y:S04]  /*1d5a0*/  LDL.LU.64 R106, [R1+0x828] ;  /* 0x00082800016a7983 */ /* 0x000f280000300a00 */
[----:B------:R-:W4:Y:S01]  /*1d5b0*/  LDL.LU.64 R102, [R1+0x860] ;  /* 0x0008600001667983 */ /* 0x000f220000300a00 */
        /* <DEDUP_REMOVED lines=40> */
[----:B------:R-:W-:Y:S01]  /*1d840*/  IMAD.MOV.U32 R179, RZ, RZ, R181 ;  /* 0x000000ffffb37224 */ /* 0x000fe200078e00b5 */
[----:B------:R-:W-:Y:S01]  /*1d850*/  MOV R181, R183 ;  /* 0x000000b700b57202 */ /* 0x000fe20000000f00 */
[----:B------:R-:W-:Y:S02]  /*1d860*/  IMAD.MOV.U32 R183, RZ, RZ, R219 ;  /* 0x000000ffffb77224 */ /* 0x000fe400078e00db */
[----:B------:R-:W-:-:S02]  /*1d870*/  IMAD.MOV.U32 R188, RZ, RZ, R220 ;  /* 0x000000ffffbc7224 */ /* 0x000fc400078e00dc */
[----:B------:R-:W-:Y:S02]  /*1d880*/  IMAD.MOV.U32 R160, RZ, RZ, R222 ;  /* 0x000000ffffa07224 */ /* 0x000fe400078e00de */
[----:B------:R-:W-:Y:S02]  /*1d890*/  IMAD.MOV.U32 R187, RZ, RZ, R221 ;  /* 0x000000ffffbb7224 */ /* 0x000fe400078e00dd */
[----:B--2---:R-:W-:Y:S02]  /*1d8a0*/  IMAD.MOV.U32 R216, RZ, RZ, R108 ;  /* 0x000000ffffd87224 */ /* 0x004fe400078e006c */
        /* <DEDUP_REMOVED lines=11> */
[----:B------:R-:W2:Y:S01]  /*1d960*/  LDL.LU.64 R226, [R1+0x888] ;  /* 0x0008880001e27983 */ /* 0x000ea20000300a00 */
[----:B---3--:R-:W-:Y:S02]  /*1d970*/  IMAD.MOV.U32 R218, RZ, RZ, R104 ;  /* 0x000000ffffda7224 */ /* 0x008fe400078e0068 */
[----:B------:R-:W-:Y:S02]  /*1d980*/  IMAD.MOV.U32 R217, RZ, RZ, R105 ;  /* 0x000000ffffd97224 */ /* 0x000fe400078e0069 */
[----:B------:R-:W3:Y:S01]  /*1d990*/  LDL.LU.64 R104, [R1+0x8b0] ;  /* 0x0008b00001687983 */ /* 0x000ee20000300a00 */
[----:B----4-:R-:W-:-:S02]  /*1d9a0*/  IMAD.MOV.U32 R220, RZ, RZ, R106 ;  /* 0x000000ffffdc7224 */ /* 0x010fc400078e006a */
[----:B------:R-:W-:Y:S02]  /*1d9b0*/  IMAD.MOV.U32 R219, RZ, RZ, R107 ;  /* 0x000000ffffdb7224 */ /* 0x000fe400078e006b */
[----:B------:R-:W4:Y:S01]  /*1d9c0*/  LDL.LU.64 R106, [R1+0x7e8] ;  /* 0x0007e800016a7983 */ /* 0x000f220000300a00 */
[----:B------:R-:W-:Y:S02]  /*1d9d0*/  IMAD.MOV.U32 R222, RZ, RZ, R102 ;  /* 0x000000ffffde7224 */ /* 0x000fe400078e0066 */
[----:B------:R-:W-:Y:S02]  /*1d9e0*/  IMAD.MOV.U32 R221, RZ, RZ, R103 ;  /* 0x000000ffffdd7224 */ /* 0x000fe400078e0067 */
[----:B------:R-:W4:Y:S04]  /*1d9f0*/  LDL.LU.64 R102, [R1+0x820] ;  /* 0x0008200001667983 */ /* 0x000f280000300a00 */
[----:B------:R-:W4:Y:S01]  /*1da00*/  LDL.LU.64 R98, [R1+0x848] ;  /* 0x0008480001627983 */ /* 0x000f220000300a00 */
[----:B------:R-:W-:-:S02]  /*1da10*/  IMAD.MOV.U32 R194, RZ, RZ, R224 ;  /* 0x000000ffffc27224 */ /* 0x000fc400078e00e0 */
[----:B------:R-:W-:Y:S01]  /*1da20*/  IMAD.MOV.U32 R23, RZ, RZ, R175 ;  /* 0x000000ffff177224 */ /* 0x000fe200078e00af */
[----:B------:R-:W4:Y:S01]  /*1da30*/  LDL.LU.64 R100, [R1+0x880] ;  /* 0x0008800001647983 */ /* 0x000f220000300a00 */
[----:B------:R-:W-:Y:S02]  /*1da40*/  IMAD.MOV.U32 R175, RZ, RZ, R177 ;  /* 0x000000ffffaf7224 */ /* 0x000fe400078e00b1 */
[----:B------:R-:W-:Y:S02]  /*1da50*/  IMAD.MOV.U32 R159, RZ, RZ, R223 ;  /* 0x000000ffff9f7224 */ /* 0x000fe400078e00df */
[----:B------:R-:W-:Y:S02]  /*1da60*/  IMAD.MOV.U32 R177, RZ, RZ, R193 ;  /* 0x000000ffffb17224 */ /* 0x000fe400078e00c1 */
[----:B------:R-:W-:Y:S02]  /*1da70*/  IMAD.MOV.U32 R193, RZ, RZ, R225 ;  /* 0x000000ffffc17224 */ /* 0x000fe400078e00e1 */
[----:B------:R-:W-:-:S02]  /*1da80*/  IMAD.MOV.U32 R168, RZ, RZ, R232 ;  /* 0x000000ffffa87224 */ /* 0x000fc400078e00e8 */
[----:B--2---:R-:W-:Y:S02]  /*1da90*/  IMAD.MOV.U32 R224, RZ, RZ, R226 ;  /* 0x000000ffffe07224 */ /* 0x004fe400078e00e2 */
[----:B---3--:R-:W-:Y:S02]  /*1daa0*/  IMAD.MOV.U32 R226, RZ, RZ, R104 ;  /* 0x000000ffffe27224 */ /* 0x008fe400078e0068 */
[----:B------:R-:W-:Y:S02]  /*1dab0*/  IMAD.MOV.U32 R104, RZ, RZ, R122 ;  /* 0x000000ffff687224 */ /* 0x000fe400078e007a */
[----:B------:R-:W-:Y:S02]  /*1dac0*/  IMAD.MOV.U32 R122, RZ, RZ, R228 ;  /* 0x000000ffff7a7224 */ /* 0x000fe400078e00e4 */
[----:B----4-:R-:W-:Y:S02]  /*1dad0*/  IMAD.MOV.U32 R228, RZ, RZ, R106 ;  /* 0x000000ffffe47224 */ /* 0x010fe400078e006a */
        /* <DEDUP_REMOVED lines=17> */
[----:B------:R-:W2:Y:S01]  /*1dbf0*/  LDL.LU.64 R102, [R1+0x7a8] ;  /* 0x0007a80001667983 */ /* 0x000ea20000300a00 */
[----:B------:R-:W-:Y:S02]  /*1dc00*/  IMAD.MOV.U32 R135, RZ, RZ, R137 ;  /* 0x000000ffff877224 */ /* 0x000fe400078e0089 */
[----:B------:R-:W-:-:S02]  /*1dc10*/  IMAD.MOV.U32 R137, RZ, RZ, R231 ;  /* 0x000000ffff897224 */ /* 0x000fc400078e00e7 */
[----:B------:R-:W-:Y:S02]  /*1dc20*/  IMAD.MOV.U32 R232, RZ, RZ, R98 ;  /* 0x000000ffffe87224 */ /* 0x000fe400078e0062 */
[----:B------:R-:W-:Y:S02]  /*1dc30*/  IMAD.MOV.U32 R231, RZ, RZ, R99 ;  /* 0x000000ffffe77224 */ /* 0x000fe400078e0063 */
[----:B------:R-:W3:Y:S01]  /*1dc40*/  LDL.LU.64 R98, [R1+0x7e0] ;  /* 0x0007e00001627983 */ /* 0x000ee20000300a00 */
        /* <DEDUP_REMOVED lines=9> */
[----:B------:R-:W4:Y:S01]  /*1dce0*/  LDL.LU.64 R100, [R1+0x808] ;  /* 0x0008080001647983 */ /* 0x000f220000300a00 */
[----:B------:R-:W-:-:S02]  /*1dcf0*/  IMAD.MOV.U32 R189, RZ, RZ, R191 ;  /* 0x000000ffffbd7224 */ /* 0x000fc400078e00bf */
[----:B------:R-:W-:Y:S02]  /*1dd00*/  IMAD.MOV.U32 R191, RZ, RZ, R235 ;  /* 0x000000ffffbf7224 */ /* 0x000fe400078e00eb */
[----:B------:R-:W-:Y:S02]  /*1dd10*/  IMAD.MOV.U32 R196, RZ, RZ, R236 ;  /* 0x000000ffffc47224 */ /* 0x000fe400078e00ec */
[----:B------:R-:W-:Y:S02]  /*1dd20*/  IMAD.MOV.U32 R195, RZ, RZ, R237 ;  /* 0x000000ffffc37224 */ /* 0x000fe400078e00ed */
[----:B------:R-:W-:Y:S02]  /*1dd30*/  IMAD.MOV.U32 R198, RZ, RZ, R238 ;  /* 0x000000ffffc67224 */ /* 0x000fe400078e00ee */
[----:B--2---:R-:W-:Y:S02]  /*1dd40*/  IMAD.MOV.U32 R236, RZ, RZ, R102 ;  /* 0x000000ffffec7224 */ /* 0x004fe400078e0066 */
[----:B------:R-:W-:-:S02]  /*1dd50*/  IMAD.MOV.U32 R235, RZ, RZ, R103 ;  /* 0x000000ffffeb7224 */ /* 0x000fc400078e0067 */
[----:B------:R-:W2:Y:S04]  /*1dd60*/  LDL.LU.64 R102, [R1+0x840] ;  /* 0x0008400001667983 */ /* 0x000ea80000300a00 */
[----:B------:R-:W2:Y:S01]  /*1dd70*/  LDL.LU.64 R96, [R1+0x788] ;  /* 0x0007880001607983 */ /* 0x000ea20000300a00 */
[----:B---3--:R-:W-:Y:S02]  /*1dd80*/  IMAD.MOV.U32 R238, RZ, RZ, R98 ;  /* 0x000000ffffee7224 */ /* 0x008fe400078e0062 */
[----:B------:R-:W-:Y:S02]  /*1dd90*/  IMAD.MOV.U32 R237, RZ, RZ, R99 ;  /* 0x000000ffffed7224 */ /* 0x000fe400078e0063 */
[----:B------:R-:W3:Y:S01]  /*1dda0*/  LDL.LU.64 R98, [R1+0x7a0] ;  /* 0x0007a00001627983 */ /* 0x000ee20000300a00 */
[----:B------:R-:W-:-:S02]  /*1ddb0*/  IMAD.MOV.U32 R22, RZ, RZ, R240 ;  /* 0x000000ffff167224 */ /* 0x000fc400078e00f0 */
[----:B------:R-:W-:Y:S02]  /*1ddc0*/  IMAD.MOV.U32 R151, RZ, RZ, R21 ;  /* 0x000000ffff977224 */ /* 0x000fe400078e0015 */
[----:B------:R-:W-:Y:S02]  /*1ddd0*/  IMAD.MOV.U32 R18, RZ, RZ, R242 ;  /* 0x000000ffff127224 */ /* 0x000fe400078e00f2 */
        /* <DEDUP_REMOVED lines=12> */
[----:B--2---:R-:W-:Y:S02]  /*1dea0*/  IMAD.MOV.U32 R242, RZ, RZ, R102 ;  /* 0x000000fffff27224 */ /* 0x004fe400078e0066 */
[----:B------:R-:W-:Y:S02]  /*1deb0*/  IMAD.MOV.U32 R241, RZ, RZ, R103 ;  /* 0x000000fffff17224 */ /* 0x000fe400078e0067 */
[----:B------:R-:W2:Y:S04]  /*1dec0*/  LDL.LU.64 R102, [R1+0x7c8] ;  /* 0x0007c80001667983 */ /* 0x000ea80000300a00 */
[----:B------:R-:W4:Y:S01]  /*1ded0*/  LDL.LU.64 R92, [R1+0x6c0] ;  /* 0x0006c000015c7983 */ /* 0x000f220000300a00 */
[----:B---3--:R-:W-:-:S02]  /*1dee0*/  IMAD.MOV.U32 R246, RZ, RZ, R98 ;  /* 0x000000fffff67224 */ /* 0x008fc400078e0062 */
[----:B------:R-:W-:Y:S01]  /*1def0*/  IMAD.MOV.U32 R245, RZ, RZ, R99 ;  /* 0x000000fffff57224 */ /* 0x000fe200078e0063 */
[----:B------:R-:W3:Y:S04]  /*1df00*/  LDL.LU.64 R90, [R1+0x800] ;  /* 0x00080000015a7983 */ /* 0x000ee80000300a00 */
[----:B------:R-:W4:Y:S04]  /*1df10*/  LDL.LU.64 R98, [R1+0x720] ;  /* 0x0007200001627983 */ /* 0x000f280000300a00 */
[----:B------:R-:W3:Y:S01]  /*1df20*/  LDL.LU.64 R94, [R1+0x780] ;  /* 0x00078000015e7983 */ /* 0x000ee20000300a00 */
[----:B------:R-:W-:-:S02]  /*1df30*/  IMAD.MOV.U32 R197, RZ, RZ, R239 ;  /* 0x000000ffffc57224 */ /* 0x000fc400078e00ef */
[----:B------:R-:W-:Y:S01]  /*1df40*/  IMAD.MOV.U32 R239, RZ, RZ, R101 ;  /* 0x000000ffffef7224 */ /* 0x000fe200078e0065 */
[----:B------:R-:W3:Y:S01]  /*1df50*/  LDL.LU.64 R86, [R1+0x700] ;  /* 0x0007000001567983 */ /* 0x000ee20000300a00 */
        /* <DEDUP_REMOVED lines=12> */
[----:B----4-:R-:W-:Y:S02]  /*1e020*/  IMAD.MOV.U32 R252, RZ, RZ, R98 ;  /* 0x000000fffffc7224 */ /* 0x010fe400078e0062 */
[----:B------:R-:W-:Y:S01]  /*1e030*/  IMAD.MOV.U32 R251, RZ, RZ, R99 ;  /* 0x000000fffffb7224 */ /* 0x000fe200078e0063 */
[----:B---3--:R1:W-:Y:S04]  /*1e040*/  STL [R1+0x604], R94 ;  /* 0x0006045e01007387 */ /* 0x0083e80000100800 */
[----:B------:R-:W2:Y:S01]  /*1e050*/  LDL.LU.64 R98, [R1+0x7c0] ;  /* 0x0007c00001627983 */ /* 0x000ea20000300a00 */
[----:B------:R-:W-:-:S05]  /*1e060*/  IMAD.MOV.U32 R3, RZ, RZ, R95 ;  /* 0x000000ffff037224 */ /* 0x000fca00078e005f */
[----:B------:R3:W-:Y:S04]  /*1e070*/  STL [R1+0x600], R3 ;  /* 0x0006000301007387 */ /* 0x0007e80000100800 */
[----:B------:R-:W-:Y:S04]  /*1e080*/  STL [R1+0x60c], R96 ;  /* 0x00060c6001007387 */ /* 0x000fe80000100800 */
[----:B-1----:R-:W4:Y:S01]  /*1e090*/  LDL.LU.64 R94, [R1+0x650] ;  /* 0x00065000015e7983 */ /* 0x002f220000300a00 */
[----:B---3--:R-:W-:-:S03]  /*1e0a0*/  IMAD.MOV.U32 R3, RZ, RZ, R97 ;  /* 0x000000ffff037224 */ /* 0x008fc600078e0061 */
[----:B--2---:R-:W-:Y:S04]  /*1e0b0*/  STL [R1+0x614], R98 ;  /* 0x0006146201007387 */ /* 0x004fe80000100800 */
[----:B------:R1:W-:Y:S02]  /*1e0c0*/  STL [R1+0x608], R3 ;  /* 0x0006080301007387 */ /* 0x0003e40000100800 */
[----:B-1----:R-:W-:-:S05]  /*1e0d0*/  IMAD.MOV.U32 R3, RZ, RZ, R99 ;  /* 0x000000ffff037224 */ /* 0x002fca00078e0063 */
[----:B------:R1:W-:Y:S04]  /*1e0e0*/  STL [R1+0x610], R3 ;  /* 0x0006100301007387 */ /* 0x0003e80000100800 */
[----:B------:R-:W2:Y:S01]  /*1e0f0*/  LDL.LU.64 R96, [R1+0x6e0] ;  /* 0x0006e00001607983 */ /* 0x000ea20000300a00 */
[----:B------:R-:W-:Y:S02]  /*1e100*/  IMAD.MOV.U32 R156, RZ, RZ, R244 ;  /* 0x000000ffff9c7224 */ /* 0x000fe400078e00f4 */
[----:B------:R-:W-:Y:S02]  /*1e110*/  IMAD.MOV.U32 R244, RZ, RZ, R248 ;  /* 0x000000fffff47224 */ /* 0x000fe400078e00f8 */
[----:B------:R-:W-:Y:S02]  /*1e120*/  IMAD.MOV.U32 R248, RZ, RZ, R102 ;  /* 0x000000fffff87224 */ /* 0x000fe400078e0066 */
[----:B------:R-:W-:-:S02]  /*1e130*/  IMAD.MOV.U32 R102, RZ, RZ, R104 ;  /* 0x000000ffff667224 */ /* 0x000fc400078e0068 */
[----:B------:R-:W-:Y:S02]  /*1e140*/  IMAD.MOV.U32 R104, RZ, RZ, R106 ;  /* 0x000000ffff687224 */ /* 0x000fe400078e006a */
[----:B------:R-:W-:Y:S02]  /*1e150*/  IMAD.MOV.U32 R17, RZ, RZ, R243 ;  /* 0x000000ffff117224 */ /* 0x000fe400078e00f3 */
[----:B------:R-:W-:Y:S02]  /*1e160*/  IMAD.MOV.U32 R106, RZ, RZ, R108 ;  /* 0x000000ffff6a7224 */ /* 0x000fe400078e006c */
[----:B-1----:R-:W-:Y:S01]  /*1e170*/  IMAD.MOV.U32 R3, RZ, RZ, R93 ;  /* 0x000000ffff037224 */ /* 0x002fe200078e005d */
[----:B------:R-:W-:Y:S01]  /*1e180*/  STL [R1+0x61c], R92 ;  /* 0x00061c5c01007387 */ /* 0x000fe20000100800 */
[----:B------:R-:W-:Y:S02]  /*1e190*/  IMAD.MOV.U32 R243, RZ, RZ, R249 ;  /* 0x000000fffff37224 */ /* 0x000fe400078e00f9 */
[----:B------:R-:W-:-:S02]  /*1e1a0*/  IMAD.MOV.U32 R108, RZ, RZ, R250 ;  /* 0x000000ffff6c7224 */ /* 0x000fc400078e00fa */
[----:B------:R-:W-:Y:S02]  /*1e1b0*/  IMAD.MOV.U32 R250, RZ, RZ, R90 ;  /* 0x000000fffffa7224 */ /* 0x000fe400078e005a */
[----:B------:R-:W-:Y:S02]  /*1e1c0*/  IMAD.MOV.U32 R249, RZ, RZ, R91 ;  /* 0x000000fffff97224 */ /* 0x000fe400078e005b */
[----:B------:R-:W-:Y:S01]  /*1e1d0*/  IMAD.MOV.U32 R98, RZ, RZ, R100 ;  /* 0x000000ffff627224 */ /* 0x000fe200078e0064 */
[----:B------:R-:W3:Y:S01]  /*1e1e0*/  LDL.LU.64 R90, [R1+0x648] ;  /* 0x00064800015a7983 */ /* 0x000ee20000300a00 */
[----:B------:R-:W-:-:S03]  /*1e1f0*/  IMAD.MOV.U32 R99, RZ, RZ, R101 ;  /* 0x000000ffff637224 */ /* 0x000fc600078e0065 */
[----:B------:R-:W4:Y:S04]  /*1e200*/  LDL.LU.64 R100, [R1+0x668] ;  /* 0x0006680001647983 */ /* 0x000f280000300a00 */
[----:B------:R1:W-:Y:S04]  /*1e210*/  STL [R1+0x618], R3 ;  /* 0x0006180301007387 */ /* 0x0003e80000100800 */
[----:B--2---:R2:W-:Y:S01]  /*1e220*/  STL [R1+0x624], R96 ;  /* 0x0006246001007387 */ /* 0x0045e20000100800 */
[----:B-1----:R-:W-:-:S03]  /*1e230*/  IMAD.MOV.U32 R3, RZ, RZ, R97 ;  /* 0x000000ffff037224 */ /* 0x002fc600078e0061 */
[----:B------:R-:W3:Y:S04]  /*1e240*/  LDL.LU.64 R88, [R1+0x760] ;  /* 0x0007600001587983 */ /* 0x000ee80000300a00 */
[----:B------:R1:W-:Y:S01]  /*1e250*/  STL [R1+0x620], R3 ;  /* 0x0006200301007387 */ /* 0x0003e20000100800 */
[----:B--2---:R-:W-:Y:S02]  /*1e260*/  IMAD.MOV.U32 R96, RZ, RZ, R102 ;  /* 0x000000ffff607224 */ /* 0x004fe400078e0066 */
[----:B------:R-:W-:Y:S02]  /*1e270*/  IMAD.MOV.U32 R97, RZ, RZ, R103 ;  /* 0x000000ffff617224 */ /* 0x000fe400078e0067 */
[----:B------:R-:W2:Y:S01]  /*1e280*/  LDL.LU.64 R102, [R1+0x740] ;  /* 0x0007400001667983 */ /* 0x000ea20000300a00 */
[----:B-1----:R-:W-:-:S03]  /*1e290*/  IMAD.MOV.U32 R3, RZ, RZ, R87 ;  /* 0x000000ffff037224 */ /* 0x002fc600078e0057 */
[----:B------:R-:W-:Y:S01]  /*1e2a0*/  STL [R1+0x62c], R86 ;  /* 0x00062c5601007387 */ /* 0x000fe20000100800 */
[----:B------:R-:W-:Y:S02]  /*1e2b0*/  IMAD.MOV.U32 R92, RZ, RZ, R98 ;  /* 0x000000ffff5c7224 */ /* 0x000fe400078e0062 */
[----:B------:R-:W-:Y:S02]  /*1e2c0*/  IMAD.MOV.U32 R93, RZ, RZ, R99 ;  /* 0x000000ffff5d7224 */ /* 0x000fe400078e0063 */
[----:B------:R-:W4:Y:S04]  /*1e2d0*/  LDL.LU.64 R98, [R1+0x8e8] ;  /* 0x0008e80001627983 */ /* 0x000f280000300a00 */
[----:B---3--:R-:W-:Y:S04]  /*1e2e0*/  STL [R1+0x634], R88 ;  /* 0x0006345801007387 */ /* 0x008fe80000100800 */
[----:B------:R1:W-:Y:S02]  /*1e2f0*/  STL [R1+0x628], R3 ;  /* 0x0006280301007387 */ /* 0x0003e40000100800 */
[----:B-1----:R-:W-:-:S05]  /*1e300*/  IMAD.MOV.U32 R3, RZ, RZ, R89 ;  /* 0x000000ffff037224 */ /* 0x002fca00078e0059 */
[----:B------:R1:W-:Y:S04]  /*1e310*/  STL [R1+0x630], R3 ;  /* 0x0006300301007387 */ /* 0x0003e80000100800 */
[----:B--2---:R2:W-:Y:S01]  /*1e320*/  STL [R1+0x63c], R102 ;  /* 0x00063c6601007387 */ /* 0x0045e20000100800 */
[----:B-1----:R-:W-:-:S05]  /*1e330*/  IMAD.MOV.U32 R3, RZ, RZ, R103 ;  /* 0x000000ffff037224 */ /* 0x002fca00078e0067 */
[----:B------:R1:W-:Y:S04]  /*1e340*/  STL [R1+0x638], R3 ;  /* 0x0006380301007387 */ /* 0x0003e80000100800 */
[----:B------:R-:W-:Y:S04]  /*1e350*/  STL [R1+0x644], R90 ;  /* 0x0006445a01007387 */ /* 0x000fe80000100800 */
[----:B--2---:R-:W2:Y:S01]  /*1e360*/  LDL.LU.64 R102, [R1+0x670] ;  /* 0x0006700001667983 */ /* 0x004ea20000300a00 */
[----:B-1----:R-:W-:-:S03]  /*1e370*/  IMAD.MOV.U32 R3, RZ, RZ, R91 ;  /* 0x000000ffff037224 */ /* 0x002fc600078e005b */
[----:B----4-:R-:W-:Y:S04]  /*1e380*/  STL [R1+0x64c], R94 ;  /* 0x00064c5e01007387 */ /* 0x010fe80000100800 */
[----:B------:R1:W-:Y:S04]  /*1e390*/  STL [R1+0x640], R3 ;  /* 0x0006400301007387 */ /* 0x0003e80000100800 */
[----:B------:R-:W-:Y:S01]  /*1e3a0*/  STL [R1+0x654], R96 ;  /* 0x0006546001007387 */ /* 0x000fe20000100800 */
[----:B-1----:R-:W-:-:S05]  /*1e3b0*/  IMAD.MOV.U32 R3, RZ, RZ, R95 ;  /* 0x000000ffff037224 */ /* 0x002fca00078e005f */
[----:B------:R1:W-:Y:S02]  /*1e3c0*/  STL [R1+0x648], R3 ;  /* 0x0006480301007387 */ /* 0x0003e40000100800 */
[----:B-1----:R-:W-:-:S05]  /*1e3d0*/  IMAD.MOV.U32 R3, RZ, RZ, R97 ;  /* 0x000000ffff037224 */ /* 0x002fca00078e0061 */
[----:B------:R1:W-:Y:S04]  /*1e3e0*/  STL [R1+0x650], R3 ;  /* 0x0006500301007387 */ /* 0x0003e80000100800 */
[----:B------:R-:W-:Y:S04]  /*1e3f0*/  STL [R1+0x65c], R98 ;  /* 0x00065c6201007387 */ /* 0x000fe80000100800 */
[----:B------:R-:W3:Y:S01]  /*1e400*/  LDL.LU.64 R96, [R1+0x6a0] ;  /* 0x0006a00001607983 */ /* 0x000ee20000300a00 */
[----:B-1----:R-:W-:-:S03]  /*1e410*/  IMAD.MOV.U32 R3, RZ, RZ, R99 ;  /* 0x000000ffff037224 */ /* 0x002fc600078e0063 */
[----:B------:R-:W-:Y:S04]  /*1e420*/  STL [R1+0x664], R100 ;  /* 0x0006646401007387 */ /* 0x000fe80000100800 */
[----:B------:R1:W-:Y:S02]  /*1e430*/  STL [R1+0x658], R3 ;  /* 0x0006580301007387 */ /* 0x0003e40000100800 */
[----:B-1----:R-:W-:Y:S02]  /*1e440*/  IMAD.MOV.U32 R3, RZ, RZ, R101 ;  /* 0x000000ffff037224 */ /* 0x002fe400078e0065 */
[----:B--2---:R-:W-:Y:S04]  /*1e450*/  STL [R1+0x66c], R102 ;  /* 0x00066c6601007387 */ /* 0x004fe80000100800 */
[----:B------:R1:W-:Y:S04]  /*1e460*/  STL [R1+0x660], R3 ;  /* 0x0006600301007387 */ /* 0x0003e80000100800 */
[----:B------:R-:W2:Y:S04]  /*1e470*/  LDL.LU.64 R94, [R1+0x928] ;  /* 0x00092800015e7983 */ /* 0x000ea80000300a00 */
[----:B------:R-:W4:Y:S01]  /*1e480*/  LDL.LU.64 R100, [R1+0x6a8] ;  /* 0x0006a80001647983 */ /* 0x000f220000300a00 */
[----:B-1----:R-:W-:-:S05]  /*1e490*/  IMAD.MOV.U32 R3, RZ, RZ, R103 ;  /* 0x000000ffff037224 */ /* 0x002fca00078e0067 */
[----:B------:R1:W-:Y:S04]  /*1e4a0*/  STL [R1+0x668], R3 ;  /* 0x0006680301007387 */ /* 0x0003e80000100800 */
[----:B------:R-:W-:Y:S04]  /*1e4b0*/  STL [R1+0x674], R92 ;  /* 0x0006745c01007387 */ /* 0x000fe80000100800 */
[----:B------:R-:W4:Y:S01]  /*1e4c0*/  LDL.LU.64 R102, [R1+0x690] ;  /* 0x0006900001667983 */ /* 0x000f220000300a00 */
[----:B------:R-:W-:Y:S02]  /*1e4d0*/  IMAD.MOV.U32 R98, RZ, RZ, R104 ;  /* 0x000000ffff627224 */ /* 0x000fe400078e0068 */
[----:B------:R-:W-:-:S02]  /*1e4e0*/  IMAD.MOV.U32 R99, RZ, RZ, R105 ;  /* 0x000000ffff637224 */ /* 0x000fc400078e0069 */
[----:B------:R-:W4:Y:S01]  /*1e4f0*/  LDL.LU.64 R104, [R1+0x948] ;  /* 0x0009480001687983 */ /* 0x000f220000300a00 */
[----:B-1----:R-:W-:-:S05]  /*1e500*/  IMAD.MOV.U32 R3, RZ, RZ, R93 ;  /* 0x000000ffff037224 */ /* 0x002fca00078e005d */
[----:B------:R2:W-:Y:S02]  /*1e510*/  STL [R1+0x670], R3 ;  /* 0x0006700301007387 */ /* 0x0005e40000100800 */
[----:B--2---:R-:W-:Y:S02]  /*1e520*/  IMAD.MOV.U32 R3, RZ, RZ, R95 ;  /* 0x000000ffff037224 */ /* 0x004fe400078e005f */
[----:B------:R-:W-:Y:S04]  /*1e530*/  STL [R1+0x67c], R94 ;  /* 0x00067c5e01007387 */ /* 0x000fe80000100800 */
[----:B------:R1:W-:Y:S04]  /*1e540*/  STL [R1+0x678], R3 ;  /* 0x0006780301007387 */ /* 0x0003e80000100800 */
[----:B---3--:R-:W-:Y:S01]  /*1e550*/  STL [R1+0x684], R96 ;  /* 0x0006846001007387 */ /* 0x008fe20000100800 */
[----:B-1----:R-:W-:-:S03]  /*1e560*/  IMAD.MOV.U32 R3, RZ, RZ, R97 ;  /* 0x000000ffff037224 */ /* 0x002fc600078e0061 */
[----:B----4-:R-:W-:Y:S04]  /*1e570*/  STL [R1+0x68c], R102 ;  /* 0x00068c6601007387 */ /* 0x010fe80000100800 */
[----:B------:R1:W-:Y:S02]  /*1e580*/  STL [R1+0x680], R3 ;  /* 0x0006800301007387 */ /* 0x0003e40000100800 */
[----:B-1----:R-:W-:-:S05]  /*1e590*/  IMAD.MOV.U32 R3, RZ, RZ, R103 ;  /* 0x000000ffff037224 */ /* 0x002fca00078e0067 */
[----:B------:R1:W-:Y:S04]  /*1e5a0*/  STL [R1+0x688], R3 ;  /* 0x0006880301007387 */ /* 0x0003e80000100800 */
[----:B------:R-:W2:Y:S01]  /*1e5b0*/  LDL.LU.64 R102, [R1+0x6b0] ;  /* 0x0006b00001667983 */ /* 0x000ea20000300a00 */
[----:B-1----:R-:W-:-:S03]  /*1e5c0*/  IMAD.MOV.U32 R3, RZ, RZ, R99 ;  /* 0x000000ffff037224 */ /* 0x002fc600078e0063 */
[----:B------:R-:W-:Y:S04]  /*1e5d0*/  STL [R1+0x694], R98 ;  /* 0x0006946201007387 */ /* 0x000fe80000100800 */
[----:B------:R-:W-:Y:S04]  /*1e5e0*/  STL [R1+0x69c], R104 ;  /* 0x00069c6801007387 */ /* 0x000fe80000100800 */
[----:B------:R1:W-:Y:S02]  /*1e5f0*/  STL [R1+0x690], R3 ;  /* 0x0006900301007387 */ /* 0x0003e40000100800 */
[----:B-1----:R-:W-:-:S05]  /*1e600*/  IMAD.MOV.U32 R3, RZ, RZ, R105 ;  /* 0x000000ffff037224 */ /* 0x002fca00078e0069 */
[----:B------:R1:W-:Y:S04]  /*1e610*/  STL [R1+0x698], R3 ;  /* 0x0006980301007387 */ /* 0x0003e80000100800 */
[----:B------:R-:W3:Y:S04]  /*1e620*/  LDL.LU.64 R104, [R1+0x968] ;  /* 0x0009680001687983 */ /* 0x000ee80000300a00 */
[----:B------:R-:W4:Y:S01]  /*1e630*/  LDL.LU.64 R98, [R1+0x6c8] ;  /* 0x0006c80001627983 */ /* 0x000f220000300a00 */
[----:B-1----:R-:W-:-:S03]  /*1e640*/  IMAD.MOV.U32 R3, RZ, RZ, R101 ;  /* 0x000000ffff037224 */ /* 0x002fc600078e0065 */
[----:B------:R-:W-:Y:S04]  /*1e650*/  STL [R1+0x6a4], R100 ;  /* 0x0006a46401007387 */ /* 0x000fe80000100800 */
[----:B------:R2:W-:Y:S02]  /*1e660*/  STL [R1+0x6a0], R3 ;  /* 0x0006a00301007387 */ /* 0x0005e40000100800 */
[----:B--2---:R-:W-:Y:S02]  /*1e670*/  IMAD.MOV.U32 R3, RZ, RZ, R103 ;  /* 0x000000ffff037224 */ /* 0x004fe400078e0067 */
[----:B------:R-:W-:Y:S04]  /*1e680*/  STL [R1+0x6ac], R102 ;  /* 0x0006ac6601007387 */ /* 0x000fe80000100800 */
[----:B------:R-:W2:Y:S04]  /*1e690*/  LDL.LU.64 R100, [R1+0x6d0] ;  /* 0x0006d00001647983 */ /* 0x000ea80000300a00 */
[----:B------:R1:W-:Y:S04]  /*1e6a0*/  STL [R1+0x6a8], R3 ;  /* 0x0006a80301007387 */ /* 0x0003e80000100800 */
[----:B------:R-:W-:Y:S01]  /*1e6b0*/  STL [R1+0x6b4], R114 ;  /* 0x0006b47201007387 */ /* 0x000fe20000100800 */
[----:B-1----:R-:W-:-:S05]  /*1e6c0*/  IMAD.MOV.U32 R3, RZ, RZ, R115 ;  /* 0x000000ffff037224 */ /* 0x002fca00078e0073 */
[----:B------:R3:W-:Y:S04]  /*1e6d0*/  STL [R1+0x6b0], R3 ;  /* 0x0006b00301007387 */ /* 0x0007e80000100800 */
[----:B------:R-:W2:Y:S01]  /*1e6e0*/  LDL.LU.64 R102, [R1+0x988] ;  /* 0x0009880001667983 */ /* 0x000ea20000300a00 */
[----:B---3--:R-:W-:-:S03]  /*1e6f0*/  IMAD.MOV.U32 R3, RZ, RZ, R105 ;  /* 0x000000ffff037224 */ /* 0x008fc600078e0069 */
[----:B------:R1:W-:Y:S04]  /*1e700*/  STL [R1+0x6bc], R104 ;  /* 0x0006bc6801007387 */ /* 0x0003e80000100800 */
[----:B------:R-:W3:Y:S04]  /*1e710*/  LDL.LU.64 R114, [R1+0x6e8] ;  /* 0x0006e80001727983 */ /* 0x000ee80000300a00 */
[----:B------:R4:W-:Y:S01]  /*1e720*/  STL [R1+0x6b8], R3 ;  /* 0x0006b80301007387 */ /* 0x0009e20000100800 */
[----:B-1----:R-:W-:-:S03]  /*1e730*/  IMAD.MOV.U32 R104, RZ, RZ, R106 ;  /* 0x000000ffff687224 */ /* 0x002fc600078e006a */
[----:B----4-:R-:W-:Y:S01]  /*1e740*/  STL [R1+0x6c4], R98 ;  /* 0x0006c46201007387 */ /* 0x010fe20000100800 */
[----:B------:R-:W-:Y:S02]  /*1e750*/  IMAD.MOV.U32 R105, RZ, RZ, R107 ;  /* 0x000000ffff697224 */ /* 0x000fe400078e006b */
[----:B------:R-:W-:Y:S02]  /*1e760*/  IMAD.MOV.U32 R106, RZ, RZ, R108 ;  /* 0x000000ffff6a7224 */ /* 0x000fe400078e006c */
[----:B------:R-:W-:Y:S02]  /*1e770*/  IMAD.MOV.U32 R107, RZ, RZ, R109 ;  /* 0x000000ffff6b7224 */ /* 0x000fe400078e006d */
[----:B------:R-:W4:Y:S01]  /*1e780*/  LDL.LU.64 R108, [R1+0x6f0] ;  /* 0x0006f000016c7983 */ /* 0x000f220000300a00 */
[----:B------:R-:W-:-:S05]  /*1e790*/  IMAD.MOV.U32 R3, RZ, RZ, R99 ;  /* 0x000000ffff037224 */ /* 0x000fca00078e0063 */
[----:B------:R2:W-:Y:S02]  /*1e7a0*/  STL [R1+0x6c0], R3 ;  /* 0x0006c00301007387 */ /* 0x0005e40000100800 */
[----:B--2---:R-:W-:Y:S02]  /*1e7b0*/  IMAD.MOV.U32 R3, RZ, RZ, R101 ;  /* 0x000000ffff037224 */ /* 0x004fe400078e0065 */
[----:B------:R-:W-:Y:S04]  /*1e7c0*/  STL [R1+0x6cc], R100 ;  /* 0x0006cc6401007387 */ /* 0x000fe80000100800 */
[----:B------:R1:W-:Y:S04]  /*1e7d0*/  STL [R1+0x6c8], R3 ;  /* 0x0006c80301007387 */ /* 0x0003e80000100800 */
[----:B------:R2:W-:Y:S01]  /*1e7e0*/  STL [R1+0x6d4], R116 ;  /* 0x0006d47401007387 */ /* 0x0005e20000100800 */
[----:B-1----:R-:W-:-:S03]  /*1e7f0*/  IMAD.MOV.U32 R3, RZ, RZ, R117 ;  /* 0x000000ffff037224 */ /* 0x002fc600078e0075 */
[----:B------:R-:W-:Y:S04]  /*1e800*/  STL [R1+0x6dc], R102 ;  /* 0x0006dc6601007387 */ /* 0x000fe80000100800 */
[----:B------:R1:W-:Y:S04]  /*1e810*/  STL [R1+0x6d0], R3 ;  /* 0x0006d00301007387 */ /* 0x0003e80000100800 */
[----:B--2---:R-:W2:Y:S04]  /*1e820*/  LDL.LU.64 R116, [R1+0x9a8] ;  /* 0x0009a80001747983 */ /* 0x004ea80000300a00 */
[----:B------:R-:W2:Y:S01]  /*1e830*/  LDL.LU.64 R100, [R1+0x708] ;  /* 0x0007080001647983 */ /* 0x000ea20000300a00 */
[----:B-1----:R-:W-:-:S05]  /*1e840*/  IMAD.MOV.U32 R3, RZ, RZ, R103 ;  /* 0x000000ffff037224 */ /* 0x002fca00078e0067 */
[----:B------:R1:W-:Y:S04]  /*1e850*/  STL [R1+0x6d8], R3 ;  /* 0x0006d80301007387 */ /* 0x0003e80000100800 */
[----:B---3--:R3:W-:Y:S01]  /*1e860*/  STL [R1+0x6e4], R114 ;  /* 0x0006e47201007387 */ /* 0x0087e20000100800 */
[----:B-1----:R-:W-:-:S03]  /*1e870*/  IMAD.MOV.U32 R3, RZ, RZ, R115 ;  /* 0x000000ffff037224 */ /* 0x002fc600078e0073 */
[----:B----4-:R-:W-:Y:S04]  /*1e880*/  STL [R1+0x6ec], R108 ;  /* 0x0006ec6c01007387 */ /* 0x010fe80000100800 */
[----:B------:R1:W-:Y:S04]  /*1e890*/  STL [R1+0x6e0], R3 ;  /* 0x0006e00301007387 */ /* 0x0003e80000100800 */
[----:B---3--:R-:W3:Y:S01]  /*1e8a0*/  LDL.LU.64 R114, [R1+0x710] ;  /* 0x0007100001727983 */ /* 0x008ee20000300a00 */
[----:B-1----:R-:W-:-:S05]  /*1e8b0*/  IMAD.MOV.U32 R3, RZ, RZ, R109 ;  /* 0x000000ffff037224 */ /* 0x002fca00078e006d */
[----:B------:R1:W-:Y:S04]  /*1e8c0*/  STL [R1+0x6e8], R3 ;  /* 0x0006e80301007387 */ /* 0x0003e80000100800 */
[----:B------:R-:W-:Y:S04]  /*1e8d0*/  STL [R1+0x6f4], R104 ;  /* 0x0006f46801007387 */ /* 0x000fe80000100800 */
[----:B------:R-:W4:Y:S01]  /*1e8e0*/  LDL.LU.64 R102, [R1+0x9c8] ;  /* 0x0009c80001667983 */ /* 0x000f220000300a00 */
[----:B-1----:R-:W-:-:S03]  /*1e8f0*/  IMAD.MOV.U32 R3, RZ, RZ, R105 ;  /* 0x000000ffff037224 */ /* 0x002fc600078e0069 */
[----:B------:R-:W4:Y:S04]  /*1e900*/  LDL.LU.64 R108, [R1+0x728] ;  /* 0x00072800016c7983 */ /* 0x000f280000300a00 */
[----:B------:R2:W-:Y:S02]  /*1e910*/  STL [R1+0x6f0], R3 ;  /* 0x0006f00301007387 */ /* 0x0005e40000100800 */
[----:B--2---:R-:W-:Y:S02]  /*1e920*/  MOV R3, R117 ;  /* 0x0000007500037202 */ /* 0x004fe40000000f00 */
[----:B------:R1:W-:Y:S04]  /*1e930*/  STL [R1+0x6fc], R116 ;  /* 0x0006fc7401007387 */ /* 0x0003e80000100800 */
[----:B------:R2:W-:Y:S04]  /*1e940*/  STL [R1+0x6f8], R3 ;  /* 0x0006f80301007387 */ /* 0x0005e80000100800 */
[----:B-1----:R-:W4:Y:S01]  /*1e950*/  LDL.LU.64 R116, [R1+0x730] ;  /* 0x0007300001747983 */ /* 0x002f220000300a00 */
[----:B--2---:R-:W-:-:S03]  /*1e960*/  IMAD.MOV.U32 R3, RZ, RZ, R101 ;  /* 0x000000ffff037224 */ /* 0x004fc600078e0065 */
[----:B------:R-:W-:Y:S04]  /*1e970*/  STL [R1+0x704], R100 ;  /* 0x0007046401007387 */ /* 0x000fe80000100800 */
[----:B------:R-:W2:Y:S04]  /*1e980*/  LDL.LU.64 R104, [R1+0x9e8] ;  /* 0x0009e80001687983 */ /* 0x000ea80000300a00 */
[----:B------:R1:W-:Y:S04]  /*1e990*/  STL [R1+0x700], R3 ;  /* 0x0007000301007387 */ /* 0x0003e80000100800 */
[----:B---3--:R3:W-:Y:S01]  /*1e9a0*/  STL [R1+0x70c], R114 ;  /* 0x00070c7201007387 */ /* 0x0087e20000100800 */
[----:B-1----:R-:W-:-:S05]  /*1e9b0*/  IMAD.MOV.U32 R3, RZ, RZ, R115 ;  /* 0x000000ffff037224 */ /* 0x002fca00078e0073 */
[----:B------:R1:W-:Y:S04]  /*1e9c0*/  STL [R1+0x708], R3 ;  /* 0x0007080301007387 */ /* 0x0003e80000100800 */
[----:B------:R4:W-:Y:S04]  /*1e9d0*/  STL [R1+0x714], R110 ;  /* 0x0007146e01007387 */ /* 0x0009e80000100800 */
[----:B---3--:R-:W3:Y:S01]  /*1e9e0*/  LDL.LU.64 R114, [R1+0x750] ;  /* 0x0007500001727983 */ /* 0x008ee20000300a00 */
[----:B-1----:R-:W-:-:S03]  /*1e9f0*/  IMAD.MOV.U32 R3, RZ, RZ, R111 ;  /* 0x000000ffff037224 */ /* 0x002fc600078e006f */
[----:B----4-:R-:W-:Y:S04]  /*1ea00*/  STL [R1+0x71c], R102 ;  /* 0x00071c6601007387 */ /* 0x010fe80000100800 */
[----:B------:R1:W-:Y:S04]  /*1ea10*/  STL [R1+0x710], R3 ;  /* 0x0007100301007387 */ /* 0x0003e80000100800 */
[----:B------:R-:W4:Y:S01]  /*1ea20*/  LDL.LU.64 R110, [R1+0x748] ;  /* 0x00074800016e7983 */ /* 0x000f220000300a00 */
[----:B-1----:R-:W-:-:S05]  /*1ea30*/  IMAD.MOV.U32 R3, RZ, RZ, R103 ;  /* 0x000000ffff037224 */ /* 0x002fca00078e0067 */
[----:B------:R1:W-:Y:S04]  /*1ea40*/  STL [R1+0x718], R3 ;  /* 0x0007180301007387 */ /* 0x0003e80000100800 */
[----:B------:R1:W-:Y:S02]  /*1ea50*/  STL [R1+0x724], R108 ;  /* 0x0007246c01007387 */ /* 0x0003e40000100800 */
[----:B-1----:R-:W-:Y:S02]  /*1ea60*/  IMAD.MOV.U32 R3, RZ, RZ, R109 ;  /* 0x000000ffff037224 */ /* 0x002fe400078e006d */
[----:B------:R-:W-:Y:S02]  /*1ea70*/  IMAD.MOV.U32 R108, RZ, RZ, R112 ;  /* 0x000000ffff6c7224 */ /* 0x000fe400078e0070 */
[----:B------:R-:W-:Y:S01]  /*1ea80*/  IMAD.MOV.U32 R109, RZ, RZ, R113 ;  /* 0x000000ffff6d7224 */ /* 0x000fe200078e0071 */
[----:B------:R1:W-:Y:S04]  /*1ea90*/  STL [R1+0x72c], R116 ;  /* 0x00072c7401007387 */ /* 0x0003e80000100800 */
[----:B------:R2:W-:Y:S04]  /*1eaa0*/  STL [R1+0x720], R3 ;  /* 0x0007200301007387 */ /* 0x0005e80000100800 */
[----:B------:R-:W3:Y:S01]  /*1eab0*/  LDL.LU.64 R112, [R1+0x768] ;  /* 0x0007680001707983 */ /* 0x000ee20000300a00 */
[----:B-1----:R-:W-:-:S02]  /*1eac0*/  IMAD.MOV.U32 R116, RZ, RZ, R124 ;  /* 0x000000ffff747224 */ /* 0x002fc400078e007c */
[----:B--2---:R-:W-:Y:S02]  /*1ead0*/  IMAD.MOV.U32 R3, RZ, RZ, R117 ;  /* 0x000000ffff037224 */ /* 0x004fe400078e0075 */
[----:B------:R-:W-:Y:S02]  /*1eae0*/  IMAD.MOV.U32 R117, RZ, RZ, R125 ;  /* 0x000000ffff757224 */ /* 0x000fe400078e007d */
[----:B------:R-:W2:Y:S04]  /*1eaf0*/  LDL.LU.64 R124, [R1+0xa08] ;  /* 0x000a0800017c7983 */ /* 0x000ea80000300a00 */
[----:B------:R1:W-:Y:S04]  /*1eb00*/  STL [R1+0x728], R3 ;  /* 0x0007280301007387 */ /* 0x0003e80000100800 */
[----:B------:R1:W-:Y:S02]  /*1eb10*/  STL [R1+0x734], R106 ;  /* 0x0007346a01007387 */ /* 0x0003e40000100800 */
[----:B-1----:R-:W-:-:S02]  /*1eb20*/  IMAD.MOV.U32 R3, RZ, RZ, R107 ;  /* 0x000000ffff037224 */ /* 0x002fc400078e006b */
[----:B------:R-:W-:Y:S04]  /*1eb30*/  STL [R1+0x73c], R104 ;  /* 0x00073c6801007387 */ /* 0x000fe80000100800 */
[----:B------:R1:W-:Y:S04]  /*1eb40*/  STL [R1+0x730], R3 ;  /* 0x0007300301007387 */ /* 0x0003e80000100800 */
[----:B------:R-:W2:Y:S01]  /*1eb50*/  LDL.LU.64 R106, [R1+0x770] ;  /* 0x00077000016a7983 */ /* 0x000ea20000300a00 */
[----:B-1----:R-:W-:-:S05]  /*1eb60*/  IMAD.MOV.U32 R3, RZ, RZ, R105 ;  /* 0x000000ffff037224 */ /* 0x002fca00078e0069 */
[----:B------:R1:W-:Y:S04]  /*1eb70*/  STL [R1+0x738], R3 ;  /* 0x0007380301007387 */ /* 0x0003e80000100800 */
[----:B----4-:R4:W-:Y:S01]  /*1eb80*/  STL [R1+0x744], R110 ;  /* 0x0007446e01007387 */ /* 0x0109e20000100800 */
[----:B-1----:R-:W-:-:S05]  /*1eb90*/  IMAD.MOV.U32 R3, RZ, RZ, R111 ;  /* 0x000000ffff037224 */ /* 0x002fca00078e006f */
[----:B------:R1:W-:Y:S04]  /*1eba0*/  STL [R1+0x740], R3 ;  /* 0x0007400301007387 */ /* 0x0003e80000100800 */
[----:B---3--:R3:W-:Y:S04]  /*1ebb0*/  STL [R1+0x74c], R114 ;  /* 0x00074c7201007387 */ /* 0x0087e80000100800 */
[----:B----4-:R-:W4:Y:S01]  /*1ebc0*/  LDL.LU.64 R110, [R1+0xa28] ;  /* 0x000a2800016e7983 */ /* 0x010f220000300a00 */
[----:B-1----:R-:W-:-:S05]  /*1ebd0*/  IMAD.MOV.U32 R3, RZ, RZ, R115 ;  /* 0x000000ffff037224 */ /* 0x002fca00078e0073 */
[----:B------:R1:W-:Y:S04]  /*1ebe0*/  STL [R1+0x748], R3 ;  /* 0x0007480301007387 */ /* 0x0003e80000100800 */
[----:B------:R-:W-:Y:S04]  /*1ebf0*/  STL [R1+0x754], R108 ;  /* 0x0007546c01007387 */ /* 0x000fe80000100800 */
[----:B---3--:R-:W3:Y:S01]  /*1ec00*/  LDL.LU.64 R114, [R1+0x8e0] ;  /* 0x0008e00001727983 */ /* 0x008ee20000300a00 */
[----:B-1----:R-:W-:-:S05]  /*1ec10*/  IMAD.MOV.U32 R3, RZ, RZ, R109 ;  /* 0x000000ffff037224 */ /* 0x002fca00078e006d */
[----:B------:R2:W-:Y:S02]  /*1ec20*/  STL [R1+0x750], R3 ;  /* 0x0007500301007387 */ /* 0x0005e40000100800 */
[----:B--2---:R-:W-:Y:S02]  /*1ec30*/  IMAD.MOV.U32 R3, RZ, RZ, R125 ;  /* 0x000000ffff037224 */ /* 0x004fe400078e007d */
[----:B------:R1:W-:Y:S04]  /*1ec40*/  STL [R1+0x75c], R124 ;  /* 0x00075c7c01007387 */ /* 0x0003e80000100800 */
[----:B------:R2:W-:Y:S01]  /*1ec50*/  STL [R1+0x758], R3 ;  /* 0x0007580301007387 */ /* 0x0005e20000100800 */
[----:B-1----:R-:W-:Y:S02]  /*1ec60*/  IMAD.MOV.U32 R124, RZ, RZ, R126 ;  /* 0x000000ffff7c7224 */ /* 0x002fe400078e007e */
[----:B------:R-:W-:-:S02]  /*1ec70*/  IMAD.MOV.U32 R125, RZ, RZ, R127 ;  /* 0x000000ffff7d7224 */ /* 0x000fc400078e007f */
[----:B------:R-:W3:Y:S01]  /*1ec80*/  LDL.LU.64 R126, [R1+0x790] ;  /* 0x00079000017e7983 */ /* 0x000ee20000300a00 */
[----:B--2---:R-:W-:Y:S02]  /*1ec90*/  IMAD.MOV.U32 R3, RZ, RZ, R113 ;  /* 0x000000ffff037224 */ /* 0x004fe400078e0071 */
[----:B------:R-:W-:Y:S01]  /*1eca0*/  IMAD.MOV.U32 R108, RZ, RZ, R120 ;  /* 0x000000ffff6c7224 */ /* 0x000fe200078e0078 */
[----:B------:R1:W-:Y:S01]  /*1ecb0*/  STL [R1+0x764], R112 ;  /* 0x0007647001007387 */ /* 0x0003e20000100800 */
[----:B------:R-:W-:-:S03]  /*1ecc0*/  IMAD.MOV.U32 R109, RZ, RZ, R121 ;  /* 0x000000ffff6d7224 */ /* 0x000fc600078e0079 */
[----:B------:R-:W2:Y:S04]  /*1ecd0*/  LDL.LU.64 R120, [R1+0x920] ;  /* 0x0009200001787983 */ /* 0x000ea80000300a00 */
[----:B------:R-:W-:Y:S04]  /*1ece0*/  STL [R1+0x76c], R106 ;  /* 0x00076c6a01007387 */ /* 0x000fe80000100800 */
[----:B------:R1:W-:Y:S04]  /*1ecf0*/  STL [R1+0x760], R3 ;  /* 0x0007600301007387 */ /* 0x0003e80000100800 */
[----:B-1----:R-:W2:Y:S01]  /*1ed00*/  LDL.LU.64 R112, [R1+0xa48] ;  /* 0x000a480001707983 */ /* 0x002ea20000300a00 */
[----:B------:R-:W-:-:S05]  /*1ed10*/  IMAD.MOV.U32 R3, RZ, RZ, R107 ;  /* 0x000000ffff037224 */ /* 0x000fca00078e006b */
[----:B------:R1:W-:Y:S04]  /*1ed20*/  STL [R1+0x768], R3 ;  /* 0x0007680301007387 */ /* 0x0003e80000100800 */
[----:B------:R4:W-:Y:S01]  /*1ed30*/  STL [R1+0x774], R122 ;  /* 0x0007747a01007387 */ /* 0x0009e20000100800 */
[----:B-1----:R-:W-:-:S03]  /*1ed40*/  IMAD.MOV.U32 R3, RZ, RZ, R123 ;  /* 0x000000ffff037224 */ /* 0x002fc600078e007b */
[----:B----4-:R-:W-:Y:S04]  /*1ed50*/  STL [R1+0x77c], R110 ;  /* 0x00077c6e01007387 */ /* 0x010fe80000100800 */
[----:B------:R1:W-:Y:S04]  /*1ed60*/  STL [R1+0x770], R3 ;  /* 0x0007700301007387 */ /* 0x0003e80000100800 */
[----:B------:R-:W4:Y:S01]  /*1ed70*/  LDL.LU.64 R122, [R1+0x7b0] ;  /* 0x0007b000017a7983 */ /* 0x000f220000300a00 */
[----:B-1----:R-:W-:-:S03]  /*1ed80*/  IMAD.MOV.U32 R3, RZ, RZ, R111 ;  /* 0x000000ffff037224 */ /* 0x002fc600078e006f */
[----:B---3--:R-:W-:Y:S01]  /*1ed90*/  STL [R1+0x784], R114 ;  /* 0x0007847201007387 */ /* 0x008fe20000100800 */
[----:B------:R-:W-:Y:S02]  /*1eda0*/  IMAD.MOV.U32 R110, RZ, RZ, R116 ;  /* 0x000000ffff6e7224 */ /* 0x000fe400078e0074 */
[----:B------:R-:W-:Y:S01]  /*1edb0*/  IMAD.MOV.U32 R111, RZ, RZ, R117 ;  /* 0x000000ffff6f7224 */ /* 0x000fe200078e0075 */
[----:B------:R1:W-:Y:S04]  /*1edc0*/  STL [R1+0x778], R3 ;  /* 0x0007780301007387 */ /* 0x0003e80000100800 */
[----:B------:R-:W3:Y:S01]  /*1edd0*/  LDL.LU.64 R116, [R1+0xa68] ;  /* 0x000a680001747983 */ /* 0x000ee20000300a00 */
[----:B-1----:R-:W-:-:S05]  /*1ede0*/  IMAD.MOV.U32 R3, RZ, RZ, R115 ;  /* 0x000000ffff037224 */ /* 0x002fca00078e0073 */
[----:B------:R1:W-:Y:S04]  /*1edf0*/  STL [R1+0x780], R3 ;  /* 0x0007800301007387 */ /* 0x0003e80000100800 */
[----:B------:R-:W3:Y:S01]  /*1ee00*/  LDL.LU.64 R114, [R1+0x940] ;  /* 0x0009400001727983 */ /* 0x000ee20000300a00 */
[----:B-1----:R-:W-:-:S03]  /*1ee10*/  IMAD.MOV.U32 R3, RZ, RZ, R127 ;  /* 0x000000ffff037224 */ /* 0x002fc600078e007f */
[----:B------:R1:W-:Y:S04]  /*1ee20*/  STL [R1+0x78c], R126 ;  /* 0x00078c7e01007387 */ /* 0x0003e80000100800 */
[----:B------:R1:W-:Y:S04]  /*1ee30*/  STL [R1+0x788], R3 ;  /* 0x0007880301007387 */ /* 0x0003e80000100800 */
[----:B------:R-:W-:Y:S04]  /*1ee40*/  STL [R1+0x794], R108 ;  /* 0x0007946c01007387 */ /* 0x000fe80000100800 */
[----:B-1----:R-:W3:Y:S01]  /*1ee50*/  LDL.LU.64 R126, [R1+0x7d0] ;  /* 0x0007d000017e7983 */ /* 0x002ee20000300a00 */
[----:B------:R-:W-:-:S05]  /*1ee60*/  IMAD.MOV.U32 R3, RZ, RZ, R109 ;  /* 0x000000ffff037224 */ /* 0x000fca00078e006d */
[----:B------:R1:W-:Y:S04]  /*1ee70*/  STL [R1+0x790], R3 ;  /* 0x0007900301007387 */ /* 0x0003e80000100800 */
[----:B--2---:R2:W-:Y:S01]  /*1ee80*/  STL [R1+0x79c], R112 ;  /* 0x00079c7001007387 */ /* 0x0045e20000100800 */
[----:B-1----:R-:W-:-:S05]  /*1ee90*/  IMAD.MOV.U32 R3, RZ, RZ, R113 ;  /* 0x000000ffff037224 */ /* 0x002fca00078e0071 */
[----:B------:R1:W-:Y:S01]  /*1eea0*/  STL [R1+0x798], R3 ;  /* 0x0007980301007387 */ /* 0x0003e20000100800 */
[----:B--2---:R-:W-:Y:S02]  /*1eeb0*/  IMAD.MOV.U32 R112, RZ, RZ, R118 ;  /* 0x000000ffff707224 */ /* 0x004fe400078e0076 */
[----:B------:R-:W-:Y:S01]  /*1eec0*/  IMAD.MOV.U32 R113, RZ, RZ, R119 ;  /* 0x000000ffff717224 */ /* 0x000fe200078e0077 */
[----:B------:R-:W-:Y:S04]  /*1eed0*/  STL [R1+0x7a4], R120 ;  /* 0x0007a47801007387 */ /* 0x000fe80000100800 */
[----:B------:R-:W2:Y:S01]  /*1eee0*/  LDL.LU.64 R118, [R1+0xa88] ;  /* 0x000a880001767983 */ /* 0x000ea20000300a00 */
[----:B-1----:R-:W-:-:S05]  /*1eef0*/  IMAD.MOV.U32 R3, RZ, RZ, R121 ;  /* 0x000000ffff037224 */ /* 0x002fca00078e0079 */
[----:B------:R1:W-:Y:S04]  /*1ef00*/  STL [R1+0x7a0], R3 ;  /* 0x0007a00301007387 */ /* 0x0003e80000100800 */
[----:B----4-:R4:W-:Y:S01]  /*1ef10*/  STL [R1+0x7ac], R122 ;  /* 0x0007ac7a01007387 */ /* 0x0109e20000100800 */
[----:B-1----:R-:W-:-:S03]  /*1ef20*/  IMAD.MOV.U32 R3, RZ, RZ, R123 ;  /* 0x000000ffff037224 */ /* 0x002fc600078e007b */
[----:B----4-:R-:W4:Y:S04]  /*1ef30*/  LDL.LU.64 R122, [R1+0x960] ;  /* 0x00096000017a7983 */ /* 0x010f280000300a00 */
[----:B------:R1:W-:Y:S04]  /*1ef40*/  STL [R1+0x7a8], R3 ;  /* 0x0007a80301007387 */ /* 0x0003e80000100800 */
[----:B------:R-:W-:Y:S04]  /*1ef50*/  STL [R1+0x7b4], R110 ;  /* 0x0007b46e01007387 */ /* 0x000fe80000100800 */
[----:B------:R-:W4:Y:S01]  /*1ef60*/  LDL.LU.64 R120, [R1+0x7f0] ;  /* 0x0007f00001787983 */ /* 0x000f220000300a00 */
[----:B-1----:R-:W-:-:S05]  /*1ef70*/  IMAD.MOV.U32 R3, RZ, RZ, R111 ;  /* 0x000000ffff037224 */ /* 0x002fca00078e006f */
[----:B------:R1:W-:Y:S04]  /*1ef80*/  STL [R1+0x7b0], R3 ;  /* 0x0007b00301007387 */ /* 0x0003e80000100800 */
[----:B---3--:R3:W-:Y:S01]  /*1ef90*/  STL [R1+0x7bc], R116 ;  /* 0x0007bc7401007387 */ /* 0x0087e20000100800 */
[----:B-1----:R-:W-:-:S05]  /*1efa0*/  IMAD.MOV.U32 R3, RZ, RZ, R117 ;  /* 0x000000ffff037224 */ /* 0x002fca00078e0075 */
[----:B------:R1:W-:Y:S04]  /*1efb0*/  STL [R1+0x7b8], R3 ;  /* 0x0007b80301007387 */ /* 0x0003e80000100800 */
[----:B------:R-:W-:Y:S04]  /*1efc0*/  STL [R1+0x7c4], R114 ;  /* 0x0007c47201007387 */ /* 0x000fe80000100800 */
[----:B---3--:R-:W3:Y:S01]  /*1efd0*/  LDL.LU.64 R116, [R1+0xaa8] ;  /* 0x000aa80001747983 */ /* 0x008ee20000300a00 */
[----:B-1----:R-:W-:-:S03]  /*1efe0*/  IMAD.MOV.U32 R3, RZ, RZ, R115 ;  /* 0x000000ffff037224 */ /* 0x002fc600078e0073 */
[----:B------:R-:W-:Y:S04]  /*1eff0*/  STL [R1+0x7cc], R126 ;  /* 0x0007cc7e01007387 */ /* 0x000fe80000100800 */
[----:B------:R1:W-:Y:S02]  /*1f000*/  STL [R1+0x7c0], R3 ;  /* 0x0007c00301007387 */ /* 0x0003e40000100800 */
[----:B-1----:R-:W-:Y:S02]  /*1f010*/  IMAD.MOV.U32 R3, RZ, RZ, R127 ;  /* 0x000000ffff037224 */ /* 0x002fe400078e007f */
[----:B------:R-:W3:Y:S04]  /*1f020*/  LDL.LU.64 R126, [R1+0x980] ;  /* 0x00098000017e7983 */ /* 0x000ee80000300a00 */
[----:B------:R1:W-:Y:S04]  /*1f030*/  STL [R1+0x7c8], R3 ;  /* 0x0007c80301007387 */ /* 0x0003e80000100800 */
[----:B------:R-:W3:Y:S01]  /*1f040*/  LDL.LU.64 R114, [R1+0x810] ;  /* 0x0008100001727983 */ /* 0x000ee20000300a00 */
[----:B-1----:R-:W-:-:S03]  /*1f050*/  IMAD.MOV.U32 R3, RZ, RZ, R113 ;  /* 0x000000ffff037224 */ /* 0x002fc600078e0071 */
[----:B------:R-:W-:Y:S04]  /*1f060*/  STL [R1+0x7d4], R112 ;  /* 0x0007d47001007387 */ /* 0x000fe80000100800 */
[----:B------:R1:W-:Y:S04]  /*1f070*/  STL [R1+0x7d0], R3 ;  /* 0x0007d00301007387 */ /* 0x0003e80000100800 */
[----:B--2---:R2:W-:Y:S01]  /*1f080*/  STL [R1+0x7dc], R118 ;  /* 0x0007dc7601007387 */ /* 0x0045e20000100800 */
[----:B-1----:R-:W-:-:S03]  /*1f090*/  IMAD.MOV.U32 R3, RZ, RZ, R119 ;  /* 0x000000ffff037224 */ /* 0x002fc600078e0077 */
[----:B--2---:R-:W2:Y:S04]  /*1f0a0*/  LDL.LU.64 R118, [R1+0xac8] ;  /* 0x000ac80001767983 */ /* 0x004ea80000300a00 */
[----:B------:R1:W-:Y:S04]  /*1f0b0*/  STL [R1+0x7d8], R3 ;  /* 0x0007d80301007387 */ /* 0x0003e80000100800 */
[----:B----4-:R4:W-:Y:S01]  /*1f0c0*/  STL [R1+0x7e4], R122 ;  /* 0x0007e47a01007387 */ /* 0x0109e20000100800 */
[----:B-1----:R-:W-:-:S03]  /*1f0d0*/  IMAD.MOV.U32 R3, RZ, RZ, R123 ;  /* 0x000000ffff037224 */ /* 0x002fc600078e007b */
[----:B----4-:R-:W4:Y:S04]  /*1f0e0*/  LDL.LU.64 R122, [R1+0x9a0] ;  /* 0x0009a000017a7983 */ /* 0x010f280000300a00 */
[----:B------:R1:W-:Y:S04]  /*1f0f0*/  STL [R1+0x7e0], R3 ;  /* 0x0007e00301007387 */ /* 0x0003e80000100800 */
[----:B------:R1:W-:Y:S02]  /*1f100*/  STL [R1+0x7ec], R120 ;  /* 0x0007ec7801007387 */ /* 0x0003e40000100800 */
[----:B-1----:R-:W-:-:S02]  /*1f110*/  IMAD.MOV.U32 R3, RZ, RZ, R121 ;  /* 0x000000ffff037224 */ /* 0x002fc400078e0079 */
[----:B------:R-:W4:Y:S04]  /*1f120*/  LDL.LU.64 R120, [R1+0x830] ;  /* 0x0008300001787983 */ /* 0x000f280000300a00 */
[----:B------:R1:W-:Y:S04]  /*1f130*/  STL [R1+0x7e8], R3 ;  /* 0x0007e80301007387 */ /* 0x0003e80000100800 */
[----:B------:R3:W-:Y:S01]  /*1f140*/  STL [R1+0x7f4], R124 ;  /* 0x0007f47c01007387 */ /* 0x0007e20000100800 */
[----:B-1----:R-:W-:-:S05]  /*1f150*/  IMAD.MOV.U32 R3, RZ, RZ, R125 ;  /* 0x000000ffff037224 */ /* 0x002fca00078e007d */
[----:B------:R1:W-:Y:S04]  /*1f160*/  STL [R1+0x7f0], R3 ;  /* 0x0007f00301007387 */ /* 0x0003e80000100800 */
[----:B---3--:R3:W-:Y:S04]  /*1f170*/  STL [R1+0x7fc], R116 ;  /* 0x0007fc7401007387 */ /* 0x0087e80000100800 */
[----:B------:R-:W4:Y:S01]  /*1f180*/  LDL.LU.64 R124, [R1+0xae8] ;  /* 0x000ae800017c7983 */ /* 0x000f220000300a00 */
[----:B-1----:R-:W-:-:S03]  /*1f190*/  IMAD.MOV.U32 R3, RZ, RZ, R117 ;  /* 0x000000ffff037224 */ /* 0x002fc600078e0075 */
[----:B---3--:R-:W3:Y:S04]  /*1f1a0*/  LDL.LU.64 R116, [R1+0x9c0] ;  /* 0x0009c00001747983 */ /* 0x008ee80000300a00 */
[----:B------:R1:W-:Y:S02]  /*1f1b0*/  STL [R1+0x7f8], R3 ;  /* 0x0007f80301007387 */ /* 0x0003e40000100800 */
[----:B-1----:R-:W-:Y:S02]  /*1f1c0*/  IMAD.MOV.U32 R3, RZ, RZ, R127 ;  /* 0x000000ffff037224 */ /* 0x002fe400078e007f */
[----:B------:R1:W-:Y:S04]  /*1f1d0*/  STL [R1+0x804], R126 ;  /* 0x0008047e01007387 */ /* 0x0003e80000100800 */
[----:B------:R1:W-:Y:S04]  /*1f1e0*/  STL [R1+0x800], R3 ;  /* 0x0008000301007387 */ /* 0x0003e80000100800 */
[----:B------:R-:W-:Y:S04]  /*1f1f0*/  STL [R1+0x80c], R114 ;  /* 0x00080c7201007387 */ /* 0x000fe80000100800 */
[----:B-1----:R-:W3:Y:S01]  /*1f200*/  LDL.LU.64 R126, [R1+0x850] ;  /* 0x00085000017e7983 */ /* 0x002ee20000300a00 */
[----:B------:R-:W-:-:S05]  /*1f210*/  IMAD.MOV.U32 R3, RZ, RZ, R115 ;  /* 0x000000ffff037224 */ /* 0x000fca00078e0073 */
[----:B------:R1:W-:Y:S04]  /*1f220*/  STL [R1+0x808], R3 ;  /* 0x0008080301007387 */ /* 0x0003e80000100800 */
[----:B------:R2:W-:Y:S01]  /*1f230*/  STL [R1+0x814], R130 ;  /* 0x0008148201007387 */ /* 0x0005e20000100800 */
[----:B-1----:R-:W-:-:S03]  /*1f240*/  IMAD.MOV.U32 R3, RZ, RZ, R131 ;  /* 0x000000ffff037224 */ /* 0x002fc600078e0083 */
[----:B--2---:R-:W-:Y:S04]  /*1f250*/  STL [R1+0x81c], R118 ;  /* 0x00081c7601007387 */ /* 0x004fe80000100800 */
[----:B------:R1:W-:Y:S04]  /*1f260*/  STL [R1+0x810], R3 ;  /* 0x0008100301007387 */ /* 0x0003e80000100800 */
[----:B------:R-:W2:Y:S01]  /*1f270*/  LDL.LU.64 R130, [R1+0xb08] ;  /* 0x000b080001827983 */ /* 0x000ea20000300a00 */
[----:B-1----:R-:W-:-:S03]  /*1f280*/  IMAD.MOV.U32 R3, RZ, RZ, R119 ;  /* 0x000000ffff037224 */ /* 0x002fc600078e0077 */
[----:B------:R-:W2:Y:S04]  /*1f290*/  LDL.LU.64 R118, [R1+0x9e0] ;  /* 0x0009e00001767983 */ /* 0x000ea80000300a00 */
[----:B------:R1:W-:Y:S04]  /*1f2a0*/  STL [R1+0x818], R3 ;  /* 0x0008180301007387 */ /* 0x0003e80000100800 */
[----:B----4-:R4:W-:Y:S01]  /*1f2b0*/  STL [R1+0x824], R122 ;  /* 0x0008247a01007387 */ /* 0x0109e20000100800 */
[----:B-1----:R-:W-:-:S03]  /*1f2c0*/  IMAD.MOV.U32 R3, RZ, RZ, R123 ;  /* 0x000000ffff037224 */ /* 0x002fc600078e007b */
[----:B----4-:R-:W4:Y:S04]  /*1f2d0*/  LDL.LU.64 R122, [R1+0x870] ;  /* 0x00087000017a7983 */ /* 0x010f280000300a00 */
[----:B------:R1:W-:Y:S04]  /*1f2e0*/  STL [R1+0x820], R3 ;  /* 0x0008200301007387 */ /* 0x0003e80000100800 */
[----:B------:R-:W-:Y:S01]  /*1f2f0*/  STL [R1+0x82c], R120 ;  /* 0x00082c7801007387 */ /* 0x000fe20000100800 */
[----:B-1----:R-:W-:-:S05]  /*1f300*/  IMAD.MOV.U32 R3, RZ, RZ, R121 ;  /* 0x000000ffff037224 */ /* 0x002fca00078e0079 */
[----:B------:R1:W-:Y:S04]  /*1f310*/  STL [R1+0x828], R3 ;  /* 0x0008280301007387 */ /* 0x0003e80000100800 */
[----:B------:R1:W-:Y:S02]  /*1f320*/  STL [R1+0x834], R132 ;  /* 0x0008348401007387 */ /* 0x0003e40000100800 */
[----:B-1----:R-:W-:Y:S02]  /*1f330*/  IMAD.MOV.U32 R3, RZ, RZ, R133 ;  /* 0x000000ffff037224 */ /* 0x002fe400078e0085 */
[----:B------:R-:W4:Y:S04]  /*1f340*/  LDL.LU.64 R132, [R1+0xb28] ;  /* 0x000b280001847983 */ /* 0x000f280000300a00 */
[----:B------:R1:W-:Y:S04]  /*1f350*/  STL [R1+0x830], R3 ;  /* 0x0008300301007387 */ /* 0x0003e80000100800 */
[----:B------:R3:W-:Y:S01]  /*1f360*/  STL [R1+0x83c], R124 ;  /* 0x00083c7c01007387 */ /* 0x0007e20000100800 */
[----:B-1----:R-:W-:-:S03]  /*1f370*/  IMAD.MOV.U32 R3, RZ, RZ, R125 ;  /* 0x000000ffff037224 */ /* 0x002fc600078e007d */
[----:B---3--:R-:W-:Y:S04]  /*1f380*/  STL [R1+0x844], R116 ;  /* 0x0008447401007387 */ /* 0x008fe80000100800 */
[----:B------:R1:W-:Y:S04]  /*1f390*/  STL [R1+0x838], R3 ;  /* 0x0008380301007387 */ /* 0x0003e80000100800 */
[----:B------:R-:W3:Y:S04]  /*1f3a0*/  LDL.LU.64 R120, [R1+0xa00] ;  /* 0x000a000001787983 */ /* 0x000ee80000300a00 */
[----:B------:R-:W3:Y:S01]  /*1f3b0*/  LDL.LU.64 R124, [R1+0x890] ;  /* 0x00089000017c7983 */ /* 0x000ee20000300a00 */
[----:B-1----:R-:W-:-:S05]  /*1f3c0*/  IMAD.MOV.U32 R3, RZ, RZ, R117 ;  /* 0x000000ffff037224 */ /* 0x002fca00078e0075 */
[----:B------:R1:W-:Y:S02]  /*1f3d0*/  STL [R1+0x840], R3 ;  /* 0x0008400301007387 */ /* 0x0003e40000100800 */
[----:B-1----:R-:W-:Y:S02]  /*1f3e0*/  IMAD.MOV.U32 R3, RZ, RZ, R127 ;  /* 0x000000ffff037224 */ /* 0x002fe400078e007f */
[----:B------:R-:W-:Y:S04]  /*1f3f0*/  STL [R1+0x84c], R126 ;  /* 0x00084c7e01007387 */ /* 0x000fe80000100800 */
[----:B------:R-:W-:Y:S04]  /*1f400*/  STL [R1+0x854], R136 ;  /* 0x0008548801007387 */ /* 0x000fe80000100800 */
[----:B------:R1:W-:Y:S02]  /*1f410*/  STL [R1+0x848], R3 ;  /* 0x0008480301007387 */ /* 0x0003e40000100800 */
[----:B-1----:R-:W-:-:S02]  /*1f420*/  IMAD.MOV.U32 R3, RZ, RZ, R137 ;  /* 0x000000ffff037224 */ /* 0x002fc400078e0089 */
[----:B------:R-:W3:Y:S04]  /*1f430*/  LDL.LU.64 R136, [R1+0xb48] ;  /* 0x000b480001887983 */ /* 0x000ee80000300a00 */
[----:B------:R1:W-:Y:S04]  /*1f440*/  STL [R1+0x850], R3 ;  /* 0x0008500301007387 */ /* 0x0003e80000100800 */
[----:B--2---:R2:W-:Y:S04]  /*1f450*/  STL [R1+0x85c], R130 ;  /* 0x00085c8201007387 */ /* 0x0045e80000100800 */
[----:B------:R-:W3:Y:S01]  /*1f460*/  LDL.LU.64 R126, [R1+0xa20] ;  /* 0x000a2000017e7983 */ /* 0x000ee20000300a00 */
[----:B-1----:R-:W-:-:S05]  /*1f470*/  IMAD.MOV.U32 R3, RZ, RZ, R131 ;  /* 0x000000ffff037224 */ /* 0x002fca00078e0083 */
[----:B------:R1:W-:Y:S04]  /*1f480*/  STL [R1+0x858], R3 ;  /* 0x0008580301007387 */ /* 0x0003e80000100800 */
[----:B------:R-:W-:Y:S04]  /*1f490*/  STL [R1+0x864], R118 ;  /* 0x0008647601007387 */ /* 0x000fe80000100800 */
[----:B--2---:R-:W2:Y:S01]  /*1f4a0*/  LDL.LU.64 R130, [R1+0x8d0] ;  /* 0x0008d00001827983 */ /* 0x004ea20000300a00 */
[----:B-1----:R-:W-:-:S05]  /*1f4b0*/  IMAD.MOV.U32 R3, RZ, RZ, R119 ;  /* 0x000000ffff037224 */ /* 0x002fca00078e0077 */
[----:B------:R1:W-:Y:S04]  /*1f4c0*/  STL [R1+0x860], R3 ;  /* 0x0008600301007387 */ /* 0x0003e80000100800 */
[----:B----4-:R4:W-:Y:S01]  /*1f4d0*/  STL [R1+0x86c], R122 ;  /* 0x00086c7a01007387 */ /* 0x0109e20000100800 */
[----:B-1----:R-:W-:-:S03]  /*1f4e0*/  IMAD.MOV.U32 R3, RZ, RZ, R123 ;  /* 0x000000ffff037224 */ /* 0x002fc600078e007b */
[----:B------:R-:W-:Y:S04]  /*1f4f0*/  STL [R1+0x874], R128 ;  /* 0x0008748001007387 */ /* 0x000fe80000100800 */
[----:B------:R1:W-:Y:S04]  /*1f500*/  STL [R1+0x868], R3 ;  /* 0x0008680301007387 */ /* 0x0003e80000100800 */
[----:B----4-:R-:W4:Y:S01]  /*1f510*/  LDL.LU.64 R122, [R1+0xb68] ;  /* 0x000b6800017a7983 */ /* 0x010f220000300a00 */
[----:B-1----:R-:W-:-:S03]  /*1f520*/  IMAD.MOV.U32 R3, RZ, RZ, R129 ;  /* 0x000000ffff037224 */ /* 0x002fc600078e0081 */
[----:B------:R-:W4:Y:S04]  /*1f530*/  LDL.LU.64 R128, [R1+0xa40] ;  /* 0x000a400001807983 */ /* 0x000f280000300a00 */
[----:B------:R1:W-:Y:S04]  /*1f540*/  STL [R1+0x870], R3 ;  /* 0x0008700301007387 */ /* 0x0003e80000100800 */
[----:B------:R1:W-:Y:S02]  /*1f550*/  STL [R1+0x87c], R132 ;  /* 0x00087c8401007387 */ /* 0x0003e40000100800 */
[----:B-1----:R-:W-:-:S02]  /*1f560*/  IMAD.MOV.U32 R3, RZ, RZ, R133 ;  /* 0x000000ffff037224 */ /* 0x002fc400078e0085 */
[----:B------:R-:W4:Y:S04]  /*1f570*/  LDL.LU.64 R132, [R1+0x910] ;  /* 0x0009100001847983 */ /* 0x000f280000300a00 */
[----:B------:R3:W-:Y:S02]  /*1f580*/  STL [R1+0x878], R3 ;  /* 0x0008780301007387 */ /* 0x0007e40000100800 */
[----:B---3--:R-:W-:Y:S02]  /*1f590*/  IMAD.MOV.U32 R3, RZ, RZ, R121 ;  /* 0x000000ffff037224 */ /* 0x008fe400078e0079 */
[----:B------:R-:W-:Y:S04]  /*1f5a0*/  STL [R1+0x884], R120 ;  /* 0x0008847801007387 */ /* 0x000fe80000100800 */
[----:B------:R1:W-:Y:S04]  /*1f5b0*/  STL [R1+0x880], R3 ;  /* 0x0008800301007387 */ /* 0x0003e80000100800 */
[----:B------:R3:W-:Y:S01]  /*1f5c0*/  STL [R1+0x88c], R124 ;  /* 0x00088c7c01007387 */ /* 0x0007e20000100800 */
[----:B-1----:R-:W-:-:S03]  /*1f5d0*/  IMAD.MOV.U32 R3, RZ, RZ, R125 ;  /* 0x000000ffff037224 */ /* 0x002fc600078e007d */
[----:B------:R1:W-:Y:S04]  /*1f5e0*/  STL [R1+0x894], R134 ;  /* 0x0008948601007387 */ /* 0x0003e80000100800 */
[----:B------:R1:W-:Y:S04]  /*1f5f0*/  STL [R1+0x888], R3 ;  /* 0x0008880301007387 */ /* 0x0003e80000100800 */
[----:B---3--:R-:W3:Y:S01]  /*1f600*/  LDL.LU.64 R124, [R1+0xb88] ;  /* 0x000b8800017c7983 */ /* 0x008ee20000300a00 */
[----:B-1----:R-:W-:Y:S02]  /*1f610*/  IMAD.MOV.U32 R134, RZ, RZ, R150 ;  /* 0x000000ffff867224 */ /* 0x002fe400078e0096 */
[----:B------:R-:W-:-:S02]  /*1f620*/  IMAD.MOV.U32 R3, RZ, RZ, R135 ;  /* 0x000000ffff037224 */ /* 0x000fc400078e0087 */
[----:B------:R-:W-:Y:S02]  /*1f630*/  IMAD.MOV.U32 R135, RZ, RZ, R151 ;  /* 0x000000ffff877224 */ /* 0x000fe400078e0097 */
[----:B------:R-:W3:Y:S04]  /*1f640*/  LDL.LU.64 R150, [R1+0xa60] ;  /* 0x000a600001967983 */ /* 0x000ee80000300a00 */
[----:B------:R1:W-:Y:S04]  /*1f650*/  STL [R1+0x890], R3 ;  /* 0x0008900301007387 */ /* 0x0003e80000100800 */
[----:B------:R1:W-:Y:S02]  /*1f660*/  STL [R1+0x89c], R136 ;  /* 0x00089c8801007387 */ /* 0x0003e40000100800 */
[----:B-1----:R-:W-:-:S02]  /*1f670*/  IMAD.MOV.U32 R3, RZ, RZ, R137 ;  /* 0x000000ffff037224 */ /* 0x002fc400078e0089 */
[----:B------:R-:W3:Y:S04]  /*1f680*/  LDL.LU.64 R136, [R1+0x930] ;  /* 0x0009300001887983 */ /* 0x000ee80000300a00 */
[----:B------:R1:W-:Y:S04]  /*1f690*/  STL [R1+0x898], R3 ;  /* 0x0008980301007387 */ /* 0x0003e80000100800 */
[----:B------:R2:W-:Y:S01]  /*1f6a0*/  STL [R1+0x8a4], R126 ;  /* 0x0008a47e01007387 */ /* 0x0005e20000100800 */
[----:B-1----:R-:W-:-:S05]  /*1f6b0*/  IMAD.MOV.U32 R3, RZ, RZ, R127 ;  /* 0x000000ffff037224 */ /* 0x002fca00078e007f */
[----:B------:R1:W-:Y:S04]  /*1f6c0*/  STL [R1+0x8a0], R3 ;  /* 0x0008a00301007387 */ /* 0x0003e80000100800 */
[----:B--2---:R2:W-:Y:S04]  /*1f6d0*/  STL [R1+0x8ac], R130 ;  /* 0x0008ac8201007387 */ /* 0x0045e80000100800 */
[----:B------:R-:W3:Y:S01]  /*1f6e0*/  LDL.LU.64 R126, [R1+0xba8] ;  /* 0x000ba800017e7983 */ /* 0x000ee20000300a00 */
[----:B-1----:R-:W-:-:S05]  /*1f6f0*/  IMAD.MOV.U32 R3, RZ, RZ, R131 ;  /* 0x000000ffff037224 */ /* 0x002fca00078e0083 */
[----:B------:R1:W-:Y:S04]  /*1f700*/  STL [R1+0x8a8], R3 ;  /* 0x0008a80301007387 */ /* 0x0003e80000100800 */
[----:B------:R4:W-:Y:S04]  /*1f710*/  STL [R1+0x8b4], R142 ;  /* 0x0008b48e01007387 */ /* 0x0009e80000100800 */
[----:B--2---:R-:W2:Y:S01]  /*1f720*/  LDL.LU.64 R130, [R1+0xa80] ;  /* 0x000a800001827983 */ /* 0x004ea20000300a00 */
[----:B-1----:R-:W-:-:S03]  /*1f730*/  IMAD.MOV.U32 R3, RZ, RZ, R143 ;  /* 0x000000ffff037224 */ /* 0x002fc600078e008f */
[----:B----4-:R-:W-:Y:S04]  /*1f740*/  STL [R1+0x8bc], R122 ;  /* 0x0008bc7a01007387 */ /* 0x010fe80000100800 */
[----:B------:R1:W-:Y:S04]  /*1f750*/  STL [R1+0x8b0], R3 ;  /* 0x0008b00301007387 */ /* 0x0003e80000100800 */
[----:B------:R-:W4:Y:S01]  /*1f760*/  LDL.LU.64 R142, [R1+0x950] ;  /* 0x00095000018e7983 */ /* 0x000f220000300a00 */
[----:B-1----:R-:W-:-:S03]  /*1f770*/  IMAD.MOV.U32 R3, RZ, RZ, R123 ;  /* 0x000000ffff037224 */ /* 0x002fc600078e007b */
[----:B------:R-:W-:Y:S04]  /*1f780*/  STL [R1+0x8c4], R128 ;  /* 0x0008c48001007387 */ /* 0x000fe80000100800 */
[----:B------:R1:W-:Y:S02]  /*1f790*/  STL [R1+0x8b8], R3 ;  /* 0x0008b80301007387 */ /* 0x0003e40000100800 */
[----:B-1----:R-:W-:Y:S02]  /*1f7a0*/  IMAD.MOV.U32 R3, RZ, RZ, R129 ;  /* 0x000000ffff037224 */ /* 0x002fe400078e0081 */
[----:B------:R1:W-:Y:S04]  /*1f7b0*/  STL [R1+0x8cc], R132 ;  /* 0x0008cc8401007387 */ /* 0x0003e80000100800 */
[----:B------:R1:W-:Y:S04]  /*1f7c0*/  STL [R1+0x8c0], R3 ;  /* 0x0008c00301007387 */ /* 0x0003e80000100800 */
[----:B------:R-:W4:Y:S01]  /*1f7d0*/  LDL.LU.64 R128, [R1+0xbc8] ;  /* 0x000bc80001807983 */ /* 0x000f220000300a00 */
[----:B-1----:R-:W-:-:S02]  /*1f7e0*/  IMAD.MOV.U32 R132, RZ, RZ, R146 ;  /* 0x000000ffff847224 */ /* 0x002fc400078e0092 */
[----:B------:R-:W-:Y:S02]  /*1f7f0*/  IMAD.MOV.U32 R3, RZ, RZ, R133 ;  /* 0x000000ffff037224 */ /* 0x000fe400078e0085 */
[----:B------:R-:W-:Y:S02]  /*1f800*/  IMAD.MOV.U32 R133, RZ, RZ, R147 ;  /* 0x000000ffff857224 */ /* 0x000fe400078e0093 */
[----:B------:R-:W4:Y:S04]  /*1f810*/  LDL.LU.64 R146, [R1+0xaa0] ;  /* 0x000aa00001927983 */ /* 0x000f280000300a00 */
[----:B------:R1:W-:Y:S04]  /*1f820*/  STL [R1+0x8c8], R3 ;  /* 0x0008c80301007387 */ /* 0x0003e80000100800 */
[----:B------:R1:W-:Y:S02]  /*1f830*/  STL [R1+0x8d4], R148 ;  /* 0x0008d49401007387 */ /* 0x0003e40000100800 */
[----:B-1----:R-:W-:-:S02]  /*1f840*/  IMAD.MOV.U32 R3, RZ, RZ, R149 ;  /* 0x000000ffff037224 */ /* 0x002fc400078e0095 */
[----:B------:R-:W4:Y:S04]  /*1f850*/  LDL.LU.64 R148, [R1+0x970] ;  /* 0x0009700001947983 */ /* 0x000f280000300a00 */
[----:B------:R1:W-:Y:S04]  /*1f860*/  STL [R1+0x8d0], R3 ;  /* 0x0008d00301007387 */ /* 0x0003e80000100800 */
[----:B---3--:R-:W-:Y:S01]  /*1f870*/  STL [R1+0x8dc], R124 ;  /* 0x0008dc7c01007387 */ /* 0x008fe20000100800 */
[----:B-1----:R-:W-:-:S05]  /*1f880*/  IMAD.MOV.U32 R3, RZ, RZ, R125 ;  /* 0x000000ffff037224 */ /* 0x002fca00078e007d */
[----:B------:R1:W-:Y:S04]  /*1f890*/  STL [R1+0x8d8], R3 ;  /* 0x0008d80301007387 */ /* 0x0003e80000100800 */
[----:B------:R3:W-:Y:S01]  /*1f8a0*/  STL [R1+0x8e4], R150 ;  /* 0x0008e49601007387 */ /* 0x0007e20000100800 */
[----:B-1----:R-:W-:-:S03]  /*1f8b0*/  IMAD.MOV.U32 R3, RZ, RZ, R151 ;  /* 0x000000ffff037224 */ /* 0x002fc600078e0097 */
[----:B---3--:R-:W3:Y:S04]  /*1f8c0*/  LDL.LU.64 R150, [R1+0xbe8] ;  /* 0x000be80001967983 */ /* 0x008ee80000300a00 */
[----:B------:R1:W-:Y:S04]  /*1f8d0*/  STL [R1+0x8e0], R3 ;  /* 0x0008e00301007387 */ /* 0x0003e80000100800 */
[----:B------:R1:W-:Y:S02]  /*1f8e0*/  STL [R1+0x8ec], R136 ;  /* 0x0008ec8801007387 */ /* 0x0003e40000100800 */
[----:B-1----:R-:W-:-:S02]  /*1f8f0*/  IMAD.MOV.U32 R3, RZ, RZ, R137 ;  /* 0x000000ffff037224 */ /* 0x002fc400078e0089 */
[----:B------:R-:W3:Y:S04]  /*1f900*/  LDL.LU.64 R136, [R1+0xac0] ;  /* 0x000ac00001887983 */ /* 0x000ee80000300a00 */
[----:B------:R1:W-:Y:S04]  /*1f910*/  STL [R1+0x8e8], R3 ;  /* 0x0008e80301007387 */ /* 0x0003e80000100800 */
[----:B------:R1:W-:Y:S02]  /*1f920*/  STL [R1+0x8f4], R138 ;  /* 0x0008f48a01007387 */ /* 0x0003e40000100800 */
[----:B-1----:R-:W-:-:S02]  /*1f930*/  IMAD.MOV.U32 R3, RZ, RZ, R139 ;  /* 0x000000ffff037224 */ /* 0x002fc400078e008b */
[----:B------:R-:W3:Y:S04]  /*1f940*/  LDL.LU.64 R138, [R1+0x990] ;  /* 0x00099000018a7983 */ /* 0x000ee80000300a00 */
[----:B------:R1:W-:Y:S04]  /*1f950*/  STL [R1+0x8f0], R3 ;  /* 0x0008f00301007387 */ /* 0x0003e80000100800 */
[----:B------:R-:W-:Y:S01]  /*1f960*/  STL [R1+0x8fc], R126 ;  /* 0x0008fc7e01007387 */ /* 0x000fe20000100800 */
[----:B-1----:R-:W-:-:S05]  /*1f970*/  IMAD.MOV.U32 R3, RZ, RZ, R127 ;  /* 0x000000ffff037224 */ /* 0x002fca00078e007f */
        /* <DEDUP_REMOVED lines=20> */
[----:B------:R1:W-:Y:S02]  /*1fac0*/  STL [R1+0x92c], R148 ;  /* 0x00092c9401007387 */ /* 0x0003e40000100800 */
[----:B-1----:R-:W-:-:S02]  /*1fad0*/  IMAD.MOV.U32 R3, RZ, RZ, R149 ;  /* 0x000000ffff037224 */ /* 0x002fc400078e0095 */
[----:B------:R-:W4:Y:S04]  /*1fae0*/  LDL.LU.64 R148, [R1+0xb00] ;  /* 0x000b000001947983 */ /* 0x000f280000300a00 */
[----:B------:R1:W-:Y:S04]  /*1faf0*/  STL [R1+0x928], R3 ;  /* 0x0009280301007387 */ /* 0x0003e80000100800 */
[----:B------:R1:W-:Y:S02]  /*1fb00*/  STL [R1+0x934], R134 ;  /* 0x0009348601007387 */ /* 0x0003e40000100800 */
[----:B-1----:R-:W-:-:S02]  /*1fb10*/  IMAD.MOV.U32 R3, RZ, RZ, R135 ;  /* 0x000000ffff037224 */ /* 0x002fc400078e0087 */
[----:B------:R-:W4:Y:S04]  /*1fb20*/  LDL.LU.64 R134, [R1+0x9d0] ;  /* 0x0009d00001867983 */ /* 0x000f280000300a00 */
[----:B------:R1:W-:Y:S04]  /*1fb30*/  STL [R1+0x930], R3 ;  /* 0x0009300301007387 */ /* 0x0003e80000100800 */
[----:B---3--:R3:W-:Y:S01]  /*1fb40*/  STL [R1+0x93c], R150 ;  /* 0x00093c9601007387 */ /* 0x0087e20000100800 */
        /* <DEDUP_REMOVED lines=335> */
[----:B------:R-:W-:Y:S04]  /*21040*/  STL [R1+0xbdc], R132 ;  /* 0x000bdc8401007387 */ /* 0x000fe80000100800 */
[----:B------:R-:W4:Y:S01]  /*21050*/  LDL.LU.64 R128, [R1+0xc38] ;  /* 0x000c380001807983 */ /* 0x000f220000300a00 */
[----:B-1----:R-:W-:-:S05]  /*21060*/  IMAD.MOV.U32 R3, RZ, RZ, R133 ;  /* 0x000000ffff037224 */ /* 0x002fca00078e0085 */
[----:B------:R1:W-:Y:S04]  /*21070*/  STL [R1+0xbd8], R3 ;  /* 0x000bd80301007387 */ /* 0x0003e80000100800 */
[----:B------:R1:W-:Y:S02]  /*21080*/  STL [R1+0xbe4], R146 ;  /* 0x000be49201007387 */ /* 0x0003e40000100800 */
[----:B-1----:R-:W-:Y:S02]  /*21090*/  IMAD.MOV.U32 R3, RZ, RZ, R147 ;  /* 0x000000ffff037224 */ /* 0x002fe400078e0093 */
[----:B------:R-:W4:Y:S04]  /*210a0*/  LDL.LU.64 R132, [R1+0xeb0] ;  /* 0x000eb00001847983 */ /* 0x000f280000300a00 */
[----:B------:R1:W-:Y:S04]  /*210b0*/  STL [R1+0xbe0], R3 ;  /* 0x000be00301007387 */ /* 0x0003e80000100800 */
[----:B------:R1:W-:Y:S04]  /*210c0*/  STL [R1+0xbec], R148 ;  /* 0x000bec9401007387 */ /* 0x0003e80000100800 */
[----:B------:R-:W4:Y:S01]  /*210d0*/  LDL.LU.64 R146, [R1+0xdb0] ;  /* 0x000db00001927983 */ /* 0x000f220000300a00 */
[----:B-1----:R-:W-:-:S03]  /*210e0*/  IMAD.MOV.U32 R3, RZ, RZ, R149 ;  /* 0x000000ffff037224 */ /* 0x002fc600078e0095 */
[----:B------:R-:W-:Y:S04]  /*210f0*/  STL [R1+0xbf4], R134 ;  /* 0x000bf48601007387 */ /* 0x000fe80000100800 */
[----:B------:R1:W-:Y:S04]  /*21100*/  STL [R1+0xbe8], R3 ;  /* 0x000be80301007387 */ /* 0x0003e80000100800 */
[----:B------:R-:W4:Y:S01]  /*21110*/  LDL.LU.64 R148, [R1+0xc90] ;  /* 0x000c900001947983 */ /* 0x000f220000300a00 */
[----:B-1----:R-:W-:-:S03]  /*21120*/  IMAD.MOV.U32 R3, RZ, RZ, R135 ;  /* 0x000000ffff037224 */ /* 0x002fc600078e0087 */
[----:B---3--:R-:W-:Y:S04]  /*21130*/  STL [R1+0xbfc], R150 ;  /* 0x000bfc9601007387 */ /* 0x008fe80000100800 */
[----:B------:R1:W-:Y:S04]  /*21140*/  STL [R1+0xbf0], R3 ;  /* 0x000bf00301007387 */ /* 0x0003e80000100800 */
[----:B------:R-:W3:Y:S01]  /*21150*/  LDL.LU.64 R134, [R1+0xc58] ;  /* 0x000c580001867983 */ /* 0x000ee20000300a00 */
[----:B-1----:R-:W-:-:S03]  /*21160*/  IMAD.MOV.U32 R3, RZ, RZ, R151 ;  /* 0x000000ffff037224 */ /* 0x002fc600078e0097 */
[----:B------:R-:W-:Y:S04]  /*21170*/  STL [R1+0xc04], R136 ;  /* 0x000c048801007387 */ /* 0x000fe80000100800 */
        /* <DEDUP_REMOVED lines=11> */
[----:B--2---:R-:W-:Y:S04]  /*21230*/  STL [R1+0xc1c], R130 ;  /* 0x000c1c8201007387 */ /* 0x004fe80000100800 */
[----:B------:R1:W-:Y:S04]  /*21240*/  STL [R1+0xc10], R3 ;  /* 0x000c100301007387 */ /* 0x0003e80000100800 */
[----:B------:R-:W2:Y:S01]  /*21250*/  LDL.LU.64 R140, [R1+0xc78] ;  /* 0x000c7800018c7983 */ /* 0x000ea20000300a00 */
[----:B-1----:R-:W-:-:S03]  /*21260*/  IMAD.MOV.U32 R3, RZ, RZ, R131 ;  /* 0x000000ffff037224 */ /* 0x002fc600078e0083 */
[----:B----4-:R-:W-:Y:S04]  /*21270*/  STL [R1+0xc24], R142 ;  /* 0x000c248e01007387 */ /* 0x010fe80000100800 */
[----:B------:R1:W-:Y:S04]  /*21280*/  STL [R1+0xc18], R3 ;  /* 0x000c180301007387 */ /* 0x0003e80000100800 */
[----:B------:R-:W4:Y:S01]  /*21290*/  LDL.LU.64 R130, [R1+0xed0] ;  /* 0x000ed00001827983 */ /* 0x000f220000300a00 */
[----:B-1----:R-:W-:-:S03]  /*212a0*/  IMAD.MOV.U32 R3, RZ, RZ, R143 ;  /* 0x000000ffff037224 */ /* 0x002fc600078e008f */
[----:B------:R-:W-:Y:S04]  /*212b0*/  STL [R1+0xc2c], R144 ;  /* 0x000c2c9001007387 */ /* 0x000fe80000100800 */
[----:B------:R1:W-:Y:S04]  /*212c0*/  STL [R1+0xc20], R3 ;  /* 0x000c200301007387 */ /* 0x0003e80000100800 */
[----:B------:R-:W4:Y:S01]  /*212d0*/  LDL.LU.64 R142, [R1+0xdf0] ;  /* 0x000df000018e7983 */ /* 0x000f220000300a00 */
[----:B-1----:R-:W-:-:S03]  /*212e0*/  IMAD.MOV.U32 R3, RZ, RZ, R145 ;  /* 0x000000ffff037224 */ /* 0x002fc600078e0091 */
[----:B------:R-:W-:Y:S04]  /*212f0*/  STL [R1+0xc34], R128 ;  /* 0x000c348001007387 */ /* 0x000fe80000100800 */
[----:B------:R1:W-:Y:S04]  /*21300*/  STL [R1+0xc28], R3 ;  /* 0x000c280301007387 */ /* 0x0003e80000100800 */
[----:B------:R-:W4:Y:S01]  /*21310*/  LDL.LU.64 R144, [R1+0xcc8] ;  /* 0x000cc80001907983 */ /* 0x000f220000300a00 */
[----:B-1----:R-:W-:-:S03]  /*21320*/  MOV R3, R129 ;  /* 0x0000008100037202 */ /* 0x002fc60000000f00 */
[----:B------:R-:W-:Y:S04]  /*21330*/  STL [R1+0xc3c], R132 ;  /* 0x000c3c8401007387 */ /* 0x000fe80000100800 */
[----:B------:R1:W-:Y:S02]  /*21340*/  STL [R1+0xc30], R3 ;  /* 0x000c300301007387 */ /* 0x0003e40000100800 */
[----:B-1----:R-:W-:Y:S02]  /*21350*/  IMAD.MOV.U32 R3, RZ, RZ, R133 ;  /* 0x000000ffff037224 */ /* 0x002fe400078e0085 */
[----:B------:R-:W-:Y:S04]  /*21360*/  STL [R1+0xc44], R146 ;  /* 0x000c449201007387 */ /* 0x000fe80000100800 */
        /* <DEDUP_REMOVED lines=8> */
[----:B---3--:R-:W-:Y:S04]  /*213f0*/  STL [R1+0xc54], R134 ;  /* 0x000c548601007387 */ /* 0x008fe80000100800 */
[----:B------:R-:W3:Y:S01]  /*21400*/  LDL.LU.64 R132, [R1+0xce8] ;  /* 0x000ce80001847983 */ /* 0x000ee20000300a00 */
[----:B-1----:R-:W-:-:S05]  /*21410*/  IMAD.MOV.U32 R3, RZ, RZ, R135 ;  /* 0x000000ffff037224 */ /* 0x002fca00078e0087 */
[----:B------:R1:W-:Y:S02]  /*21420*/  STL [R1+0xc50], R3 ;  /* 0x000c500301007387 */ /* 0x0003e40000100800 */
[----:B-1----:R-:W-:Y:S02]  /*21430*/  IMAD.MOV.U32 R3, RZ, RZ, R151 ;  /* 0x000000ffff037224 */ /* 0x002fe400078e0097 */
[----:B------:R1:W-:Y:S04]  /*21440*/  STL [R1+0xc5c], R150 ;  /* 0x000c5c9601007387 */ /* 0x0003e80000100800 */
[----:B-1----:R-:W3:Y:S04]  /*21450*/  LDL.LU.64 R150, [R1+0xcb8] ;  /* 0x000cb80001967983 */ /* 0x002ee80000300a00 */
[----:B------:R1:W-:Y:S04]  /*21460*/  STL [R1+0xc58], R3 ;  /* 0x000c580301007387 */ /* 0x0003e80000100800 */
        /* <DEDUP_REMOVED lines=22> */
[----:B-1----:R-:W-:-:S05]  /*215d0*/  IMAD.MOV.U32 R3, RZ, RZ, R145 ;  /* 0x000000ffff037224 */ /* 0x002fca00078e0091 */
[----:B------:R1:W-:Y:S04]  /*215e0*/  STL [R1+0xc88], R3 ;  /* 0x000c880301007387 */ /* 0x0003e80000100800 */
[----:B------:R-:W-:Y:S04]  /*215f0*/  STL [R1+0xc94], R8 ;  /* 0x000c940801007387 */ /* 0x000fe80000100800 */
[----:B------:R-:W-:Y:S04]  /*21600*/  STL [R1+0xc90], R9 ;  /* 0x000c900901007387 */ /* 0x000fe80000100800 */
[----:B------:R-:W4:Y:S04]  /*21610*/  LDL.LU.64 R144, [R1+0xd28] ;  /* 0x000d280001907983 */ /* 0x000f280000300a00 */
        /* <DEDUP_REMOVED lines=11> */
[----:B------:R1:W-:Y:S02]  /*216d0*/  STL [R1+0xca8], R3 ;  /* 0x000ca80301007387 */ /* 0x0003e40000100800 */
[----:B-1----:R-:W-:Y:S02]  /*216e0*/  IMAD.MOV.U32 R3, RZ, RZ, R151 ;  /* 0x000000ffff037224 */ /* 0x002fe400078e0097 */
[----:B------:R1:W-:Y:S04]  /*216f0*/  STL [R1+0xcb4], R150 ;  /* 0x000cb49601007387 */ /* 0x0003e80000100800 */
[----:B------:R-:W-:Y:S04]  /*21700*/  STL [R1+0xcbc], R134 ;  /* 0x000cbc8601007387 */ /* 0x000fe80000100800 */
[----:B------:R1:W-:Y:S04]  /*21710*/  STL [R1+0xcb0], R3 ;  /* 0x000cb00301007387 */ /* 0x0003e80000100800 */
[----:B-1----:R-:W3:Y:S01]  /*21720*/  LDL.LU.64 R150, [R1+0xd48] ;  /* 0x000d480001967983 */ /* 0x002ee20000300a00 */
[----:B------:R-:W-:-:S03]  /*21730*/  IMAD.MOV.U32 R3, RZ, RZ, R135 ;  /* 0x000000ffff037224 */ /* 0x000fc600078e0087 */
        /* <DEDUP_REMOVED lines=14> */
[----:B------:R-:W4:Y:S04]  /*21820*/  LDL.LU.64 R140, [R1+0xd68] ;  /* 0x000d6800018c7983 */ /* 0x000f280000300a00 */
[----:B------:R-:W4:Y:S01]  /*21830*/  LDL.LU.64 R128, [R1+0xd38] ;  /* 0x000d380001807983 */ /* 0x000f220000300a00 */
        /* <DEDUP_REMOVED lines=41> */
[----:B------:R-:W-:Y:S04]  /*21ad0*/  STL [R1+0xd34], R128 ;  /* 0x000d348001007387 */ /* 0x000fe80000100800 */
[----:B------:R1:W-:Y:S04]  /*21ae0*/  STL [R1+0xd28], R3 ;  /* 0x000d280301007387 */ /* 0x0003e80000100800 */
[----:B------:R-:W4:Y:S01]  /*21af0*/  LDL.LU.64 R140, [R1+0xdc8] ;  /* 0x000dc800018c7983 */ /* 0x000f220000300a00 */
[----:B-1----:R-:W-:-:S03]  /*21b00*/  IMAD.MOV.U32 R3, RZ, RZ, R129 ;  /* 0x000000ffff037224 */ /* 0x002fc600078e0081 */
[----:B------:R-:W-:Y:S04]  /*21b10*/  STL [R1+0xd3c], R142 ;  /* 0x000d3c8e01007387 */ /* 0x000fe80000100800 */
[----:B------:R1:W-:Y:S02]  /*21b20*/  STL [R1+0xd30], R3 ;  /* 0x000d300301007387 */ /* 0x0003e40000100800 */
[----:B-1----:R-:W-:Y:S02]  /*21b30*/  IMAD.MOV.U32 R3, RZ, RZ, R143 ;  /* 0x000000ffff037224 */ /* 0x002fe400078e008f */
[----:B------:R-:W4:Y:S04]  /*21b40*/  LDL.LU.64 R142, [R1+0xd98] ;  /* 0x000d9800018e7983 */ /* 0x000f280000300a00 */
        /* <DEDUP_REMOVED lines=12> */
[----:B---3--:R3:W-:Y:S01]  /*21c10*/  STL [R1+0xd5c], R148 ;  /* 0x000d5c9401007387 */ /* 0x0087e20000100800 */
[----:B-1----:R-:W-:-:S03]  /*21c20*/  IMAD.MOV.U32 R3, RZ, RZ, R149 ;  /* 0x000000ffff037224 */ /* 0x002fc600078e0095 */
[----:B------:R-:W-:Y:S04]  /*21c30*/  STL [R1+0xd64], R132 ;  /* 0x000d648401007387 */ /* 0x000fe80000100800 */
[----:B------:R1:W-:Y:S04]  /*21c40*/  STL [R1+0xd58], R3 ;  /* 0x000d580301007387 */ /* 0x0003e80000100800 */
[----:B---3--:R-:W3:Y:S01]  /*21c50*/  LDL.LU.64 R148, [R1+0xde8] ;  /* 0x000de80001947983 */ /* 0x008ee20000300a00 */
[----:B-1----:R-:W-:-:S03]  /*21c60*/  IMAD.MOV.U32 R3, RZ, RZ, R133 ;  /* 0x000000ffff037224 */ /* 0x002fc600078e0085 */
[----:B------:R-:W-:Y:S04]  /*21c70*/  STL [R1+0xd6c], R150 ;  /* 0x000d6c9601007387 */ /* 0x000fe80000100800 */
[----:B------:R1:W-:Y:S02]  /*21c80*/  STL [R1+0xd60], R3 ;  /* 0x000d600301007387 */ /* 0x0003e40000100800 */
[----:B-1----:R-:W-:Y:S02]  /*21c90*/  IMAD.MOV.U32 R3, RZ, RZ, R151 ;  /* 0x000000ffff037224 */ /* 0x002fe400078e0097 */
[----:B------:R-:W3:Y:S04]  /*21ca0*/  LDL.LU.64 R150, [R1+0xdb8] ;  /* 0x000db80001967983 */ /* 0x000ee80000300a00 */
[----:B------:R1:W-:Y:S04]  /*21cb0*/  STL [R1+0xd68], R3 ;  /* 0x000d680301007387 */ /* 0x0003e80000100800 */
[----:B------:R-:W-:Y:S04]  /*21cc0*/  STL [R1+0xd74], R134 ;  /* 0x000d748601007387 */ /* 0x000fe80000100800 */
[----:B------:R-:W3:Y:S01]  /*21cd0*/  LDL.LU.64 R120, [R1+0xf40] ;  /* 0x000f400001787983 */ /* 0x000ee20000300a00 */
[----:B-1----:R-:W-:-:S05]  /*21ce0*/  IMAD.MOV.U32 R3, RZ, RZ, R135 ;  /* 0x000000ffff037224 */ /* 0x002fca00078e0087 */
[----:B------:R1:W-:Y:S04]  /*21cf0*/  STL [R1+0xd70], R3 ;  /* 0x000d700301007387 */ /* 0x0003e80000100800 */
[----:B--2---:R-:W-:Y:S01]  /*21d00*/  STL [R1+0xd7c], R136 ;  /* 0x000d7c8801007387 */ /* 0x004fe20000100800 */
[----:B-1----:R-:W-:-:S03]  /*21d10*/  IMAD.MOV.U32 R3, RZ, RZ, R137 ;  /* 0x000000ffff037224 */ /* 0x002fc600078e0089 */
[----:B------:R-:W2:Y:S04]  /*21d20*/  LDL.LU.64 R122, [R1+0xed8] ;  /* 0x000ed800017a7983 */ /* 0x000ea80000300a00 */
[----:B------:R1:W-:Y:S04]  /*21d30*/  STL [R1+0xd78], R3 ;  /* 0x000d780301007387 */ /* 0x0003e80000100800 */
[----:B----4-:R-:W-:Y:S04]  /*21d40*/  STL [R1+0xd84], R138 ;  /* 0x000d848a01007387 */ /* 0x010fe80000100800 */
[----:B------:R-:W4:Y:S01]  /*21d50*/  LDL.LU.64 R124, [R1+0xe08] ;  /* 0x000e0800017c7983 */ /* 0x000f220000300a00 */
[----:B-1----:R-:W-:-:S03]  /*21d60*/  IMAD.MOV.U32 R3, RZ, RZ, R139 ;  /* 0x000000ffff037224 */ /* 0x002fc600078e008b */
[----:B------:R-:W4:Y:S04]  /*21d70*/  LDL.LU.64 R126, [R1+0xdd8] ;  /* 0x000dd800017e7983 */ /* 0x000f280000300a00 */
[----:B------:R1:W-:Y:S04]  /*21d80*/  STL [R1+0xd80], R3 ;  /* 0x000d800301007387 */ /* 0x0003e80000100800 */
[----:B------:R-:W-:Y:S04]  /*21d90*/  STL [R1+0xd8c], R140 ;  /* 0x000d8c8c01007387 */ /* 0x000fe80000100800 */
        /* <DEDUP_REMOVED lines=19> */
[----:B---3--:R-:W-:Y:S01]  /*21ed0*/  STL [R1+0xdac], R148 ;  /* 0x000dac9401007387 */ /* 0x008fe20000100800 */
[----:B-1----:R-:W-:-:S03]  /*21ee0*/  IMAD.MOV.U32 R3, RZ, RZ, R149 ;  /* 0x000000ffff037224 */ /* 0x002fc600078e0095 */
[----:B------:R-:W3:Y:S04]  /*21ef0*/  LDL.LU.64 R144, [R1+0xf58] ;  /* 0x000f580001907983 */ /* 0x000ee80000300a00 */
[----:B------:R-:W3:Y:S04]  /*21f00*/  LDL.LU.64 R146, [R1+0xf08] ;  /* 0x000f080001927983 */ /* 0x000ee80000300a00 */
[----:B------:R1:W-:Y:S02]  /*21f10*/  STL [R1+0xda8], R3 ;  /* 0x000da80301007387 */ /* 0x0003e40000100800 */
[----:B-1----:R-:W-:-:S02]  /*21f20*/  IMAD.MOV.U32 R3, RZ, RZ, R151 ;  /* 0x000000ffff037224 */ /* 0x002fc400078e0097 */
[----:B------:R1:W-:Y:S04]  /*21f30*/  STL [R1+0xdb4], R150 ;  /* 0x000db49601007387 */ /* 0x0003e80000100800 */
[----:B------:R-:W3:Y:S04]  /*21f40*/  LDL.LU.64 R148, [R1+0xe70] ;  /* 0x000e700001947983 */ /* 0x000ee80000300a00 */
[----:B------:R-:W-:Y:S04]  /*21f50*/  STL [R1+0xdbc], R120 ;  /* 0x000dbc7801007387 */ /* 0x000fe80000100800 */
[----:B------:R1:W-:Y:S04]  /*21f60*/  STL [R1+0xdb0], R3 ;  /* 0x000db00301007387 */ /* 0x0003e80000100800 */
[----:B-1----:R-:W3:Y:S01]  /*21f70*/  LDL.64 R150, [R1+0xe48] ;  /* 0x000e480001967983 */ /* 0x002ee20000100a00 */
[----:B------:R-:W-:-:S03]  /*21f80*/  IMAD.MOV.U32 R3, RZ, RZ, R121 ;  /* 0x000000ffff037224 */ /* 0x000fc600078e0079 */
[----:B--2---:R-:W-:Y:S04]  /*21f90*/  STL [R1+0xdc4], R122 ;  /* 0x000dc47a01007387 */ /* 0x004fe80000100800 */
[----:B------:R1:W-:Y:S02]  /*21fa0*/  STL [R1+0xdb8], R3 ;  /* 0x000db80301007387 */ /* 0x0003e40000100800 */
[----:B-1----:R-:W-:Y:S02]  /*21fb0*/  IMAD.MOV.U32 R3, RZ, RZ, R123 ;  /* 0x000000ffff037224 */ /* 0x002fe400078e007b */
[----:B----4-:R-:W-:Y:S04]  /*21fc0*/  STL [R1+0xdcc], R124 ;  /* 0x000dcc7c01007387 */ /* 0x010fe80000100800 */
[----:B------:R1:W-:Y:S04]  /*21fd0*/  STL [R1+0xdc0], R3 ;  /* 0x000dc00301007387 */ /* 0x0003e80000100800 */
[----:B------:R-:W-:Y:S01]  /*21fe0*/  STL [R1+0xdd4], R126 ;  /* 0x000dd47e01007387 */ /* 0x000fe20000100800 */
[----:B-1----:R-:W-:-:S05]  /*21ff0*/  IMAD.MOV.U32 R3, RZ, RZ, R125 ;  /* 0x000000ffff037224 */ /* 0x002fca00078e007d */
        /* <DEDUP_REMOVED lines=25> */
[----:B---3--:R-:W-:Y:S01]  /*22190*/  STL [R1+0xe1c], R144 ;  /* 0x000e1c9001007387 */ /* 0x008fe20000100800 */
[----:B-1----:R-:W-:-:S05]  /*221a0*/  IMAD.MOV.U32 R3, RZ, RZ, R143 ;  /* 0x000000ffff037224 */ /* 0x002fca00078e008f */
[----:B------:R1:W-:Y:S04]  /*221b0*/  STL [R1+0xe10], R3 ;  /* 0x000e100301007387 */ /* 0x0003e80000100800 */
[----:B------:R-:W-:Y:S01]  /*221c0*/  STL [R1+0xe24], R146 ;  /* 0x000e249201007387 */ /* 0x000fe20000100800 */
[----:B-1----:R-:W-:-:S05]  /*221d0*/  IMAD.MOV.U32 R3, RZ, RZ, R145 ;  /* 0x000000ffff037224 */ /* 0x002fca00078e0091 */
[----:B------:R1:W-:Y:S02]  /*221e0*/  STL [R1+0xe18], R3 ;  /* 0x000e180301007387 */ /* 0x0003e40000100800 */
[----:B-1----:R-:W-:Y:S02]  /*221f0*/  IMAD.MOV.U32 R3, RZ, RZ, R147 ;  /* 0x000000ffff037224 */ /* 0x002fe400078e0093 */
[----:B------:R-:W-:Y:S01]  /*22200*/  IMAD.MOV.U32 R4, RZ, RZ, R149 ;  /* 0x000000ffff047224 */ /* 0x000fe200078e0095 */
[----:B------:R-:W-:Y:S04]  /*22210*/  STL [R1+0xe2c], R148 ;  /* 0x000e2c9401007387 */ /* 0x000fe80000100800 */
[----:B------:R1:W-:Y:S04]  /*22220*/  STL [R1+0xe20], R3 ;  /* 0x000e200301007387 */ /* 0x0003e80000100800 */
[----:B------:R2:W-:Y:S01]  /*22230*/  STL [R1+0xe28], R4 ;  /* 0x000e280401007387 */ /* 0x0005e20000100800 */
[----:B------:R-:W-:-:S03]  /*22240*/  IMAD.MOV.U32 R7, RZ, RZ, R151 ;  /* 0x000000ffff077224 */ /* 0x000fc600078e0097 */
[----:B------:R3:W-:Y:S04]  /*22250*/  STL [R1+0xe34], R150 ;  /* 0x000e349601007387 */ /* 0x0007e80000100800 */
[----:B------:R4:W-:Y:S04]  /*22260*/  STL [R1+0xe30], R7 ;  /* 0x000e300701007387 */ /* 0x0009e80000100800 */
        /* <DEDUP_REMOVED lines=384> */
[----:B-1----:R-:W-:-:S04]  /*23a70*/  SHF.R.S32.HI R3, RZ, 0x1f, R0 ;  /* 0x0000001fff037819 */ /* 0x002fc80000011400 */
[----:B------:R-:W-:Y:S02]  /*23a80*/  LEA.HI R3, R3, R0, RZ, 0x6 ;  /* 0x0000000003037211 */ /* 0x000fe400078f30ff */
[----:B--2---:R-:W-:Y:S02]  /*23a90*/  SHF.R.S32.HI R4, RZ, 0x1f, R5 ;  /* 0x0000001fff047819 */ /* 0x004fe40000011405 */
[----:B------:R-:W-:Y:S02]  /*23aa0*/  SHF.R.S32.HI R0, RZ, 0x1f, R2 ;  /* 0x0000001fff007819 */ /* 0x000fe40000011402 */
[----:B------:R-:W-:Y:S01]  /*23ab0*/  SHF.R.S32.HI R3, RZ, 0x6, R3 ;  /* 0x00000006ff037819 */ /* 0x000fe20000011403 */
[----:B------:R-:W-:Y:S01]  /*23ac0*/  IMAD.MOV.U32 R10, RZ, RZ, RZ ;  /* 0x000000ffff0a7224 */ /* 0x000fe200078e00ff */
[C---:B------:R-:W-:Y:S01]  /*23ad0*/  SHF.L.U64.HI R4, R5.reuse, 0x2, R4 ;  /* 0x0000000205047819 */ /* 0x040fe20000010204 */
[----:B------:R-:W-:Y:S01]  /*23ae0*/  IMAD.SHL.U32 R5, R5, 0x4, RZ ;  /* 0x0000000405057824 */ /* 0x000fe200078e00ff */
[C---:B------:R-:W-:Y:S01]  /*23af0*/  SHF.L.U64.HI R0, R2.reuse, 0x2, R0 ;  /* 0x0000000202007819 */ /* 0x040fe20000010200 */
[----:B------:R-:W-:Y:S01]  /*23b00*/  IMAD.SHL.U32 R2, R2, 0x4, RZ ;  /* 0x0000000402027824 */ /* 0x000fe200078e00ff */
        /* <DEDUP_REMOVED lines=32> */
[----:B---3--:R-:W-:Y:S01]  /*23d10*/  CS2R R150, SRZ ;  /* 0x0000000000967805 */ /* 0x008fe2000001ff00 */
[----:B----4-:R-:W-:-:S07]  /*23d20*/  VIADD R3, R3, 0xfffffffe ;  /* 0xfffffffe03037836 */ /* 0x010fce0000000000 */
.L_x_1:
[----:B------:R-:W-:Y:S01]  /*23d30*/  STL.64 [R1+0x1a60], R250 ;  /* 0x001a60fa01007387 */ /* 0x000fe20000100a00 */
[----:B------:R-:W-:Y:S01]  /*23d40*/  UIADD3 UR7, UR7, 0x1, URZ ;  /* 0x0000000107077890 */ /* 0x000fe2000fffe03f */
[----:B------:R-:W-:-:S04]  /*23d50*/  DEPBAR.LE SB0, 0x2 ;  /* 0x000080800000791a */ /* 0x000fc80000000000 */
[----:B------:R-:W-:Y:S01]  /*23d60*/  STL.64 [R1+0x1a58], R248 ;  /* 0x001a58f801007387 */ /* 0x000fe20000100a00 */
[----:B------:R-:W-:Y:S01]  /*23d70*/  UMOV UR51, 0x40000040 ;  /* 0x4000004000337882 */ /* 0x000fe20000000000 */
[----:B------:R-:W-:Y:S01]  /*23d80*/  UMOV UR49, 0x40000040 ;  /* 0x4000004000317882 */ /* 0x000fe20000000000 */
[----:B------:R-:W1:Y:S01]  /*23d90*/  LDC R3, c[0x0][0x230] ;  /* 0x00008c00ff037b82 */ /* 0x000e620000000800 */
        /* <DEDUP_REMOVED lines=48> */
[----:B-----5:R-:W-:Y:S04]  /*240a0*/  STL.64 [R1+0x18d0], R150 ;  /* 0x0018d09601007387 */ /* 0x020fe80000100a00 */
        /* <DEDUP_REMOVED lines=13> */
[----:B--2---:R-:W2:Y:S04]  /*24180*/  LDL.LU.64 R124, [R1+0x400] ;  /* 0x00040000017c7983 */ /* 0x004ea80000300a00 */
[----:B------:R-:W2:Y:S04]  /*24190*/  LDL.LU.64 R126, [R1+0x408] ;  /* 0x00040800017e7983 */ /* 0x000ea80000300a00 */
        /* <DEDUP_REMOVED lines=61> */
[----:B------:R-:W2:Y:S01]  /*24570*/  LDL.LU.64 R250, [R1+0x5f8] ;  /* 0x0005f80001fa7983 */ /* 0x000ea20000300a00 */
[----:B------:R-:W-:Y:S01]  /*24580*/  UISETP.GT.AND UP0, UPT, UR7, 0x2, UPT ;  /* 0x000000020700788c */ /* 0x000fe2000bf04270 */
[----:B------:R-:W-:Y:S03]  /*24590*/  BAR.SYNC.DEFER_BLOCKING 0x0 ;  /* 0x0000000000007b1d */ /* 0x000fe60000010000 */
[----:B------:R-:W-:-:S04]  /*245a0*/  USEL UR7, UR7, URZ, !UP0 ;  /* 0x0000003f07077287 */ /* 0x000fc8000c000000 */
[----:B------:R-:W-:Y:S02]  /*245b0*/  ULEA UR8, UR7, UR6, 0xf ;  /* 0x0000000607087291 */ /* 0x000fe4000f8e783f */
[----:B------:R-:W-:Y:S01]  /*245c0*/  ULEA UR9, UR7, UR6, 0x11 ;  /* 0x0000000607097291 */ /* 0x000fe2000f8e883f */
[----:B-----5:R-:W-:Y:S01]  /*245d0*/  STL [R1+0x184c], R6 ;  /* 0x00184c0601007387 */ /* 0x020fe20000100800 */
[----:B------:R-:W-:Y:S02]  /*245e0*/  UIADD3 UR8, UR8, 0x60000, URZ ;  /* 0x0006000008087890 */ /* 0x000fe4000fffe03f */
[----:B------:R-:W-:Y:S02]  /*245f0*/  USHF.R.U32.HI UR9, URZ, 0x4, UR9 ;  /* 0x000000043f097899 */ /* 0x000fe40008011609 */
[----:B------:R-:W-:Y:S02]  /*24600*/  USHF.R.U32.HI UR8, URZ, 0x4, UR8 ;  /* 0x000000043f087899 */ /* 0x000fe40008011608 */
[----:B------:R-:W-:-:S02]  /*24610*/  USGXT.U32 UR50, UR9, 0xe ;  /* 0x0000000e0932789a */ /* 0x000fc40008000000 */
[----:B------:R-:W-:Y:S02]  /*24620*/  USGXT.U32 UR48, UR8, 0xe ;  /* 0x0000000e0830789a */ /* 0x000fe40008000000 */
[----:B------:R-:W-:Y:S02]  /*24630*/  UIADD3 UR54, UP1, UR50, 0x2, URZ ;  /* 0x0000000232367890 */ /* 0x000fe4000ff3e03f */
[----:B------:R-:W-:Y:S01]  /*24640*/  UIADD3 UR52, UP0, UR48, 0x2, URZ ;  /* 0x0000000230347890 */ /* 0x000fe2000ff1e03f */
[----:B------:R-:W-:Y:S01]  /*24650*/  UMOV UR8, URZ ;  /* 0x0000003f00087c82 */ /* 0x000fe20008000000 */
[----:B------:R-:W-:Y:S02]  /*24660*/  UMOV UR9, URZ ;  /* 0x0000003f00097c82 */ /* 0x000fe40008000000 */
[----:B------:R-:W-:Y:S02]  /*24670*/  UIADD3.X UR53, UR8, 0x40000040, URZ, UP0, !UPT ;  /* 0x4000004008357890 */ /* 0x000fe400087fe43f */
[----:B------:R-:W-:-:S02]  /*24680*/  UIADD3.X UR55, UR9, 0x40000040, URZ, UP1, !UPT ;  /* 0x4000004009377890 */ /* 0x000fc40008ffe43f */
[----:B------:R-:W-:Y:S02]  /*24690*/  UIADD3.64 UR44, UR52, 0x2, URZ ;  /* 0x00000002342c7897 */ /* 0x000fe4000fffe03f */
[----:B------:R-:W-:Y:S02]  /*246a0*/  UIADD3.64 UR46, UR54, 0x2, URZ ;  /* 0x00000002362e7897 */ /* 0x000fe4000fffe03f */
[----:B------:R-:W-:Y:S02]  /*246b0*/  UIADD3.64 UR42, UR54, 0x4, URZ ;  /* 0x00000004362a7897 */ /* 0x000fe4000fffe03f */
[----:B------:R-:W-:Y:S02]  /*246c0*/  UIADD3.64 UR40, UR52, 0x4, URZ ;  /* 0x0000000434287897 */ /* 0x000fe4000fffe03f */
[----:B------:R-:W-:Y:S02]  /*246d0*/  UIADD3.64 UR58, UR54, 0x7fe, URZ ;  /* 0x000007fe363a7897 */ /* 0x000fe4000fffe03f */
[----:B------:R-:W-:-:S02]  /*246e0*/  UIADD3.64 UR56, UR52, 0x3fe, URZ ;  /* 0x000003fe34387897 */ /* 0x000fc4000fffe03f */
[----:B------:R-:W-:Y:S02]  /*246f0*/  UIADD3.64 UR26, UR54, 0x800, URZ ;  /* 0x00000800361a7897 */ /* 0x000fe4000fffe03f */
[----:B------:R-:W-:Y:S02]  /*24700*/  UIADD3.64 UR24, UR52, 0x400, URZ ;  /* 0x0000040034187897 */ /* 0x000fe4000fffe03f */
[----:B------:R-:W-:Y:S02]  /*24710*/  UIADD3.64 UR18, UR54, 0x802, URZ ;  /* 0x0000080236127897 */ /* 0x000fe4000fffe03f */
[----:B------:R-:W-:Y:S02]  /*24720*/  UIADD3.64 UR16, UR52, 0x402, URZ ;  /* 0x0000040234107897 */ /* 0x000fe4000fffe03f */
[----:B------:R-:W-:Y:S02]  /*24730*/  UIADD3.64 UR10, UR54, 0x804, URZ ;  /* 0x00000804360a7897 */ /* 0x000fe4000fffe03f */
[----:B------:R-:W-:Y:S01]  /*24740*/  UIADD3.64 UR8, UR52, 0x404, URZ ;  /* 0x0000040434087897 */ /* 0x000fe2000fffe03f */
[----:B--2---:R-:W-:-:S06]  /*24750*/  WARPGROUP.ARRIVE ;  /* 0x00000000000079c5 */ /* 0x004fcc0000000000 */
[----:B------:R-:W-:Y:S03]  /*24760*/  HGMMA.64x256x8.F32.TF32 R124, gdesc[UR48], R124, gsb0 ;  /* 0x07e00000307c79f0 */ /* 0x000fe6000800287c */
[----:B------:R-:W-:Y:S02]  /*24770*/  WARPGROUP.DEPBAR.LE gsb0, 0x0 ;  /* 0x00008000000079c5 */ /* 0x000fe40000010000 */
[----:B------:R-:W-:-:S15]  /*24780*/  WARPGROUP.ARRIVE ;  /* 0x00000000000079c5 */ /* 0x000fde0000000000 */
[----:B------:R-:W-:-:S08]  /*24790*/  NOP ;  /* 0x0000000000007918 */ /* 0x000fd00000000000 */
        /* <DEDUP_REMOVED lines=90> */
[----:B--2---:R-:W2:Y:S04]  /*24d40*/  LDL.LU.64 R124, [R1] ;  /* 0x00000000017c7983 */ /* 0x004ea80000300a00 */
[----:B---3--:R-:W3:Y:S04]  /*24d50*/  LDL.LU.64 R126, [R1+0x8] ;  /* 0x00000800017e7983 */ /* 0x008ee80000300a00 */
[----:B----4-:R-:W4:Y:S04]  /*24d60*/  LDL.LU.64 R128, [R1+0x10] ;  /* 0x0000100001807983 */ /* 0x010f280000300a00 */
[----:B-1----:R-:W2:Y:S04]  /*24d70*/  LDL.LU.64 R130, [R1+0x18] ;  /* 0x0000180001827983 */ /* 0x002ea80000300a00 */
[----:B------:R-:W3:Y:S04]  /*24d80*/  LDL.LU.64 R132, [R1+0x20] ;  /* 0x0000200001847983 */ /* 0x000ee80000300a00 */
[----:B------:R-:W4:Y:S04]  /*24d90*/  LDL.LU.64 R134, [R1+0x28] ;  /* 0x0000280001867983 */ /* 0x000f280000300a00 */
[----:B------:R-:W2:Y:S04]  /*24da0*/  LDL.LU.64 R136, [R1+0x30] ;  /* 0x0000300001887983 */ /* 0x000ea80000300a00 */
[----:B------:R-:W3:Y:S04]  /*24db0*/  LDL.LU.64 R138, [R1+0x38] ;  /* 0x00003800018a7983 */ /* 0x000ee80000300a00 */
[----:B------:R-:W4:Y:S04]  /*24dc0*/  LDL.LU.64 R140, [R1+0x40] ;  /* 0x00004000018c7983 */ /* 0x000f280000300a00 */
[----:B------:R-:W2:Y:S04]  /*24dd0*/  LDL.LU.64 R142, [R1+0x48] ;  /* 0x00004800018e7983 */ /* 0x000ea80000300a00 */
[----:B------:R-:W3:Y:S04]  /*24de0*/  LDL.LU.64 R144, [R1+0x50] ;  /* 0x0000500001907983 */ /* 0x000ee80000300a00 */
[----:B------:R-:W4:Y:S04]  /*24df0*/  LDL.LU.64 R146, [R1+0x58] ;  /* 0x0000580001927983 */ /* 0x000f280000300a00 */
[----:B------:R-:W2:Y:S04]  /*24e00*/  LDL.LU.64 R148, [R1+0x60] ;  /* 0x0000600001947983 */ /* 0x000ea80000300a00 */
[----:B------:R-:W3:Y:S04]  /*24e10*/  LDL.LU.64 R150, [R1+0x68] ;  /* 0x0000680001967983 */ /* 0x000ee80000300a00 */
[----:B---3--:R-:W-:Y:S04]  /*24e20*/  STL.64 [R1+0x1c60], R150 ;  /* 0x001c609601007387 */ /* 0x008fe80000100a00 */
[----:B--2---:R-:W-:Y:S04]  /*24e30*/  STL.64 [R1+0x1c58], R148 ;  /* 0x001c589401007387 */ /* 0x004fe80000100a00 */
[----:B----4-:R-:W-:Y:S04]  /*24e40*/  STL.64 [R1+0x1c50], R146 ;  /* 0x001c509201007387 */ /* 0x010fe80000100a00 */
        /* <DEDUP_REMOVED lines=61> */
[----:B-1----:R-:W2:Y:S04]  /*25220*/  LDL.LU.64 R24, [R1+0x200] ;  /* 0x0002000001187983 */ /* 0x002ea80000300a00 */
        /* <DEDUP_REMOVED lines=63> */
[----:B------:R-:W-:Y:S01]  /*25620*/  UIADD3.64 UR14, UR54, 0xffe, URZ ;  /* 0x00000ffe360e7897 */ /* 0x000fe2000fffe03f */
[----:B------:R-:W-:Y:S01]  /*25630*/  UMOV UR12, UR48 ;  /* 0x00000030000c7c82 */ /* 0x000fe20008000000 */
[----:B------:R-:W-:Y:S01]  /*25640*/  UMOV UR13, UR49 ;  /* 0x00000031000d7c82 */ /* 0x000fe20008000000 */
[----:B------:R-:W-:Y:S01]  /*25650*/  UIADD3.64 UR22, UR54, 0x1000, URZ ;  /* 0x0000100036167897 */ /* 0x000fe2000fffe03f */
[----:B------:R-:W3:Y:S01]  /*25660*/  LDL.LU.64 R152, [R1+0x70] ;  /* 0x0000700001987983 */ /* 0x000ee20000300a00 */
        /* <DEDUP_REMOVED lines=13> */
[----:B------:R-:W-:-:S02]  /*25740*/  UMOV UR29, UR25 ;  /* 0x00000019001d7c82 */ /* 0x000fc40008000000 */
[----:B------:R-:W3:Y:S04]  /*25750*/  LDL.LU.64 R160, [R1+0x90] ;  /* 0x0000900001a07983 */ /* 0x000ee80000300a00 */
        /* <DEDUP_REMOVED lines=44> */
[----:B------:R-:W3:Y:S01]  /*25a20*/  LDL.LU.64 R250, [R1+0x1f8] ;  /* 0x0001f80001fa7983 */ /* 0x000ee20000300a00 */
[----:B--2---:R-:W-:-:S06]  /*25a30*/  WARPGROUP.ARRIVE ;  /* 0x00000000000079c5 */ /* 0x004fcc0000000000 */
[----:B------:R-:W-:Y:S01]  /*25a40*/  HGMMA.64x256x8.F32.TF32 R24, gdesc[UR12], R24, gsb0 ;  /* 0x07e000000c1879f0 */ /* 0x000fe20008002818 */
[----:B------:R-:W-:Y:S01]  /*25a50*/  UMOV UR12, UR14 ;  /* 0x0000000e000c7c82 */ /* 0x000fe20008000000 */
[----:B------:R-:W-:Y:S01]  /*25a60*/  UMOV UR13, UR15 ;  /* 0x0000000f000d7c82 */ /* 0x000fe20008000000 */
[----:B------:R-:W-:Y:S01]  /*25a70*/  UMOV UR14, UR22 ;  /* 0x00000016000e7c82 */ /* 0x000fe20008000000 */
[----:B------:R-:W-:Y:S01]  /*25a80*/  UMOV UR15, UR23 ;  /* 0x00000017000f7c82 */ /* 0x000fe20008000000 */
[----:B------:R-:W-:Y:S02]  /*25a90*/  WARPGROUP.DEPBAR.LE gsb0, 0x0 ;  /* 0x00008000000079c5 */ /* 0x000fe40000010000 */
[----:B------:R-:W-:-:S15]  /*25aa0*/  WARPGROUP.ARRIVE ;  /* 0x00000000000079c5 */ /* 0x000fde0000000000 */
[----:B------:R-:W-:-:S06]  /*25ab0*/  NOP ;  /* 0x0000000000007918 */ /* 0x000fcc0000000000 */
[----:B------:R-:W-:Y:S01]  /*25ac0*/  HGMMA.64x256x8.F32.TF32 R24, gdesc[UR20], R24, gsb0 ;  /* 0x07e00000141879f0 */ /* 0x000fe20008002818 */
[----:B------:R-:W-:Y:S01]  /*25ad0*/  UIADD3.64 UR22, UR54, 0x1002, URZ ;  /* 0x0000100236167897 */ /* 0x000fe2000fffe03f */
[----:B------:R-:W-:Y:S01]  /*25ae0*/  UMOV UR20, UR44 ;  /* 0x0000002c00147c82 */ /* 0x000fe20008000000 */
[----:B------:R-:W-:Y:S01]  /*25af0*/  UMOV UR21, UR45 ;  /* 0x0000002d00157c82 */ /* 0x000fe20008000000 */
[----:B------:R-:W-:Y:S02]  /*25b00*/  WARPGROUP.DEPBAR.LE gsb0, 0x0 ;  /* 0x00008000000079c5 */ /* 0x000fe40000010000 */
[----:B------:R-:W-:-:S15]  /*25b10*/  WARPGROUP.ARRIVE ;  /* 0x00000000000079c5 */ /* 0x000fde0000000000 */
[----:B------:R-:W-:-:S07]  /*25b20*/  NOP ;  /* 0x0000000000007918 */ /* 0x000fce0000000000 */
[----:B------:R-:W-:Y:S01]  /*25b30*/  HGMMA.64x256x8.F32.TF32 R24, gdesc[UR20], R24, gsb0 ;  /* 0x07e00000141879f0 */ /* 0x000fe20008002818 */
[----:B------:R-:W-:Y:S01]  /*25b40*/  UMOV UR20, UR22 ;  /* 0x0000001600147c82 */ /* 0x000fe20008000000 */
[----:B------:R-:W-:Y:S01]  /*25b50*/  UMOV UR21, UR23 ;  /* 0x0000001700157c82 */ /* 0x000fe20008000000 */
[----:B------:R-:W-:Y:S01]  /*25b60*/  UIADD3.64 UR22, UR54, 0x1802, URZ ;  /* 0x0000180236167897 */ /* 0x000fe2000fffe03f */
[----:B------:R-:W-:Y:S02]  /*25b70*/  WARPGROUP.DEPBAR.LE gsb0, 0x0 ;  /* 0x00008000000079c5 */ /* 0x000fe40000010000 */
[----:B------:R-:W-:-:S15]  /*25b80*/  WARPGROUP.ARRIVE ;  /* 0x00000000000079c5 */ /* 0x000fde0000000000 */
[----:B------:R-:W-:-:S07]  /*25b90*/  NOP ;  /* 0x0000000000007918 */ /* 0x000fce0000000000 */
        /* <DEDUP_REMOVED lines=23> */
[----:B------:R-:W-:Y:S03]  /*25d10*/  HGMMA.64x256x8.F32.TF32 R24, gdesc[UR20], R24, gsb0 ;  /* 0x07e00000141879f0 */ /* 0x000fe60008002818 */
[----:B------:R-:W-:Y:S02]  /*25d20*/  WARPGROUP.DEPBAR.LE gsb0, 0x0 ;  /* 0x00008000000079c5 */ /* 0x000fe40000010000 */
[----:B------:R-:W-:-:S15]  /*25d30*/  WARPGROUP.ARRIVE ;  /* 0x00000000000079c5 */ /* 0x000fde0000000000 */
[----:B------:R-:W-:-:S08]  /*25d40*/  NOP ;  /* 0x0000000000007918 */ /* 0x000fd00000000000 */
[----:B------:R-:W-:Y:S03]  /*25d50*/  HGMMA.64x256x8.F32.TF32 R24, gdesc[UR12], R24, gsb0 ;  /* 0x07e000000c1879f0 */ /* 0x000fe60008002818 */
[----:B------:R-:W-:Y:S02]  /*25d60*/  WARPGROUP.DEPBAR.LE gsb0, 0x0 ;  /* 0x00008000000079c5 */ /* 0x000fe40000010000 */
        /* <DEDUP_REMOVED lines=64> */
[----:B-1----:R-:W3:Y:S04]  /*26170*/  LDL.LU.64 R150, [R1+0x1c60] ;  /* 0x001c600001967983 */ /* 0x002ee80000300a00 */
        /* <DEDUP_REMOVED lines=13> */
[----:B------:R-:W-:-:S02]  /*26250*/  UIADD3.64 UR48, UR52, 0x1fe, URZ ;  /* 0x000001fe34307897 */ /* 0x000fc4000fffe03f */
[----:B------:R-:W-:Y:S01]  /*26260*/  UIADD3.64 UR44, UR52, 0x202, URZ ;  /* 0x00000202342c7897 */ /* 0x000fe2000fffe03f */
[----:B------:R-:W2:Y:S04]  /*26270*/  LDL.LU.64 R122, [R1+0x1bf0] ;  /* 0x001bf000017a7983 */ /* 0x000ea80000300a00 */
[----:B------:R-:W-:Y:S01]  /*26280*/  UMOV UR12, UR48 ;  /* 0x00000030000c7c82 */ /* 0x000fe20008000000 */
[----:B------:R-:W-:Y:S01]  /*26290*/  UMOV UR13, UR49 ;  /* 0x00000031000d7c82 */ /* 0x000fe20008000000 */
[----:B------:R-:W-:Y:S01]  /*262a0*/  UIADD3.64 UR40, UR52, 0x204, URZ ;  /* 0x0000020434287897 */ /* 0x000fe2000fffe03f */
[----:B------:R-:W2:Y:S01]  /*262b0*/  LDL.LU.64 R120, [R1+0x1be8] ;  /* 0x001be80001787983 */ /* 0x000ea20000300a00 */
[----:B------:R-:W-:Y:S02]  /*262c0*/  UIADD3.64 UR56, UR52, 0x5fe, URZ ;  /* 0x000005fe34387897 */ /* 0x000fe4000fffe03f */
[----:B------:R-:W-:Y:S01]  /*262d0*/  UIADD3.64 UR24, UR52, 0x600, URZ ;  /* 0x0000060034187897 */ /* 0x000fe2000fffe03f */
[----:B------:R-:W2:Y:S01]  /*262e0*/  LDL.LU.64 R118, [R1+0x1be0] ;  /* 0x001be00001767983 */ /* 0x000ea20000300a00 */
[----:B------:R-:W-:-:S02]  /*262f0*/  UIADD3.64 UR16, UR52, 0x602, URZ ;  /* 0x0000060234107897 */ /* 0x000fc4000fffe03f */
[----:B------:R-:W-:Y:S01]  /*26300*/  UIADD3.64 UR8, UR52, 0x604, URZ ;  /* 0x0000060434087897 */ /* 0x000fe2000fffe03f */
        /* <DEDUP_REMOVED lines=47> */
[----:B---3--:R-:W-:-:S06]  /*26600*/  WARPGROUP.ARRIVE ;  /* 0x00000000000079c5 */ /* 0x008fcc0000000000 */
[----:B------:R-:W-:Y:S01]  /*26610*/  HGMMA.64x256x8.F32.TF32 R124, gdesc[UR48], R124, gsb0 ;  /* 0x07e00000307c79f0 */ /* 0x000fe2000800287c */
[----:B------:R-:W-:Y:S01]  /*26620*/  UIADD3.64 UR48, UR52, 0x200, URZ ;  /* 0x0000020034307897 */ /* 0x000fe2000fffe03f */
[----:B------:R-:W-:Y:S01]  /*26630*/  UMOV UR50, UR54 ;  /* 0x0000003600327c82 */ /* 0x000fe20008000000 */
[----:B------:R-:W-:Y:S01]  /*26640*/  UMOV UR51, UR55 ;  /* 0x0000003700337c82 */ /* 0x000fe20008000000 */
[----:B------:R-:W-:Y:S02]  /*26650*/  WARPGROUP.DEPBAR.LE gsb0, 0x0 ;  /* 0x00008000000079c5 */ /* 0x000fe40000010000 */
[----:B------:R-:W-:-:S15]  /*26660*/  WARPGROUP.ARRIVE ;  /* 0x00000000000079c5 */ /* 0x000fde0000000000 */
[----:B------:R-:W-:-:S07]  /*26670*/  NOP ;  /* 0x0000000000007918 */ /* 0x000fce0000000000 */
        /* <DEDUP_REMOVED lines=26> */
[----:B------:R-:W-:Y:S04]  /*26820*/  STL.64 [R1], R124 ;  /* 0x0000007c01007387 */ /* 0x000fe80000100a00 */
        /* <DEDUP_REMOVED lines=64> */
[----:B------:R-:W4:Y:S04]  /*26c30*/  LDL.LU.64 R248, [R1+0x1a58] ;  /* 0x001a580001f87983 */ /* 0x000f280000300a00 */
[----:B------:R-:W3:Y:S04]  /*26c40*/  LDL.LU.64 R246, [R1+0x1a50] ;  /* 0x001a500001f67983 */ /* 0x000ee80000300a00 */
[----:B------:R-:W4:Y:S04]  /*26c50*/  LDL.LU.64 R244, [R1+0x1a48] ;  /* 0x001a480001f47983 */ /* 0x000f280000300a00 */
[----:B------:R-:W3:Y:S04]  /*26c60*/  LDL.LU.64 R242, [R1+0x1a40] ;  /* 0x001a400001f27983 */ /* 0x000ee80000300a00 */
[----:B------:R-:W4:Y:S04]  /*26c70*/  LDL.LU.64 R240, [R1+0x1a38] ;  /* 0x001a380001f07983 */ /* 0x000f280000300a00 */
[----:B------:R-:W3:Y:S04]  /*26c80*/  LDL.LU.64 R238, [R1+0x1a30] ;  /* 0x001a300001ee7983 */ /* 0x000ee80000300a00 */
[----:B------:R-:W4:Y:S04]  /*26c90*/  LDL.LU.64 R236, [R1+0x1a28] ;  /* 0x001a280001ec7983 */ /* 0x000f280000300a00 */
        /* <DEDUP_REMOVED lines=55> */
[----:B------:R-:W4:Y:S01]  /*27010*/  LDL.LU.64 R124, [R1+0x1868] ;  /* 0x00186800017c7983 */ /* 0x000f220000300a00 */
[----:B------:R-:W-:Y:S01]  /*27020*/  UMOV UR54, UR28 ;  /* 0x0000001c00367c82 */ /* 0x000fe20008000000 */
        /* <DEDUP_REMOVED lines=17> */
[----:B------:R-:W-:Y:S01]  /*27140*/  VIADD R3, R3, 0x3f ;  /* 0x0000003f03037836 */ /* 0x000fe20000000000 */
[----:B------:R-:W1:Y:S01]  /*27150*/  S2R R8, SR_TID.X ;  /* 0x0000000000087919 */ /* 0x000e620000002100 */
[----:B------:R-:W-:Y:S01]  /*27160*/  UIADD3 UR60, UR60, 0x1, URZ ;  /* 0x000000013c3c7890 */ /* 0x000fe2000fffe03f */
[----:B------:R-:W-:-:S02]  /*27170*/  IADD3 R12, P3, R12, R5, RZ ;  /* 0x000000050c0c7210 */ /* 0x000fc40007f7e0ff */
[----:B------:R-:W-:Y:S01]  /*27180*/  SHF.R.S32.HI R6, RZ, 0x1f, R3 ;  /* 0x0000001fff067819 */ /* 0x000fe20000011403 */
[----:B------:R-:W-:Y:S01]  /*27190*/  UISETP.GT.AND UP0, UPT, UR60, 0x2, UPT ;  /* 0x000000023c00788c */ /* 0x000fe2000bf04270 */
[----:B------:R-:W-:Y:S01]  /*271a0*/  IADD3 R14, P4, R14, R5, RZ ;  /* 0x000000050e0e7210 */ /* 0x000fe20007f9e0ff */
[--C-:B------:R-:W-:Y:S01]  /*271b0*/  IMAD.X R11, R11, 0x1, R4.reuse, P3 ;  /* 0x000000010b0b7824 */ /* 0x100fe200018e0604 */
[----:B------:R-:W-:Y:S01]  /*271c0*/  LEA.HI R6, R6, R3, RZ, 0x6 ;  /* 0x0000000306067211 */ /* 0x000fe200078f30ff */
[----:B------:R-:W-:Y:S01]  /*271d0*/  USEL UR60, UR60, URZ, !UP0 ;  /* 0x0000003f3c3c7287 */ /* 0x000fe2000c000000 */
[----:B------:R-:W1:Y:S01]  /*271e0*/  LDC R3, c[0x0][0x230] ;  /* 0x00008c00ff037b82 */ /* 0x000e620000000800 */
[----:B------:R-:W-:Y:S01]  /*271f0*/  IMAD.X R13, R13, 0x1, R4, P4 ;  /* 0x000000010d0d7824 */ /* 0x000fe200020e0604 */
[----:B------:R-:W-:Y:S01]  /*27200*/  SHF.R.S32.HI R6, RZ, 0x6, R6 ;  /* 0x00000006ff067819 */ /* 0x000fe20000011406 */
[----:B------:R-:W-:Y:S01]  /*27210*/  ULEA UR12, UR60, UR6, 0xf ;  /* 0x000000063c0c7291 */ /* 0x000fe2000f8e783f */
[-C--:B------:R-:W-:Y:S01]  /*27220*/  IADD3 R16, P3, R16, R5.reuse, RZ ;  /* 0x0000000510107210 */ /* 0x080fe20007f7e0ff */
[----:B------:R1:W-:Y:S01]  /*27230*/  STL [R1+0x1854], R10 ;  /* 0x0018540a01007387 */ /* 0x0003e20000100800 */
[----:B------:R-:W-:Y:S01]  /*27240*/  IADD3 R18, P4, R18, R5, RZ ;  /* 0x0000000512127210 */ /* 0x000fe20007f9e0ff */
[----:B------:R-:W-:-:S02]  /*27250*/  VIADD R6, R6, 0xfffffffe ;  /* 0xfffffffe06067836 */ /* 0x000fc40000000000 */
[--C-:B------:R-:W-:Y:S02]  /*27260*/  IMAD.X R15, R15, 0x1, R4.reuse, P3 ;  /* 0x000000010f0f7824 */ /* 0x100fe400018e0604 */
[----:B------:R-:W-:Y:S01]  /*27270*/  IMAD.X R17, R17, 0x1, R4, P4 ;  /* 0x0000000111117824 */ /* 0x000fe200020e0604 */
[----:B------:R-:W-:Y:S01]  /*27280*/  ISETP.GE.AND P0, PT, R10, R6, PT ;  /* 0x000000060a00720c */ /* 0x000fe20003f06270 */
[C---:B-1----:R-:W-:Y:S01]  /*27290*/  IMAD.SHL.U32 R9, R8.reuse, 0x10, RZ ;  /* 0x0000001008097824 */ /* 0x042fe200078e00ff */
[----:B------:R-:W-:Y:S01]  /*272a0*/  LOP3.LUT R8, R8, 0x7f, RZ, 0xc0, !PT ;  /* 0x0000007f08087812 */ /* 0x000fe200078ec0ff */
[----:B------:R-:W-:-:S03]  /*272b0*/  VIADD R3, R3, 0xffffff80 ;  /* 0xffffff8003037836 */ /* 0x000fc60000000000 */
[----:B------:R-:W-:Y:S01]  /*272c0*/  LOP3.LUT R6, R9, 0x70, RZ, 0xc0, !PT ;  /* 0x0000007009067812 */ /* 0x000fe200078ec0ff */
[----:B------:R-:W-:Y:S02]  /*272d0*/  IMAD R3, R10, -0x40, R3 ;  /* 0xffffffc00a037824 */ /* 0x000fe400078e0203 */
[----:B------:R-:W-:Y:S01]  /*272e0*/  IMAD.MOV.U32 R9, RZ, RZ, R11 ;  /* 0x000000ffff097224 */ /* 0x000fe200078e000b */
[----:B------:R-:W1:Y:S01]  /*272f0*/  S2R R10, SR_TID.X ;  /* 0x00000000000a7919 */ /* 0x000e620000002100 */
[----:B------:R-:W-:Y:S01]  /*27300*/  IMAD R6, R8, 0x80, R6 ;  /* 0x0000008008067824 */ /* 0x000fe200078e0206 */
[----:B------:R-:W-:Y:S01]  /*27310*/  ISETP.GT.AND P1, PT, R3, RZ, PT ;  /* 0x000000ff0300720c */ /* 0x000fe20003f24270 */
[----:B------:R-:W-:-:S03]  /*27320*/  IMAD.MOV.U32 R8, RZ, RZ, R12 ;  /* 0x000000ffff087224 */ /* 0x000fc600078e000c */
[----:B------:R-:W-:Y:S02]  /*27330*/  SEL R7, RZ, 0x4, !P1 ;  /* 0x00000004ff077807 */ /* 0x000fe40004800000 */
[----:B------:R-:W-:Y:S02]  /*27340*/  ISETP.GT.AND P1, PT, R3, 0x1, PT ;  /* 0x000000010300780c */ /* 0x000fe40003f24270 */
[----:B------:R-:W-:-:S04]  /*27350*/  SEL R7, R7, RZ, !P0 ;  /* 0x000000ff07077207 */ /* 0x000fc80004000000 */
[----:B------:R-:W-:Y:S02]  /*27360*/  ISETP.NE.U32.AND P2, PT, R7, RZ, PT ;  /* 0x000000ff0700720c */ /* 0x000fe40003f45070 */
[----:B------:R-:W-:-:S04]  /*27370*/  SEL R7, RZ, 0x4, !P1 ;  /* 0x00000004ff077807 */ /* 0x000fc80004800000 */
[----:B------:R-:W-:-:S04]  /*27380*/  SEL R7, R7, RZ, !P0 ;  /* 0x000000ff07077207 */ /* 0x000fc80004000000 */
[----:B------:R-:W-:Y:S01]  /*27390*/  ISETP.NE.U32.AND P1, PT, R7, RZ, PT ;  /* 0x000000ff0700720c */ /* 0x000fe20003f25070 */
[----:B------:R-:W-:Y:S02]  /*273a0*/  VIADD R7, R6, UR12 ;  /* 0x0000000c06077c36 */ /* 0x000fe40008000000 */
[C---:B-1----:R-:W-:Y:S01]  /*273b0*/  IMAD.SHL.U32 R6, R10.reuse, 0x10, RZ ;  /* 0x000000100a067824 */ /* 0x042fe200078e00ff */
[----:B------:R-:W-:-:S04]  /*273c0*/  LOP3.LUT R10, R10, 0x7f, RZ, 0xc0, !PT ;  /* 0x0000007f0a0a7812 */ /* 0x000fc800078ec0ff */
[----:B------:R-:W-:-:S05]  /*273d0*/  LOP3.LUT R6, R6, 0x70, RZ, 0xc0, !PT ;  /* 0x0000007006067812 */ /* 0x000fca00078ec0ff */
[----:B------:R-:W-:Y:S02]  /*273e0*/  IMAD R6, R10, 0x80, R6 ;  /* 0x000000800a067824 */ /* 0x000fe400078e0206 */
[----:B------:R-:W1:Y:S03]  /*273f0*/  S2R R10, SR_TID.X ;  /* 0x00000000000a7919 */ /* 0x000e660000002100 */
[----:B------:R-:W-:Y:S02]  /*27400*/  LOP3.LUT R6, R6, 0x10, RZ, 0x3c, !PT ;  /* 0x0000001006067812 */ /* 0x000fe400078e3cff */
[-C--:B--2---:R-:W-:Y:S02]  /*27410*/  IADD3 R206, P4, R206, R5.reuse, RZ ;  /* 0x00000005cece7210 */ /* 0x084fe40007f9e0ff */
[----:B---3--:R-:W-:-:S03]  /*27420*/  IADD3 R204, P3, R204, R5, RZ ;  /* 0x00000005cccc7210 */ /* 0x008fc60007f7e0ff */
[--C-:B------:R-:W-:Y:S01]  /*27430*/  IMAD.X R205, R205, 0x1, R4.reuse, P4 ;  /* 0x00000001cdcd7824 */ /* 0x100fe200020e0604 */
[-C--:B------:R-:W-:Y:S01]  /*27440*/  IADD3 R210, P4, R210, R5.reuse, RZ ;  /* 0x00000005d2d27210 */ /* 0x080fe20007f9e0ff */
[----:B----4-:R-:W-:Y:S01]  /*27450*/  IMAD.X R203, R203, 0x1, R4, P3 ;  /* 0x00000001cbcb7824 */ /* 0x010fe200018e0604 */
[----:B------:R-:W-:-:S03]  /*27460*/  IADD3 R208, P3, R208, R5, RZ ;  /* 0x00000005d0d07210 */ /* 0x000fc60007f7e0ff */
[--C-:B------:R-:W-:Y:S01]  /*27470*/  IMAD.X R209, R209, 0x1, R4.reuse, P4 ;  /* 0x00000001d1d17824 */ /* 0x100fe200020e0604 */
[-C--:B------:R-:W-:Y:S01]  /*27480*/  IADD3 R22, P4, R22, R5.reuse, RZ ;  /* 0x0000000516167210 */ /* 0x080fe20007f9e0ff */
[----:B------:R-:W-:Y:S01]  /*27490*/  IMAD.X R207, R207, 0x1, R4, P3 ;  /* 0x00000001cfcf7824 */ /* 0x000fe200018e0604 */
[----:B------:R-:W-:-:S03]  /*274a0*/  IADD3 R20, P3, R20, R5, RZ ;  /* 0x0000000514147210 */ /* 0x000fc60007f7e0ff */
[--C-:B------:R-:W-:Y:S02]  /*274b0*/  IMAD.X R21, R21, 0x1, R4.reuse, P4 ;  /* 0x0000000115157824 */ /* 0x100fe400020e0604 */
[----:B------:R-:W-:Y:S01]  /*274c0*/  IMAD.X R19, R19, 0x1, R4, P3 ;  /* 0x0000000113137824 */ /* 0x000fe200018e0604 */
[-C--:B------:R-:W-:Y:S02]  /*274d0*/  IADD3 R154, P4, R154, R5.reuse, RZ ;  /* 0x000000059a9a7210 */ /* 0x080fe40007f9e0ff */
[----:B------:R-:W-:-:S03]  /*274e0*/  IADD3 R152, P3, R152, R5, RZ ;  /* 0x0000000598987210 */ /* 0x000fc60007f7e0ff */
[--C-:B------:R-:W-:Y:S01]  /*274f0*/  IMAD.X R153, R153, 0x1, R4.reuse, P4 ;  /* 0x0000000199997824 */ /* 0x100fe200020e0604 */
[-C--:B------:R-:W-:Y:S01]  /*27500*/  IADD3 R214, P4, R214, R5.reuse, RZ ;  /* 0x00000005d6d67210 */ /* 0x080fe20007f9e0ff */
[----:B------:R-:W-:Y:S01]  /*27510*/  IMAD.X R23, R23, 0x1, R4, P3 ;  /* 0x0000000117177824 */ /* 0x000fe200018e0604 */
        /* <DEDUP_REMOVED lines=34> */
[----:B------:R-:W-:Y:S01]  /*27740*/  WARPGROUP.ARRIVE ;  /* 0x00000000000079c5 */ /* 0x000fe20000000000 */
[-C--:B------:R-:W-:Y:S01]  /*27750*/  IADD3 R234, P4, R234, R5.reuse, RZ ;  /* 0x00000005eaea7210 */ /* 0x080fe20007f9e0ff */
[----:B------:R-:W-:Y:S01]  /*27760*/  IMAD.X R227, R227, 0x1, R4, P3 ;  /* 0x00000001e3e37824 */ /* 0x000fe200018e0604 */
[----:B------:R-:W-:-:S03]  /*27770*/  IADD3 R232, P3, R232, R5, RZ ;  /* 0x00000005e8e87210 */ /* 0x000fc60007f7e0ff */
[----:B------:R-:W-:Y:S01]  /*27780*/  HGMMA.64x256x8.F32.TF32 R24, gdesc[UR52], R24, gsb0 ;  /* 0x07e00000341879f0 */ /* 0x000fe20008002818 */
        /* <DEDUP_REMOVED lines=36> */
[--C-:B------:R-:W-:Y:S02]  /*279d0*/  IMAD.X R189, R189, 0x1, R4.reuse, P4 ;  /* 0x00000001bdbd7824 */ /* 0x100fe400020e0604 */
[----:B------:R-:W-:Y:S01]  /*279e0*/  IMAD.X R187, R187, 0x1, R4, P3 ;  /* 0x00000001bbbb7824 */ /* 0x000fe200018e0604 */
[----:B------:R-:W-:Y:S02]  /*279f0*/  WARPGROUP.DEPBAR.LE gsb0, 0x0 ;  /* 0x00008000000079c5 */ /* 0x000fe40000010000 */
[----:B------:R-:W-:-:S06]  /*27a00*/  WARPGROUP.ARRIVE ;  /* 0x00000000000079c5 */ /* 0x000fcc0000000000 */
        /* <DEDUP_REMOVED lines=26> */
[----:B------:R-:W-:Y:S06]  /*27bb0*/  BAR.SYNC.DEFER_BLOCKING 0x0 ;  /* 0x0000000000007b1d */ /* 0x000fec0000010000 */
[----:B------:R-:W-:Y:S04]  /*27bc0*/  STL [R1+0x1864], R147 ;  /* 0x0018649301007387 */ /* 0x000fe80000100800 */
[----:B------:R-:W-:Y:S04]  /*27bd0*/  STL [R1+0x1860], R148 ;  /* 0x0018609401007387 */ /* 0x000fe80000100800 */
[----:B------:R-:W-:Y:S04]  /*27be0*/  STL [R1+0x185c], R149 ;  /* 0x00185c9501007387 */ /* 0x000fe80000100800 */
[----:B------:R2:W-:Y:S04]  /*27bf0*/  STL [R1+0x1858], R150 ;  /* 0x0018589601007387 */ /* 0x0005e80000100800 */
[----:B------:R-:W-:Y:S01]  /*27c00*/  @!PT LDS RZ, [RZ] ;  /* 0x00000000fffff984 */ /* 0x000fe20000000800 */
[----:B------:R-:W-:Y:S01]  /*27c10*/  @!PT LDS RZ, [RZ] ;  /* 0x00000000fffff984 */ /* 0x000fe20000000800 */
[----:B------:R-:W-:Y:S01]  /*27c20*/  @!PT LDS RZ, [RZ] ;  /* 0x00000000fffff984 */ /* 0x000fe20000000800 */
[----:B------:R3:W-:Y:S04]  /*27c30*/  LDGSTS.E [R7+0x60000], desc[UR4][R8.64], P2 ;  /* 0x6000000008077fae */ /* 0x0007e80009121844 */
[----:B------:R-:W-:Y:S04]  /*27c40*/  STL [R1+0x1850], R151 ;  /* 0x0018509701007387 */ /* 0x000fe80000100800 */
[----:B--2---:R-:W2:Y:S01]  /*27c50*/  LDL.LU R150, [R1+0x600] ;  /* 0x0006000001967983 */ /* 0x004ea20000300800 */
[----:B---3--:R-:W-:-:S03]  /*27c60*/  IMAD.MOV.U32 R8, RZ, RZ, R14 ;  /* 0x000000ffff087224 */ /* 0x008fc600078e000e */
[----:B------:R-:W3:Y:S01]  /*27c70*/  LDL.LU R149, [R1+0x604] ;  /* 0x0006040001957983 */ /* 0x000ee20000300800 */
[----:B------:R-:W-:-:S03]  /*27c80*/  IMAD.MOV.U32 R9, RZ, RZ, R13 ;  /* 0x000000ffff097224 */ /* 0x000fc600078e000d */
[----:B------:R-:W4:Y:S04]  /*27c90*/  LDL.LU R148, [R1+0x608] ;  /* 0x0006080001947983 */ /* 0x000f280000300800 */
[----:B------:R1:W-:Y:S01]  /*27ca0*/  LDGSTS.E [R7+0x60004], desc[UR4][R8.64], P1 ;  /* 0x6000400008077fae */ /* 0x0003e20008921844 */
[----:B------:R-:W-:-:S03]  /*27cb0*/  ISETP.GT.AND P1, PT, R3, 0x2, PT ;  /* 0x000000020300780c */ /* 0x000fc60003f24270 */
[----:B------:R-:W4:Y:S01]  /*27cc0*/  LDL.LU R147, [R1+0x60c] ;  /* 0x00060c0001937983 */ /* 0x000f220000300800 */
[----:B-1----:R-:W-:Y:S01]  /*27cd0*/  SEL R8, RZ, 0x4, !P1 ;  /* 0x00000004ff087807 */ /* 0x002fe20004800000 */
[----:B------:R-:W-:Y:S01]  /*27ce0*/  IMAD.MOV.U32 R9, RZ, RZ, R15 ;  /* 0x000000ffff097224 */ /* 0x000fe200078e000f */
[----:B------:R-:W-:Y:S02]  /*27cf0*/  ISETP.GT.AND P1, PT, R3, 0x3, PT ;  /* 0x000000030300780c */ /* 0x000fe40003f24270 */
[----:B------:R-:W-:-:S04]  /*27d00*/  SEL R8, R8, RZ, !P0 ;  /* 0x000000ff08087207 */ /* 0x000fc80004000000 */
[----:B------:R-:W-:Y:S02]  /*27d10*/  ISETP.NE.U32.AND P2, PT, R8, RZ, PT ;  /* 0x000000ff0800720c */ /* 0x000fe40003f45070 */
[----:B------:R-:W-:-:S04]  /*27d20*/  SEL R8, RZ, 0x4, !P1 ;  /* 0x00000004ff087807 */ /* 0x000fc80004800000 */
[----:B------:R-:W-:-:S04]  /*27d30*/  SEL R8, R8, RZ, !P0 ;  /* 0x000000ff08087207 */ /* 0x000fc80004000000 */
[----:B------:R-:W-:Y:S01]  /*27d40*/  ISETP.NE.U32.AND P1, PT, R8, RZ, PT ;  /* 0x000000ff0800720c */ /* 0x000fe20003f25070 */
[----:B------:R-:W-:-:S05]  /*27d50*/  IMAD.MOV.U32 R8, RZ, RZ, R16 ;  /* 0x000000ffff087224 */ /* 0x000fca00078e0010 */
[----:B------:R1:W-:Y:S02]  /*27d60*/  LDGSTS.E [R7+0x60008], desc[UR4][R8.64], P2 ;  /* 0x6000800008077fae */ /* 0x0003e40009121844 */
[----:B-1----:R-:W-:Y:S02]  /*27d70*/  IMAD.MOV.U32 R8, RZ, RZ, R18 ;  /* 0x000000ffff087224 */ /* 0x002fe400078e0012 */
[----:B------:R-:W-:-:S05]  /*27d80*/  IMAD.MOV.U32 R9, RZ, RZ, R17 ;  /* 0x000000ffff097224 */ /* 0x000fca00078e0011 */
[----:B------:R1:W-:Y:S01]  /*27d90*/  LDGSTS.E [R7+0x6000c], desc[UR4][R8.64], P1 ;  /* 0x6000c00008077fae */ /* 0x0003e20008921844 */
[----:B------:R-:W-:-:S04]  /*27da0*/  ISETP.GT.AND P1, PT, R3, 0x20, PT ;  /* 0x000000200300780c */ /* 0x000fc80003f24270 */
        /* <DEDUP_REMOVED lines=23> */
[----:B------:R1:W-:Y:S01]  /*27f20*/  LDGSTS.E [R7+0x64008], desc[UR4][R8.64], P2 ;  /* 0x6400800008077fae */ /* 0x0003e20009121844 */
[----:B------:R-:W-:Y:S01]  /*27f30*/  ISETP.GT.AND P2, PT, R3, 0x5, PT ;  /* 0x000000050300780c */ /* 0x000fe20003f44270 */
[----:B-1----:R-:W-:Y:S02]  /*27f40*/  IMAD.MOV.U32 R8, RZ, RZ, R210 ;  /* 0x000000ffff087224 */ /* 0x002fe400078e00d2 */
[----:B------:R-:W-:-:S05]  /*27f50*/  IMAD.MOV.U32 R9, RZ, RZ, R209 ;  /* 0x000000ffff097224 */ /* 0x000fca00078e00d1 */
[----:B------:R1:W-:Y:S01]  /*27f60*/  LDGSTS.E [R7+0x6400c], desc[UR4][R8.64], P1 ;  /* 0x6400c00008077fae */ /* 0x0003e20008921844 */
[----:B------:R-:W-:-:S04]  /*27f70*/  ISETP.GT.AND P1, PT, R3, 0x4, PT ;  /* 0x000000040300780c */ /* 0x000fc80003f24270 */
[----:B-1----:R-:W-:Y:S01]  /*27f80*/  SEL R8, RZ, 0x4, !P1 ;  /* 0x00000004ff087807 */ /* 0x002fe20004800000 */
[----:B------:R-:W-:Y:S01]  /*27f90*/  IMAD.MOV.U32 R9, RZ, RZ, R19 ;  /* 0x000000ffff097224 */ /* 0x000fe200078e0013 */
[----:B------:R-:W-:Y:S02]  /*27fa0*/  SEL R7, RZ, 0x4, !P2 ;  /* 0x00000004ff077807 */ /* 0x000fe40005000000 */
[----:B------:R-:W-:Y:S02]  /*27fb0*/  SEL R8, R8, RZ, !P0 ;  /* 0x000000ff08087207 */ /* 0x000fe40004000000 */
[----:B------:R-:W-:Y:S02]  /*27fc0*/  SEL R7, R7, RZ, !P0 ;  /* 0x000000ff07077207 */ /* 0x000fe40004000000 */
[----:B------:R-:W-:Y:S01]  /*27fd0*/  ISETP.NE.U32.AND P1, PT, R8, RZ, PT ;  /* 0x000000ff0800720c */ /* 0x000fe20003f25070 */
[----:B------:R-:W-:Y:S01]  /*27fe0*/  IMAD.MOV.U32 R8, RZ, RZ, R20 ;  /* 0x000000ffff087224 */ /* 0x000fe200078e0014 */
[----:B------:R-:W-:Y:S01]  /*27ff0*/  ISETP.NE.U32.AND P2, PT, R7, RZ, PT ;  /* 0x000000ff0700720c */ /* 0x000fe20003f45070 */
[----:B------:R-:W-:-:S02]  /*28000*/  VIADD R7, R6, UR12 ;  /* 0x0000000c06077c36 */ /* 0x000fc40008000000 */
[C---:B------:R-:W-:Y:S01]  /*28010*/  IMAD.SHL.U32 R6, R10.reuse, 0x10, RZ ;  /* 0x000000100a067824 */ /* 0x040fe200078e00ff */
[----:B------:R-:W-:-:S04]  /*28020*/  LOP3.LUT R10, R10, 0x7f, RZ, 0xc0, !PT ;  /* 0x0000007f0a0a7812 */ /* 0x000fc800078ec0ff */
[----:B------:R-:W-:-:S03]  /*28030*/  LOP3.LUT R6, R6, 0x70, RZ, 0xc0, !PT ;  /* 0x0000007006067812 */ /* 0x000fc600078ec0ff */
[----:B------:R1:W-:Y:S01]  /*28040*/  LDGSTS.E [R7+0x60000], desc[UR4][R8.64], P1 ;  /* 0x6000000008077fae */ /* 0x0003e20008921844 */
[----:B------:R-:W-:Y:S01]  /*28050*/  ISETP.GT.AND P1, PT, R3, 0x6, PT ;  /* 0x000000060300780c */ /* 0x000fe20003f24270 */
[----:B------:R-:W-:Y:S02]  /*28060*/  IMAD R6, R10, 0x80, R6 ;  /* 0x000000800a067824 */ /* 0x000fe400078e0206 */
[----:B------:R-:W2:Y:S03]  /*28070*/  S2R R10, SR_TID.X ;  /* 0x00000000000a7919 */ /* 0x000ea60000002100 */
[----:B------:R-:W-:Y:S01]  /*28080*/  LOP3.LUT R6, R6, 0x20, RZ, 0x3c, !PT ;  /* 0x0000002006067812 */ /* 0x000fe200078e3cff */
[----:B-1----:R-:W-:Y:S02]  /*28090*/  IMAD.MOV.U32 R8, RZ, RZ, R22 ;  /* 0x000000ffff087224 */ /* 0x002fe400078e0016 */
[----:B------:R-:W-:-:S05]  /*280a0*/  IMAD.MOV.U32 R9, RZ, RZ, R21 ;  /* 0x000000ffff097224 */ /* 0x000fca00078e0015 */
[----:B------:R1:W-:Y:S02]  /*280b0*/  LDGSTS.E [R7+0x60004], desc[UR4][R8.64], P2 ;  /* 0x6000400008077fae */ /* 0x0003e40009121844 */
        /* <DEDUP_REMOVED lines=52> */
[C---:B--2---:R-:W-:Y:S01]  /*28400*/  IMAD.SHL.U32 R6, R10.reuse, 0x10, RZ ;  /* 0x000000100a067824 */ /* 0x044fe200078e00ff */
        /* <DEDUP_REMOVED lines=123> */
[----:B------:R-:W-:-:S02]  /*28bc0*/  ISETP.NE.U32.AND P2, PT, R7, RZ, PT ;  /* 0x000000ff0700720c */ /* 0x000fc40003f45070 */
[----:B------:R-:W-:Y:S01]  /*28bd0*/  IADD3 R7, R6, UR12, RZ ;  /* 0x0000000c06077c10 */ /* 0x000fe2000fffe0ff */
        /* <DEDUP_REMOVED lines=69> */
[----:B------:R-:W2:Y:S03]  /*29030*/  LDL.LU R10, [R1+0x610] ;  /* 0x00061000010a7983 */ /* 0x000ea60000300800 */
        /* <DEDUP_REMOVED lines=46> */
[----:B------:R-:W-:Y:S02]  /*29320*/  ISETP.GT.AND P1, PT, R3, 0x18, PT ;  /* 0x000000180300780c */ /* 0x000fe40003f24270 */
[----:B-1----:R-:W-:Y:S02]  /*29330*/  SEL R7, RZ, 0x4, !P2 ;  /* 0x00000004ff077807 */ /* 0x002fe40005000000 */
[----:B------:R-:W-:Y:S02]  /*29340*/  SEL R8, RZ, 0x4, !P1 ;  /* 0x00000004ff087807 */ /* 0x000fe40004800000 */
[----:B------:R-:W-:Y:S02]  /*29350*/  SEL R7, R7, RZ, !P0 ;  /* 0x000000ff07077207 */ /* 0x000fe40004000000 */
[----:B------:R-:W-:Y:S02]  /*29360*/  SEL R8, R8, RZ, !P0 ;  /* 0x000000ff08087207 */ /* 0x000fe40004000000 */
[----:B------:R-:W-:Y:S01]  /*29370*/  ISETP.NE.U32.AND P2, PT, R7, RZ, PT ;  /* 0x000000ff0700720c */ /* 0x000fe20003f45070 */
[----:B------:R-:W-:Y:S01]  /*29380*/  VIADD R7, R6, UR12 ;  /* 0x0000000c06077c36 */ /* 0x000fe20008000000 */
[----:B------:R-:W-:Y:S01]  /*29390*/  ISETP.NE.U32.AND P1, PT, R8, RZ, PT ;  /* 0x000000ff0800720c */ /* 0x000fe20003f25070 */
[----:B------:R-:W2:Y:S01]  /*293a0*/  LDL.LU R6, [R1+0x614] ;  /* 0x0006140001067983 */ /* 0x000ea20000300800 */
[----:B------:R-:W-:-:S02]  /*293b0*/  IMAD.MOV.U32 R8, RZ, RZ, R188 ;  /* 0x000000ffff087224 */ /* 0x000fc400078e00bc */
[----:B------:R-:W-:-:S09]  /*293c0*/  IMAD.MOV.U32 R9, RZ, RZ, R187 ;  /* 0x000000ffff097224 */ /* 0x000fd200078e00bb */
[----:B------:R1:W-:Y:S01]  /*293d0*/  LDGSTS.E [R7+0x60000], desc[UR4][R8.64], P1 ;  /* 0x6000000008077fae */ /* 0x0003e20008921844 */
[----:B------:R-:W-:Y:S01]  /*293e0*/  ISETP.GT.AND P1, PT, R3, 0x1a, PT ;  /* 0x0000001a0300780c */ /* 0x000fe20003f24270 */
[----:B-1----:R-:W-:Y:S02]  /*293f0*/  IMAD.MOV.U32 R8, RZ, RZ, R190 ;  /* 0x000000ffff087224 */ /* 0x002fe400078e00be */
[----:B------:R-:W-:-:S05]  /*29400*/  IMAD.MOV.U32 R9, RZ, RZ, R189 ;  /* 0x000000ffff097224 */ /* 0x000fca00078e00bd */
[----:B------:R1:W-:Y:S01]  /*29410*/  LDGSTS.E [R7+0x60004], desc[UR4][R8.64], P2 ;  /* 0x6000400008077fae */ /* 0x0003e20009121844 */
[----:B------:R-:W-:Y:S02]  /*29420*/  IADD3 R192, P3, R192, R5, RZ ;  /* 0x00000005c0c07210 */ /* 0x000fe40007f7e0ff */
[----:B-1----:R-:W-:Y:S02]  /*29430*/  SEL R8, RZ, 0x4, !P1 ;  /* 0x00000004ff087807 */ /* 0x002fe40004800000 */
[----:B------:R-:W-:Y:S02]  /*29440*/  ISETP.GT.AND P1, PT, R3, 0x1b, PT ;  /* 0x0000001b0300780c */ /* 0x000fe40003f24270 */
[----:B------:R-:W-:-:S04]  /*29450*/  SEL R8, R8, RZ, !P0 ;  /* 0x000000ff08087207 */ /* 0x000fc80004000000 */
[----:B------:R-:W-:Y:S02]  /*29460*/  ISETP.NE.U32.AND P2, PT, R8, RZ, PT ;  /* 0x000000ff0800720c */ /* 0x000fe40003f45070 */
[----:B------:R-:W-:Y:S01]  /*29470*/  SEL R8, RZ, 0x4, !P1 ;  /* 0x00000004ff087807 */ /* 0x000fe20004800000 */
[----:B------:R-:W-:-:S03]  /*29480*/  IMAD.X R191, R191, 0x1, R4, P3 ;  /* 0x00000001bfbf7824 */ /* 0x000fc600018e0604 */
[----:B------:R-:W-:Y:S02]  /*29490*/  SEL R8, R8, RZ, !P0 ;  /* 0x000000ff08087207 */ /* 0x000fe40004000000 */
[----:B------:R-:W-:Y:S02]  /*294a0*/  IADD3 R194, P4, R194, R5, RZ ;  /* 0x00000005c2c27210 */ /* 0x000fe40007f9e0ff */
[----:B------:R-:W-:Y:S01]  /*294b0*/  ISETP.NE.U32.AND P1, PT, R8, RZ, PT ;  /* 0x000000ff0800720c */ /* 0x000fe20003f25070 */
[----:B------:R-:W-:Y:S02]  /*294c0*/  IMAD.MOV.U32 R8, RZ, RZ, R192 ;  /* 0x000000ffff087224 */ /* 0x000fe400078e00c0 */
[----:B------:R-:W-:Y:S02]  /*294d0*/  IMAD.MOV.U32 R9, RZ, RZ, R191 ;  /* 0x000000ffff097224 */ /* 0x000fe400078e00bf */
[----:B------:R-:W-:-:S03]  /*294e0*/  IMAD.X R193, R193, 0x1, R4, P4 ;  /* 0x00000001c1c17824 */ /* 0x000fc600020e0604 */
[----:B------:R1:W-:Y:S02]  /*294f0*/  LDGSTS.E [R7+0x60008], desc[UR4][R8.64], P2 ;  /* 0x6000800008077fae */ /* 0x0003e40009121844 */
[----:B-1----:R-:W-:Y:S02]  /*29500*/  IMAD.MOV.U32 R8, RZ, RZ, R194 ;  /* 0x000000ffff087224 */ /* 0x002fe400078e00c2 */
[----:B------:R-:W-:-:S05]  /*29510*/  IMAD.MOV.U32 R9, RZ, RZ, R193 ;  /* 0x000000ffff097224 */ /* 0x000fca00078e00c1 */
[----:B------:R1:W-:Y:S01]  /*29520*/  LDGSTS.E [R7+0x6000c], desc[UR4][R8.64], P1 ;  /* 0x6000c00008077fae */ /* 0x0003e20008921844 */
[----:B------:R-:W-:-:S04]  /*29530*/  ISETP.GT.AND P1, PT, R3, 0x38, PT ;  /* 0x000000380300780c */ /* 0x000fc80003f24270 */
[----:B-1----:R-:W-:Y:S02]  /*29540*/  SEL R8, RZ, 0x4, !P1 ;  /* 0x00000004ff087807 */ /* 0x002fe40004800000 */
[----:B------:R-:W-:Y:S02]  /*29550*/  ISETP.GT.AND P1, PT, R3, 0x39, PT ;  /* 0x000000390300780c */ /* 0x000fe40003f24270 */
[----:B------:R-:W-:Y:S02]  /*29560*/  SEL R8, R8, RZ, !P0 ;  /* 0x000000ff08087207 */ /* 0x000fe40004000000 */
[----:B------:R-:W-:Y:S02]  /*29570*/  IADD3 R252, P3, R252, R5, RZ ;  /* 0x00000005fcfc7210 */ /* 0x000fe40007f7e0ff */
[----:B------:R-:W-:Y:S02]  /*29580*/  ISETP.NE.U32.AND P2, PT, R8, RZ, PT ;  /* 0x000000ff0800720c */ /* 0x000fe40003f45070 */
[----:B------:R-:W-:Y:S01]  /*29590*/  SEL R8, RZ, 0x4, !P1 ;  /* 0x00000004ff087807 */ /* 0x000fe20004800000 */
[----:B------:R-:W-:-:S03]  /*295a0*/  IMAD.X R251, R251, 0x1, R4, P3 ;  /* 0x00000001fbfb7824 */ /* 0x000fc600018e0604 */
[----:B------:R-:W-:Y:S02]  /*295b0*/  SEL R8, R8, RZ, !P0 ;  /* 0x000000ff08087207 */ /* 0x000fe40004000000 */
[----:B---3--:R-:W-:Y:S02]  /*295c0*/  IADD3 R149, P4, R149, R5, RZ ;  /* 0x0000000595957210 */ /* 0x008fe40007f9e0ff */
        /* <DEDUP_REMOVED lines=8> */
[----:B------:R-:W-:Y:S02]  /*29650*/  ISETP.GT.AND P1, PT, R3, 0x3a, PT ;  /* 0x0000003a0300780c */ /* 0x000fe40003f24270 */
[----:B----4-:R-:W-:Y:S02]  /*29660*/  IADD3 R147, P3, R147, R5, RZ ;  /* 0x0000000593937210 */ /* 0x010fe40007f7e0ff */
[----:B-1----:R-:W-:Y:S02]  /*29670*/  SEL R8, RZ, 0x4, !P1 ;  /* 0x00000004ff087807 */ /* 0x002fe40004800000 */
[----:B------:R-:W-:Y:S02]  /*29680*/  ISETP.GT.AND P1, PT, R3, 0x3b, PT ;  /* 0x0000003b0300780c */ /* 0x000fe40003f24270 */
[----:B------:R-:W-:-:S04]  /*29690*/  SEL R8, R8, RZ, !P0 ;  /* 0x000000ff08087207 */ /* 0x000fc80004000000 */
[----:B------:R-:W-:Y:S02]  /*296a0*/  ISETP.NE.U32.AND P2, PT, R8, RZ, PT ;  /* 0x000000ff0800720c */ /* 0x000fe40003f45070 */
[----:B------:R-:W-:Y:S01]  /*296b0*/  SEL R8, RZ, 0x4, !P1 ;  /* 0x00000004ff087807 */ /* 0x000fe20004800000 */
[----:B------:R-:W-:-:S03]  /*296c0*/  IMAD.X R148, R148, 0x1, R4, P3 ;  /* 0x0000000194947824 */ /* 0x000fc600018e0604 */
[----:B------:R-:W-:Y:S01]  /*296d0*/  SEL R8, R8, RZ, !P0 ;  /* 0x000000ff08087207 */ /* 0x000fe20004000000 */
[----:B------:R-:W-:Y:S01]  /*296e0*/  IMAD.MOV.U32 R9, RZ, RZ, R148 ;  /* 0x000000ffff097224 */ /* 0x000fe200078e0094 */
[----:B------:R-:W-:Y:S02]  /*296f0*/  STL [R1+0x604], R149 ;  /* 0x0006049501007387 */ /* 0x000fe40000100800 */
[----:B------:R-:W-:Y:S01]  /*29700*/  ISETP.NE.U32.AND P1, PT, R8, RZ, PT ;  /* 0x000000ff0800720c */ /* 0x000fe20003f25070 */
[----:B------:R-:W-:Y:S01]  /*29710*/  IMAD.MOV.U32 R8, RZ, RZ, R147 ;  /* 0x000000ffff087224 */ /* 0x000fe200078e0093 */
[----:B------:R1:W-:Y:S04]  /*29720*/  STL [R1+0x600], R150 ;  /* 0x0006009601007387 */ /* 0x0003e80000100800 */
[----:B------:R-:W-:Y:S04]  /*29730*/  STL [R1+0x60c], R147 ;  /* 0x00060c9301007387 */ /* 0x000fe80000100800 */
[----:B------:R-:W-:Y:S04]  /*29740*/  STL [R1+0x608], R148 ;  /* 0x0006089401007387 */ /* 0x000fe80000100800 */
[----:B------:R3:W-:Y:S01]  /*29750*/  LDGSTS.E [R7+0x64008], desc[UR4][R8.64], P2 ;  /* 0x6400800008077fae */ /* 0x0007e20009121844 */
[----:B--2---:R-:W-:-:S05]  /*29760*/  IADD3 R6, P4, R6, R5, RZ ;  /* 0x0000000506067210 */ /* 0x004fca0007f9e0ff */
[----:B------:R-:W-:Y:S01]  /*29770*/  IMAD.X R10, R10, 0x1, R4, P4 ;  /* 0x000000010a0a7824 */ /* 0x000fe200020e0604 */
[----:B------:R-:W-:Y:S03]  /*29780*/  STL [R1+0x614], R6 ;  /* 0x0006140601007387 */ /* 0x000fe60000100800 */
[----:B---3--:R-:W-:Y:S01]  /*29790*/  IMAD.MOV.U32 R9, RZ, RZ, R10 ;  /* 0x000000ffff097224 */ /* 0x008fe200078e000a */
[----:B------:R2:W-:Y:S01]  /*297a0*/  STL [R1+0x610], R10 ;  /* 0x0006100a01007387 */ /* 0x0005e20000100800 */
[----:B------:R-:W-:-:S03]  /*297b0*/  IMAD.MOV.U32 R8, RZ, RZ, R6 ;  /* 0x000000ffff087224 */ /* 0x000fc600078e0006 */
[----:B-1----:R-:W3:Y:S04]  /*297c0*/  LDL.LU R150, [R1+0x618] ;  /* 0x0006180001967983 */ /* 0x002ee80000300800 */
[----:B------:R-:W4:Y:S01]  /*297d0*/  LDL.LU R149, [R1+0x61c] ;  /* 0x00061c0001957983 */ /* 0x000f220000300800 */
[----:B--2---:R-:W1:Y:S03]  /*297e0*/  S2R R10, SR_TID.X ;  /* 0x00000000000a7919 */ /* 0x004e660000002100 */
[----:B------:R-:W2:Y:S04]  /*297f0*/  LDL.LU R148, [R1+0x620] ;  /* 0x0006200001947983 */ /* 0x000ea80000300800 */
[----:B------:R1:W-:Y:S02]  /*29800*/  LDGSTS.E [R7+0x6400c], desc[UR4][R8.64], P1 ;  /* 0x6400c00008077fae */ /* 0x0003e40008921844 */
[C---:B-1----:R-:W-:Y:S01]  /*29810*/  IMAD.SHL.U32 R6, R10.reuse, 0x10, RZ ;  /* 0x000000100a067824 */ /* 0x042fe200078e00ff */
[----:B------:R-:W-:-:S04]  /*29820*/  LOP3.LUT R10, R10, 0x7f, RZ, 0xc0, !PT ;  /* 0x0000007f0a0a7812 */ /* 0x000fc800078ec0ff */
[----:B------:R-:W-:-:S05]  /*29830*/  LOP3.LUT R6, R6, 0x70, RZ, 0xc0, !PT ;  /* 0x0000007006067812 */ /* 0x000fca00078ec0ff */
[----:B------:R-:W-:Y:S02]  /*29840*/  IMAD R6, R10, 0x80, R6 ;  /* 0x000000800a067824 */ /* 0x000fe400078e0206 */
[----:B------:R-:W2:Y:S01]  /*29850*/  LDL.LU R10, [R1+0x624] ;  /* 0x00062400010a7983 */ /* 0x000ea20000300800 */
[C---:B------:R-:W-:Y:S02]  /*29860*/  ISETP.GT.AND P1, PT, R3.reuse, 0x1c, PT ;  /* 0x0000001c0300780c */ /* 0x040fe40003f24270 */
[----:B------:R-:W-:Y:S02]  /*29870*/  ISETP.GT.AND P2, PT, R3, 0x1d, PT ;  /* 0x0000001d0300780c */ /* 0x000fe40003f44270 */
[----:B------:R-:W-:Y:S02]  /*29880*/  SEL R8, RZ, 0x4, !P1 ;  /* 0x00000004ff087807 */ /* 0x000fe40004800000 */
[----:B------:R-:W-:Y:S02]  /*29890*/  SEL R7, RZ, 0x4, !P2 ;  /* 0x00000004ff077807 */ /* 0x000fe40005000000 */
[----:B------:R-:W-:-:S02]  /*298a0*/  SEL R8, R8, RZ, !P0 ;  /* 0x000000ff08087207 */ /* 0x000fc40004000000 */
[-C--:B------:R-:W-:Y:S02]  /*298b0*/  IADD3 R196, P3, R196, R5.reuse, RZ ;  /* 0x00000005c4c47210 */ /* 0x080fe40007f7e0ff */
[----:B------:R-:W-:Y:S02]  /*298c0*/  ISETP.NE.U32.AND P1, PT, R8, RZ, PT ;  /* 0x000000ff0800720c */ /* 0x000fe40003f25070 */
[----:B------:R-:W-:Y:S01]  /*298d0*/  SEL R7, R7, RZ, !P0 ;  /* 0x000000ff07077207 */ /* 0x000fe20004000000 */
[----:B------:R-:W-:Y:S01]  /*298e0*/  IMAD.X R195, R195, 0x1, R4, P3 ;  /* 0x00000001c3c37824 */ /* 0x000fe200018e0604 */
[----:B------:R-:W-:Y:S02]  /*298f0*/  LOP3.LUT R6, R6, 0x70, RZ, 0x3c, !PT ;  /* 0x0000007006067812 */ /* 0x000fe400078e3cff */
[----:B------:R-:W-:Y:S02]  /*29900*/  IADD3 R198, P4, R198, R5, RZ ;  /* 0x00000005c6c67210 */ /* 0x000fe40007f9e0ff */
[----:B------:R-:W-:Y:S01]  /*29910*/  ISETP.NE.U32.AND P2, PT, R7, RZ, PT ;  /* 0x000000ff0700720c */ /* 0x000fe20003f45070 */
[----:B------:R-:W-:-:S02]  /*29920*/  VIADD R7, R6, UR12 ;  /* 0x0000000c06077c36 */ /* 0x000fc40008000000 */
[----:B------:R-:W-:Y:S01]  /*29930*/  IMAD.MOV.U32 R8, RZ, RZ, R196 ;  /* 0x000000ffff087224 */ /* 0x000fe200078e00c4 */
[----:B------:R-:W-:Y:S01]  /*29940*/  IADD3 R200, P3, R200, R5, RZ ;  /* 0x00000005c8c87210 */ /* 0x000fe20007f7e0ff */
[----:B------:R-:W-:Y:S01]  /*29950*/  IMAD.MOV.U32 R9, RZ, RZ, R195 ;  /* 0x000000ffff097224 */ /* 0x000fe200078e00c3 */
[----:B------:R-:W2:Y:S01]  /*29960*/  LDL.LU R6, [R1+0x62c] ;  /* 0x00062c0001067983 */ /* 0x000ea20000300800 */
[----:B------:R-:W-:-:S03]  /*29970*/  IMAD.X R197, R197, 0x1, R4, P4 ;  /* 0x00000001c5c57824 */ /* 0x000fc600020e0604 */
[----:B------:R1:W-:Y:S01]  /*29980*/  LDGSTS.E [R7+0x60000], desc[UR4][R8.64], P1 ;  /* 0x6000000008077fae */ /* 0x0003e20008921844 */
[----:B------:R-:W-:Y:S01]  /*29990*/  ISETP.GT.AND P1, PT, R3, 0x1e, PT ;  /* 0x0000001e0300780c */ /* 0x000fe20003f24270 */
[----:B------:R-:W-:Y:S02]  /*299a0*/  IMAD.X R199, R199, 0x1, R4, P3 ;  /* 0x00000001c7c77824 */ /* 0x000fe400018e0604 */
[----:B------:R-:W2:Y:S01]  /*299b0*/  LDL.LU R147, [R1+0x634] ;  /* 0x0006340001937983 */ /* 0x000ea20000300800 */
[----:B-1----:R-:W-:Y:S02]  /*299c0*/  IMAD.MOV.U32 R8, RZ, RZ, R198 ;  /* 0x000000ffff087224 */ /* 0x002fe400078e00c6 */
[----:B------:R-:W-:-:S05]  /*299d0*/  IMAD.MOV.U32 R9, RZ, RZ, R197 ;  /* 0x000000ffff097224 */ /* 0x000fca00078e00c5 */
[----:B------:R1:W-:Y:S02]  /*299e0*/  LDGSTS.E [R7+0x60004], desc[UR4][R8.64], P2 ;  /* 0x6000400008077fae */ /* 0x0003e40009121844 */
[----:B-1----:R-:W-:Y:S02]  /*299f0*/  SEL R8, RZ, 0x4, !P1 ;  /* 0x00000004ff087807 */ /* 0x002fe40004800000 */
[----:B------:R-:W-:Y:S02]  /*29a00*/  ISETP.GT.AND P1, PT, R3, 0x1f, PT ;  /* 0x0000001f0300780c */ /* 0x000fe40003f24270 */
[----:B------:R-:W-:-:S04]  /*29a10*/  SEL R8, R8, RZ, !P0 ;  /* 0x000000ff08087207 */ /* 0x000fc80004000000 */
[----:B------:R-:W-:Y:S02]  /*29a20*/  ISETP.NE.U32.AND P2, PT, R8, RZ, PT ;  /* 0x000000ff0800720c */ /* 0x000fe40003f45070 */
[----:B------:R-:W-:-:S04]  /*29a30*/  SEL R8, RZ, 0x4, !P1 ;  /* 0x00000004ff087807 */ /* 0x000fc80004800000 */
        /* <DEDUP_REMOVED lines=13> */
[----:B------:R-:W-:-:S04]  /*29b10*/  SEL R8, R8, RZ, !P0 ;  /* 0x000000ff08087207 */ /* 0x000fc80004000000 */
[----:B------:R-:W-:Y:S02]  /*29b20*/  ISETP.NE.U32.AND P2, PT, R8, RZ, PT ;  /* 0x000000ff0800720c */ /* 0x000fe40003f45070 */
[----:B------:R-:W-:-:S04]  /*29b30*/  SEL R8, RZ, 0x4, !P1 ;  /* 0x00000004ff087807 */ /* 0x000fc80004800000 */
[----:B------:R-:W-:-:S04]  /*29b40*/  SEL R8, R8, RZ, !P0 ;  /* 0x000000ff08087207 */ /* 0x000fc80004000000 */
[----:B------:R-:W-:Y:S02]  /*29b50*/  ISETP.NE.U32.AND P1, PT, R8, RZ, PT ;  /* 0x000000ff0800720c */ /* 0x000fe40003f25070 */
[----:B----4-:R-:W-:-:S05]  /*29b60*/  IADD3 R149, P3, R149, R5, RZ ;  /* 0x0000000595957210 */ /* 0x010fca0007f7e0ff */
[----:B---3--:R-:W-:Y:S01]  /*29b70*/  IMAD.X R150, R150, 0x1, R4, P3 ;  /* 0x0000000196967824 */ /* 0x008fe200018e0604 */
[----:B------:R-:W-:Y:S03]  /*29b80*/  STL [R1+0x61c], R149 ;  /* 0x00061c9501007387 */ /* 0x000fe60000100800 */
[----:B------:R-:W-:Y:S01]  /*29b90*/  IMAD.MOV.U32 R9, RZ, RZ, R150 ;  /* 0x000000ffff097224 */ /* 0x000fe200078e0096 */
[----:B------:R1:W-:Y:S01]  /*29ba0*/  STL [R1+0x618], R150 ;  /* 0x0006189601007387 */ /* 0x0003e20000100800 */
[----:B------:R-:W-:-:S05]  /*29bb0*/  IMAD.MOV.U32 R8, RZ, RZ, R149 ;  /* 0x000000ffff087224 */ /* 0x000fca00078e0095 */
[----:B------:R3:W-:Y:S01]  /*29bc0*/  LDGSTS.E [R7+0x64000], desc[UR4][R8.64], P2 ;  /* 0x6400000008077fae */ /* 0x0007e20009121844 */
[----:B--2---:R-:W-:-:S05]  /*29bd0*/  IADD3 R10, P4, R10, R5, RZ ;  /* 0x000000050a0a7210 */ /* 0x004fca0007f9e0ff */
[----:B------:R-:W-:Y:S01]  /*29be0*/  STL [R1+0x624], R10 ;  /* 0x0006240a01007387 */ /* 0x000fe20000100800 */
[----:B------:R-:W-:-:S03]  /*29bf0*/  IMAD.X R148, R148, 0x1, R4, P4 ;  /* 0x0000000194947824 */ /* 0x000fc600020e0604 */
[----:B-1----:R-:W2:Y:S04]  /*29c00*/  LDL.LU R150, [R1+0x628] ;  /* 0x0006280001967983 */ /* 0x002ea80000300800 */
[----:B------:R1:W-:Y:S04]  /*29c10*/  STL [R1+0x620], R148 ;  /* 0x0006209401007387 */ /* 0x0003e80000100800 */
[----:B------:R-:W4:Y:S01]  /*29c20*/  LDL.LU R149, [R1+0x630] ;  /* 0x0006300001957983 */ /* 0x000f220000300800 */
[----:B---3--:R-:W-:Y:S02]  /*29c30*/  IMAD.MOV.U32 R8, RZ, RZ, R10 ;  /* 0x000000ffff087224 */ /* 0x008fe400078e000a */
[----:B------:R-:W-:-:S02]  /*29c40*/  IMAD.MOV.U32 R9, RZ, RZ, R148 ;  /* 0x000000ffff097224 */ /* 0x000fc400078e0094 */
[----:B-1----:R-:W3:Y:S04]  /*29c50*/  LDL.LU R148, [R1+0x63c] ;  /* 0x00063c0001947983 */ /* 0x002ee80000300800 */
[----:B------:R1:W-:Y:S01]  /*29c60*/  LDGSTS.E [R7+0x64004], desc[UR4][R8.64], P1 ;  /* 0x6400400008077fae */ /* 0x0003e20008921844 */
[C---:B------:R-:W-:Y:S02]  /*29c70*/  ISETP.GT.AND P1, PT, R3.reuse, 0x3e, PT ;  /* 0x0000003e0300780c */ /* 0x040fe40003f24270 */
[----:B------:R-:W-:Y:S01]  /*29c80*/  IADD3 R6, P3, R6, R5, RZ ;  /* 0x0000000506067210 */ /* 0x000fe20007f7e0ff */
[----:B------:R-:W3:Y:S01]  /*29c90*/  LDL.LU R10, [R1+0x65c] ;  /* 0x00065c00010a7983 */ /* 0x000ee20000300800 */
[----:B-1----:R-:W-:Y:S02]  /*29ca0*/  SEL R8, RZ, 0x4, !P1 ;  /* 0x00000004ff087807 */ /* 0x002fe40004800000 */
[----:B------:R-:W-:-:S02]  /*29cb0*/  ISETP.GT.AND P1, PT, R3, 0x3f, PT ;  /* 0x0000003f0300780c */ /* 0x000fc40003f24270 */
[----:B------:R-:W-:-:S04]  /*29cc0*/  SEL R8, R8, RZ, !P0 ;  /* 0x000000ff08087207 */ /* 0x000fc80004000000 */
[----:B------:R-:W-:Y:S02]  /*29cd0*/  ISETP.NE.U32.AND P2, PT, R8, RZ, PT ;  /* 0x000000ff0800720c */ /* 0x000fe40003f45070 */
[----:B------:R-:W-:-:S04]  /*29ce0*/  SEL R8, RZ, 0x4, !P1 ;  /* 0x00000004ff087807 */ /* 0x000fc80004800000 */
[----:B------:R-:W-:Y:S01]  /*29cf0*/  SEL R8, R8, RZ, !P0 ;  /* 0x000000ff08087207 */ /* 0x000fe20004000000 */
[----:B------:R1:W-:Y:S03]  /*29d00*/  STL [R1+0x62c], R6 ;  /* 0x00062c0601007387 */ /* 0x0003e60000100800 */
[----:B------:R-:W-:Y:S01]  /*29d10*/  ISETP.NE.U32.AND P1, PT, R8, RZ, PT ;  /* 0x000000ff0800720c */ /* 0x000fe20003f25070 */
[----:B------:R-:W-:Y:S02]  /*29d20*/  IMAD.MOV.U32 R8, RZ, RZ, R6 ;  /* 0x000000ffff087224 */ /* 0x000fe400078e0006 */
[----:B-1----:R-:W1:Y:S01]  /*29d30*/  S2R R6, SR_TID.X ;  /* 0x0000000000067919 */ /* 0x002e620000002100 */
[----:B------:R-:W-:Y:S02]  /*29d40*/  IADD3 R147, P4, R147, R5, RZ ;  /* 0x0000000593937210 */ /* 0x000fe40007f9e0ff */
[----:B-1----:R-:W-:Y:S01]  /*29d50*/  LOP3.LUT R6, R6, 0x3f, RZ, 0xc0, !PT ;  /* 0x0000003f06067812 */ /* 0x002fe200078ec0ff */
[----:B--2---:R-:W-:-:S04]  /*29d60*/  IMAD.X R150, R150, 0x1, R4, P3 ;  /* 0x0000000196967824 */ /* 0x004fc800018e0604 */
[----:B------:R-:W-:Y:S02]  /*29d70*/  IMAD.MOV.U32 R9, RZ, RZ, R150 ;  /* 0x000000ffff097224 */ /* 0x000fe400078e0096 */
[----:B----4-:R-:W-:-:S03]  /*29d80*/  IMAD.X R149, R149, 0x1, R4, P4 ;  /* 0x0000000195957824 */ /* 0x010fc600020e0604 */
[----:B------:R1:W-:Y:S04]  /*29d90*/  LDGSTS.E [R7+0x64008], desc[UR4][R8.64], P2 ;  /* 0x6400800008077fae */ /* 0x0003e80009121844 */
[----:B------:R-:W-:Y:S04]  /*29da0*/  STL [R1+0x628], R150 ;  /* 0x0006289601007387 */ /* 0x000fe80000100800 */
[----:B------:R-:W-:Y:S01]  /*29db0*/  STL [R1+0x634], R147 ;  /* 0x0006349301007387 */ /* 0x000fe20000100800 */
[----:B-1----:R-:W-:Y:S02]  /*29dc0*/  IMAD.MOV.U32 R8, RZ, RZ, R147 ;  /* 0x000000ffff087224 */ /* 0x002fe400078e0093 */
[----:B------:R-:W-:Y:S01]  /*29dd0*/  IMAD.MOV.U32 R9, RZ, RZ, R149 ;  /* 0x000000ffff097224 */ /* 0x000fe200078e0095 */
[----:B------:R1:W-:Y:S04]  /*29de0*/  STL [R1+0x630], R149 ;  /* 0x0006309501007387 */ /* 0x0003e80000100800 */
[----:B------:R-:W2:Y:S04]  /*29df0*/  LDL.LU R151, [R1+0x658] ;  /* 0x0006580001977983 */ /* 0x000ea80000300800 */
[----:B------:R4:W-:Y:S01]  /*29e00*/  LDGSTS.E [R7+0x6400c], desc[UR4][R8.64], P1 ;  /* 0x6400c00008077fae */ /* 0x0009e20008921844 */
[----:B------:R-:W-:-:S02]  /*29e10*/  ISETP.GE.AND P1, PT, R6, R3, PT ;  /* 0x000000030600720c */ /* 0x000fc40003f26270 */
[----:B---3--:R-:W-:Y:S01]  /*29e20*/  IADD3 R10, P2, R10, R2, RZ ;  /* 0x000000020a0a7210 */ /* 0x008fe20007f5e0ff */
[----:B------:R-:W-:Y:S01]  /*29e30*/  ULEA UR8, UR60, UR6, 0x11 ;  /* 0x000000063c087291 */ /* 0x000fe2000f8e883f */
[----:B------:R-:W3:Y:S04]  /*29e40*/  LDL R8, [R1+0xe3c] ;  /* 0x000e3c0001087983 */ /* 0x000ee80000100800 */
[----:B------:R-:W4:Y:S04]  /*29e50*/  LDL.LU R9, [R1+0x638] ;  /* 0x0006380001097983 */ /* 0x000f280000300800 */
[----:B-1----:R-:W3:Y:S04]  /*29e60*/  LDL.LU R149, [R1+0x678] ;  /* 0x0006780001957983 */ /* 0x002ee80000300800 */
[----:B------:R-:W3:Y:S04]  /*29e70*/  LDL.LU R6, [R1+0x67c] ;  /* 0x00067c0001067983 */ /* 0x000ee80000300800 */
[----:B------:R-:W3:Y:S04]  /*29e80*/  LDL.LU R150, [R1+0x698] ;  /* 0x0006980001967983 */ /* 0x000ee80000300800 */
[----:B------:R-:W3:Y:S01]  /*29e90*/  LDL.LU R147, [R1+0x69c] ;  /* 0x00069c0001937983 */ /* 0x000ee20000300800 */
[----:B------:R-:W-:-:S02]  /*29ea0*/  SEL R3, RZ, 0x4, P1 ;  /* 0x00000004ff037807 */ /* 0x000fc40000800000 */
[----:B------:R-:W-:Y:S01]  /*29eb0*/  IADD3 R148, P1, R148, R2, RZ ;  /* 0x0000000294947210 */ /* 0x000fe20007f3e0ff */
[----:B------:R-:W0:Y:S01]  /*29ec0*/  LDGDEPBAR ;  /* 0x00000000000079af */ /* 0x000e220000000000 */
[----:B------:R-:W-:-:S04]  /*29ed0*/  SEL R3, R3, RZ, !P0 ;  /* 0x000000ff03037207 */ /* 0x000fc80004000000 */
[----:B------:R-:W-:Y:S01]  /*29ee0*/  ISETP.NE.U32.AND P0, PT, R3, RZ, PT ;  /* 0x000000ff0300720c */ /* 0x000fe20003f05070 */
[----:B------:R1:W-:Y:S01]  /*29ef0*/  STL [R1+0x63c], R148 ;  /* 0x00063c9401007387 */ /* 0x0003e20000100800 */
[--C-:B--2---:R-:W-:Y:S02]  /*29f00*/  IMAD.X R151, R151, 0x1, R0.reuse, P2 ;  /* 0x0000000197977824 */ /* 0x104fe400010e0600 */
[----:B----4-:R-:W-:Y:S02]  /*29f10*/  IMAD.X R9, R9, 0x1, R0, P1 ;  /* 0x0000000109097824 */ /* 0x010fe400008e0600 */
[----:B---3--:R-:W-:Y:S02]  /*29f20*/  VIADD R3, R8, UR8 ;  /* 0x0000000808037c36 */ /* 0x008fe40008000000 */
[----:B------:R-:W-:Y:S01]  /*29f30*/  IMAD.MOV.U32 R8, RZ, RZ, R148 ;  /* 0x000000ffff087224 */ /* 0x000fe200078e0094 */
[----:B------:R2:W-:Y:S04]  /*29f40*/  STL [R1+0x638], R9 ;  /* 0x0006380901007387 */ /* 0x0005e80000100800 */
[----:B------:R3:W-:Y:S01]  /*29f50*/  STL [R1+0x65c], R10 ;  /* 0x00065c0a01007387 */ /* 0x0007e20000100800 */
[----:B------:R-:W-:-:S03]  /*29f60*/  IADD3 R6, P1, R6, R2, RZ ;  /* 0x0000000206067210 */ /* 0x000fc60007f3e0ff */
[----:B------:R4:W-:Y:S04]  /*29f70*/  STL [R1+0x658], R151 ;  /* 0x0006589701007387 */ /* 0x0009e80000100800 */
[----:B------:R-:W4:Y:S01]  /*29f80*/  LDL.LU R7, [R1+0x6bc] ;  /* 0x0006bc0001077983 */ /* 0x000f220000300800 */
[----:B------:R-:W-:Y:S01]  /*29f90*/  IADD3 R147, P2, R147, R2, RZ ;  /* 0x0000000293937210 */ /* 0x000fe20007f5e0ff */
[--C-:B------:R-:W-:Y:S02]  /*29fa0*/  IMAD.X R149, R149, 0x1, R0.reuse, P1 ;  /* 0x0000000195957824 */ /* 0x100fe400008e0600 */
[----:B------:R2:W-:Y:S04]  /*29fb0*/  LDGSTS.E [R3], desc[UR4][R8.64], P0 ;  /* 0x0000000008037fae */ /* 0x0005e80008121844 */
[----:B-1----:R-:W4:Y:S01]  /*29fc0*/  LDL.LU R148, [R1+0x6dc] ;  /* 0x0006dc0001947983 */ /* 0x002f220000300800 */
[----:B------:R-:W-:-:S02]  /*29fd0*/  IMAD.X R150, R150, 0x1, R0, P2 ;  /* 0x0000000196967824 */ /* 0x000fc400010e0600 */
[----:B--2---:R-:W-:Y:S02]  /*29fe0*/  IMAD.MOV.U32 R8, RZ, RZ, R10 ;  /* 0x000000ffff087224 */ /* 0x004fe400078e000a */
[----:B------:R-:W-:Y:S01]  /*29ff0*/  IMAD.MOV.U32 R9, RZ, RZ, R151 ;  /* 0x000000ffff097224 */ /* 0x000fe200078e0097 */
[----:B---3--:R-:W2:Y:S04]  /*2a000*/  LDL.LU R10, [R1+0x6b8] ;  /* 0x0006b800010a7983 */ /* 0x008ea80000300800 */
[----:B----4-:R-:W3:Y:S04]  /*2a010*/  LDL.LU R151, [R1+0x6d8] ;  /* 0x0006d80001977983 */ /* 0x010ee80000300800 */
[----:B------:R1:W-:Y:S04]  /*2a020*/  LDGSTS.E [R3+0x400], desc[UR4][R8.64], P0 ;  /* 0x0040000008037fae */ /* 0x0003e80008121844 */
[----:B------:R4:W-:Y:S04]  /*2a030*/  STL [R1+0x67c], R6 ;  /* 0x00067c0601007387 */ /* 0x0009e80000100800 */
[----:B------:R4:W-:Y:S01]  /*2a040*/  STL [R1+0x678], R149 ;  /* 0x0006789501007387 */ /* 0x0009e20000100800 */
[----:B-1----:R-:W-:-:S03]  /*2a050*/  IMAD.MOV.U32 R8, RZ, RZ, R6 ;  /* 0x000000ffff087224 */ /* 0x002fc600078e0006 */
[----:B------:R1:W-:Y:S01]  /*2a060*/  STL [R1+0x69c], R147 ;  /* 0x00069c9301007387 */ /* 0x0003e20000100800 */
[----:B------:R-:W-:-:S03]  /*2a070*/  IMAD.MOV.U32 R9, RZ, RZ, R149 ;  /* 0x000000ffff097224 */ /* 0x000fc600078e0095 */
[----:B----4-:R-:W4:Y:S04]  /*2a080*/  LDL.LU R6, [R1+0x6fc] ;  /* 0x0006fc0001067983 */ /* 0x010f280000300800 */
[----:B------:R1:W-:Y:S04]  /*2a090*/  STL [R1+0x698], R150 ;  /* 0x0006989601007387 */ /* 0x0003e80000100800 */
[----:B------:R1:W-:Y:S04]  /*2a0a0*/  LDGSTS.E [R3+0x800], desc[UR4][R8.64], P0 ;  /* 0x0080000008037fae */ /* 0x0003e80008121844 */
[----:B------:R-:W4:Y:S01]  /*2a0b0*/  LDL.LU R149, [R1+0x71c] ;  /* 0x00071c0001957983 */ /* 0x000f220000300800 */
[----:B-1----:R-:W-:-:S03]  /*2a0c0*/  IMAD.MOV.U32 R8, RZ, RZ, R147 ;  /* 0x000000ffff087224 */ /* 0x002fc600078e0093 */
[----:B------:R-:W4:Y:S01]  /*2a0d0*/  LDL.LU R147, [R1+0x6f8] ;  /* 0x0006f80001937983 */ /* 0x000f220000300800 */
[----:B------:R-:W-:-:S03]  /*2a0e0*/  IMAD.MOV.U32 R9, RZ, RZ, R150 ;  /* 0x000000ffff097224 */ /* 0x000fc600078e0096 */
[----:B------:R-:W4:Y:S04]  /*2a0f0*/  LDL.LU R150, [R1+0x718] ;  /* 0x0007180001967983 */ /* 0x000f280000300800 */
[----:B------:R1:W-:Y:S01]  /*2a100*/  LDGSTS.E [R3+0xc00], desc[UR4][R8.64], P0 ;  /* 0x00c0000008037fae */ /* 0x0003e20008121844 */
[-C--:B------:R-:W-:Y:S02]  /*2a110*/  IADD3 R7, P1, R7, R2.reuse, RZ ;  /* 0x0000000207077210 */ /* 0x080fe40007f3e0ff */
[----:B------:R-:W-:-:S03]  /*2a120*/  IADD3 R148, P2, R148, R2, RZ ;  /* 0x0000000294947210 */ /* 0x000fc60007f5e0ff */
[----:B------:R3:W-:Y:S01]  /*2a130*/  STL [R1+0x6bc], R7 ;  /* 0x0006bc0701007387 */ /* 0x0007e20000100800 */
[----:B-1----:R-:W-:Y:S02]  /*2a140*/  IMAD.MOV.U32 R8, RZ, RZ, R7 ;  /* 0x000000ffff087224 */ /* 0x002fe400078e0007 */
[--C-:B--2---:R-:W-:Y:S02]  /*2a150*/  IMAD.X R10, R10, 0x1, R0.reuse, P1 ;  /* 0x000000010a0a7824 */ /* 0x104fe400008e0600 */
[----:B---3--:R-:W-:-:S03]  /*2a160*/  IMAD.X R151, R151, 0x1, R0, P2 ;  /* 0x0000000197977824 */ /* 0x008fc600010e0600 */
[----:B------:R1:W-:Y:S01]  /*2a170*/  STL [R1+0x6b8], R10 ;  /* 0x0006b80a01007387 */ /* 0x0003e20000100800 */
[----:B------:R-:W-:-:S03]  /*2a180*/  IMAD.MOV.U32 R9, RZ, RZ, R10 ;  /* 0x000000ffff097224 */ /* 0x000fc600078e000a */
[----:B------:R2:W-:Y:S04]  /*2a190*/  STL [R1+0x6dc], R148 ;  /* 0x0006dc9401007387 */ /* 0x0005e80000100800 */
[----:B------:R-:W3:Y:S04]  /*2a1a0*/  LDL.LU R7, [R1+0x73c] ;  /* 0x00073c0001077983 */ /* 0x000ee80000300800 */
[----:B------:R2:W-:Y:S04]  /*2a1b0*/  STL [R1+0x6d8], R151 ;  /* 0x0006d89701007387 */ /* 0x0005e80000100800 */
[----:B------:R2:W-:Y:S01]  /*2a1c0*/  LDGSTS.E [R3+0x1000], desc[UR4][R8.64], P0 ;  /* 0x0100000008037fae */ /* 0x0005e20008121844 */
[----:B----4-:R-:W-:-:S03]  /*2a1d0*/  IADD3 R6, P1, R6, R2, RZ ;  /* 0x0000000206067210 */ /* 0x010fc60007f3e0ff */
[----:B-1----:R-:W4:Y:S01]  /*2a1e0*/  LDL.LU R10, [R1+0x75c] ;  /* 0x00075c00010a7983 */ /* 0x002f220000300800 */
[----:B--2---:R-:W-:Y:S02]  /*2a1f0*/  IMAD.MOV.U32 R8, RZ, RZ, R148 ;  /* 0x000000ffff087224 */ /* 0x004fe400078e0094 */
[----:B------:R-:W-:Y:S01]  /*2a200*/  IMAD.MOV.U32 R9, RZ, RZ, R151 ;  /* 0x000000ffff097224 */ /* 0x000fe200078e0097 */
[----:B------:R-:W2:Y:S01]  /*2a210*/  LDL.LU R148, [R1+0x738] ;  /* 0x0007380001947983 */ /* 0x000ea20000300800 */
[----:B------:R-:W-:-:S03]  /*2a220*/  IADD3 R149, P2, R149, R2, RZ ;  /* 0x0000000295957210 */ /* 0x000fc60007f5e0ff */
[----:B------:R-:W2:Y:S04]  /*2a230*/  LDL.LU R151, [R1+0x758] ;  /* 0x0007580001977983 */ /* 0x000ea80000300800 */
[----:B------:R1:W-:Y:S01]  /*2a240*/  LDGSTS.E [R3+0x1400], desc[UR4][R8.64], P0 ;  /* 0x0140000008037fae */ /* 0x0003e20008121844 */
[----:B------:R-:W-:-:S03]  /*2a250*/  IMAD.X R147, R147, 0x1, R0, P1 ;  /* 0x0000000193937824 */ /* 0x000fc600008e0600 */
[----:B------:R1:W-:Y:S01]  /*2a260*/  STL [R1+0x6fc], R6 ;  /* 0x0006fc0601007387 */ /* 0x0003e20000100800 */
[----:B------:R-:W-:-:S03]  /*2a270*/  IMAD.X R150, R150, 0x1, R0, P2 ;  /* 0x0000000196967824 */ /* 0x000fc600010e0600 */
[----:B------:R1:W-:Y:S02]  /*2a280*/  STL [R1+0x6f8], R147 ;  /* 0x0006f89301007387 */ /* 0x0003e40000100800 */
[----:B-1----:R-:W-:Y:S02]  /*2a290*/  IMAD.MOV.U32 R8, RZ, RZ, R6 ;  /* 0x000000ffff087224 */ /* 0x002fe400078e0006 */
[----:B------:R1:W-:Y:S01]  /*2a2a0*/  STL [R1+0x71c], R149 ;  /* 0x00071c9501007387 */ /* 0x0003e20000100800 */
[----:B------:R-:W-:-:S03]  /*2a2b0*/  IMAD.MOV.U32 R9, RZ, RZ, R147 ;  /* 0x000000ffff097224 */ /* 0x000fc600078e0093 */
[----:B------:R-:W2:Y:S04]  /*2a2c0*/  LDL.LU R6, [R1+0x77c] ;  /* 0x00077c0001067983 */ /* 0x000ea80000300800 */
[----:B------:R1:W-:Y:S04]  /*2a2d0*/  STL [R1+0x718], R150 ;  /* 0x0007189601007387 */ /* 0x0003e80000100800 */
[----:B------:R1:W-:Y:S04]  /*2a2e0*/  LDGSTS.E [R3+0x1800], desc[UR4][R8.64], P0 ;  /* 0x0180000008037fae */ /* 0x0003e80008121844 */
[----:B------:R-:W2:Y:S01]  /*2a2f0*/  LDL.LU R147, [R1+0x79c] ;  /* 0x00079c0001937983 */ /* 0x000ea20000300800 */
[----:B-1----:R-:W-:-:S03]  /*2a300*/  IMAD.MOV.U32 R8, RZ, RZ, R149 ;  /* 0x000000ffff087224 */ /* 0x002fc600078e0095 */
[----:B------:R-:W2:Y:S01]  /*2a310*/  LDL.LU R149, [R1+0x778] ;  /* 0x0007780001957983 */ /* 0x000ea20000300800 */
[----:B------:R-:W-:-:S03]  /*2a320*/  IMAD.MOV.U32 R9, RZ, RZ, R150 ;  /* 0x000000ffff097224 */ /* 0x000fc600078e0096 */
[----:B------:R-:W2:Y:S04]  /*2a330*/  LDL.LU R150, [R1+0x798] ;  /* 0x0007980001967983 */ /* 0x000ea80000300800 */
[----:B------:R1:W-:Y:S01]  /*2a340*/  LDGSTS.E [R3+0x1c00], desc[UR4][R8.64], P0 ;  /* 0x01c0000008037fae */ /* 0x0003e20008121844 */
[----:B---3--:R-:W-:-:S05]  /*2a350*/  IADD3 R7, P1, R7, R2, RZ ;  /* 0x0000000207077210 */ /* 0x008fca0007f3e0ff */
[----:B------:R3:W-:Y:S01]  /*2a360*/  STL [R1+0x73c], R7 ;  /* 0x00073c0701007387 */ /* 0x0007e20000100800 */
[----:B-1----:R-:W-:Y:S01]  /*2a370*/  IMAD.MOV.U32 R8, RZ, RZ, R7 ;  /* 0x000000ffff087224 */ /* 0x002fe200078e0007 */
[----:B----4-:R-:W-:Y:S01]  /*2a380*/  IADD3 R10, P2, R10, R2, RZ ;  /* 0x000000020a0a7210 */ /* 0x010fe20007f5e0ff */
[----:B--2---:R-:W-:-:S04]  /*2a390*/  IMAD.X R148, R148, 0x1, R0, P1 ;  /* 0x0000000194947824 */ /* 0x004fc800008e0600 */
[----:B------:R-:W-:Y:S01]  /*2a3a0*/  IMAD.X R151, R151, 0x1, R0, P2 ;  /* 0x0000000197977824 */ /* 0x000fe200010e0600 */
[----:B------:R1:W-:Y:S01]  /*2a3b0*/  STL [R1+0x738], R148 ;  /* 0x0007389401007387 */ /* 0x0003e20000100800 */
[----:B------:R-:W-:-:S03]  /*2a3c0*/  IMAD.MOV.U32 R9, RZ, RZ, R148 ;  /* 0x000000ffff097224 */ /* 0x000fc600078e0094 */
[----:B------:R2:W-:Y:S04]  /*2a3d0*/  STL [R1+0x75c], R10 ;  /* 0x00075c0a01007387 */ /* 0x0005e80000100800 */
[----:B---3--:R-:W3:Y:S04]  /*2a3e0*/  LDL.LU R7, [R1+0x7bc] ;  /* 0x0007bc0001077983 */ /* 0x008ee80000300800 */
[----:B------:R4:W-:Y:S04]  /*2a3f0*/  STL [R1+0x758], R151 ;  /* 0x0007589701007387 */ /* 0x0009e80000100800 */
[----:B------:R4:W-:Y:S01]  /*2a400*/  LDGSTS.E [R3+0x2000], desc[UR4][R8.64], P0 ;  /* 0x0200000008037fae */ /* 0x0009e20008121844 */
[----:B------:R-:W-:-:S03]  /*2a410*/  IADD3 R6, P1, R6, R2, RZ ;  /* 0x0000000206067210 */ /* 0x000fc60007f3e0ff */
[----:B-1----:R-:W3:Y:S01]  /*2a420*/  LDL.LU R148, [R1+0x7dc] ;  /* 0x0007dc0001947983 */ /* 0x002ee20000300800 */
[----:B----4-:R-:W-:Y:S02]  /*2a430*/  IMAD.MOV.U32 R8, RZ, RZ, R10 ;  /* 0x000000ffff087224 */ /* 0x010fe400078e000a */
[----:B------:R-:W-:Y:S01]  /*2a440*/  IMAD.MOV.U32 R9, RZ, RZ, R151 ;  /* 0x000000ffff097224 */ /* 0x000fe200078e0097 */
[----:B--2---:R-:W2:Y:S01]  /*2a450*/  LDL.LU R10, [R1+0x7b8] ;  /* 0x0007b800010a7983 */ /* 0x004ea20000300800 */
[----:B------:R-:W-:-:S03]  /*2a460*/  IADD3 R147, P2, R147, R2, RZ ;  /* 0x0000000293937210 */ /* 0x000fc60007f5e0ff */
[----:B------:R-:W4:Y:S04]  /*2a470*/  LDL.LU R151, [R1+0x7d8] ;  /* 0x0007d80001977983 */ /* 0x000f280000300800 */
        /* <DEDUP_REMOVED lines=8> */
[----:B------:R-:W4:Y:S04]  /*2a500*/  LDL.LU R6, [R1+0x7fc] ;  /* 0x0007fc0001067983 */ /* 0x000f280000300800 */
        /* <DEDUP_REMOVED lines=8> */
[----:B---3--:R-:W-:-:S05]  /*2a590*/  IADD3 R7, P1, R7, R2, RZ ;  /* 0x0000000207077210 */ /* 0x008fca0007f3e0ff */
[----:B------:R3:W-:Y:S01]  /*2a5a0*/  STL [R1+0x7bc], R7 ;  /* 0x0007bc0701007387 */ /* 0x0007e20000100800 */
[----:B-1----:R-:W-:Y:S01]  /*2a5b0*/  IMAD.MOV.U32 R8, RZ, RZ, R7 ;  /* 0x000000ffff087224 */ /* 0x002fe200078e0007 */
[----:B------:R-:W-:Y:S01]  /*2a5c0*/  IADD3 R148, P2, R148, R2, RZ ;  /* 0x0000000294947210 */ /* 0x000fe20007f5e0ff */
[----:B--2---:R-:W-:-:S04]  /*2a5d0*/  IMAD.X R10, R10, 0x1, R0, P1 ;  /* 0x000000010a0a7824 */ /* 0x004fc800008e0600 */
[----:B----4-:R-:W-:Y:S01]  /*2a5e0*/  IMAD.X R151, R151, 0x1, R0, P2 ;  /* 0x0000000197977824 */ /* 0x010fe200010e0600 */
        /* <DEDUP_REMOVED lines=8> */
[----:B--2---:R-:W-:Y:S02]  /*2a670*/  IMAD.MOV.U32 R8, RZ, RZ, R148 ;  /* 0x000000ffff087224 */ /* 0x004fe400078e0094 */
[----:B------:R-:W-:Y:S01]  /*2a680*/  IMAD.MOV.U32 R9, RZ, RZ, R151 ;  /* 0x000000ffff097224 */ /* 0x000fe200078e0097 */
[----:B------:R-:W2:Y:S01]  /*2a690*/  LDL.LU R148, [R1+0x838] ;  /* 0x0008380001947983 */ /* 0x000ea20000300800 */
[----:B------:R-:W-:-:S03]  /*2a6a0*/  IADD3 R149, P2, R149, R2, RZ ;  /* 0x0000000295957210 */ /* 0x000fc60007f5e0ff */
[----:B----4-:R-:W4:Y:S04]  /*2a6b0*/  LDL.LU R151, [R1+0x858] ;  /* 0x0008580001977983 */ /* 0x010f280000300800 */
        /* <DEDUP_REMOVED lines=111> */
[----:B------:R-:W-:-:S03]  /*2adb0*/  IADD3.X R150, R150, R0, RZ, P2, !PT ;  /* 0x0000000096967210 */ /* 0x000fc600017fe4ff */
        /* <DEDUP_REMOVED lines=286> */
[----:B------:R-:W-:Y:S01]  /*2bfa0*/  STL [R1+0xd7c], R6 ;  /* 0x000d7c0601007387 */ /* 0x000fe20000100800 */
[----:B------:R-:W-:-:S03]  /*2bfb0*/  IMAD.X R150, R150, 0x1, R0, P2 ;  /* 0x0000000196967824 */ /* 0x000fc600010e0600 */
[----:B------:R1:W-:Y:S02]  /*2bfc0*/  STL [R1+0xd78], R149 ;  /* 0x000d789501007387 */ /* 0x0003e40000100800 */
[----:B-1----:R-:W-:Y:S02]  /*2bfd0*/  IMAD.MOV.U32 R8, RZ, RZ, R6 ;  /* 0x000000ffff087224 */ /* 0x002fe400078e0006 */
[----:B------:R-:W-:Y:S01]  /*2bfe0*/  STL [R1+0xd9c], R147 ;  /* 0x000d9c9301007387 */ /* 0x000fe20000100800 */
        /* <DEDUP_REMOVED lines=11> */
[----:B-1----:R-:W-:Y:S01]  /*2c0a0*/  IMAD.MOV.U32 R8, RZ, RZ, R7 ;  /* 0x000000ffff087224 */ /* 0x002fe200078e0007 */
[----:B------:R-:W-:Y:S01]  /*2c0b0*/  IADD3 R148, P2, R148, R2, RZ ;  /* 0x0000000294947210 */ /* 0x000fe20007f5e0ff */
[----:B--2---:R-:W-:-:S04]  /*2c0c0*/  IMAD.X R10, R10, 0x1, R0, P1 ;  /* 0x000000010a0a7824 */ /* 0x004fc800008e0600 */
[----:B------:R-:W-:Y:S02]  /*2c0d0*/  IMAD.MOV.U32 R9, RZ, RZ, R10 ;  /* 0x000000ffff097224 */ /* 0x000fe400078e000a */
[----:B----4-:R-:W-:-:S03]  /*2c0e0*/  IMAD.X R151, R151, 0x1, R0, P2 ;  /* 0x0000000197977824 */ /* 0x010fc600010e0600 */
[----:B------:R1:W-:Y:S04]  /*2c0f0*/  LDGSTS.E [R3+0x17000], desc[UR4][R8.64], P0 ;  /* 0x1700000008037fae */ /* 0x0003e80008121844 */
[----:B------:R2:W-:Y:S04]  /*2c100*/  STL [R1+0xdbc], R7 ;  /* 0x000dbc0701007387 */ /* 0x0005e80000100800 */
[----:B------:R3:W-:Y:S01]  /*2c110*/  STL [R1+0xdb8], R10 ;  /* 0x000db80a01007387 */ /* 0x0007e20000100800 */
[----:B-1----:R-:W-:Y:S02]  /*2c120*/  IMAD.MOV.U32 R8, RZ, RZ, R148 ;  /* 0x000000ffff087224 */ /* 0x002fe400078e0094 */
[----:B------:R-:W-:Y:S01]  /*2c130*/  IMAD.MOV.U32 R9, RZ, RZ, R151 ;  /* 0x000000ffff097224 */ /* 0x000fe200078e0097 */
[-C--:B------:R-:W-:Y:S01]  /*2c140*/  IADD3 R149, P1, R149, R2.reuse, RZ ;  /* 0x0000000295957210 */ /* 0x080fe20007f3e0ff */
[----:B------:R1:W-:Y:S04]  /*2c150*/  STL [R1+0xddc], R148 ;  /* 0x000ddc9401007387 */ /* 0x0003e80000100800 */
[----:B--2---:R-:W2:Y:S04]  /*2c160*/  LDL.LU R7, [R1+0x644] ;  /* 0x0006440001077983 */ /* 0x004ea80000300800 */
[----:B------:R4:W-:Y:S01]  /*2c170*/  LDGSTS.E [R3+0x17400], desc[UR4][R8.64], P0 ;  /* 0x1740000008037fae */ /* 0x0009e20008121844 */
[----:B------:R-:W-:-:S03]  /*2c180*/  IADD3 R6, P2, R6, R2, RZ ;  /* 0x0000000206067210 */ /* 0x000fc60007f5e0ff */
[----:B------:R4:W-:Y:S04]  /*2c190*/  STL [R1+0xdd8], R151 ;  /* 0x000dd89701007387 */ /* 0x0009e80000100800 */
[----:B---3--:R-:W3:Y:S01]  /*2c1a0*/  LDL.LU R10, [R1+0x664] ;  /* 0x00066400010a7983 */ /* 0x008ee20000300800 */
[----:B------:R-:W-:-:S03]  /*2c1b0*/  IMAD.X R150, R150, 0x1, R0, P1 ;  /* 0x0000000196967824 */ /* 0x000fc600008e0600 */
[----:B-1----:R-:W3:Y:S01]  /*2c1c0*/  LDL.LU R148, [R1+0x640] ;  /* 0x0006400001947983 */ /* 0x002ee20000300800 */
[----:B----4-:R-:W-:Y:S02]  /*2c1d0*/  IMAD.MOV.U32 R8, RZ, RZ, R149 ;  /* 0x000000ffff087224 */ /* 0x010fe400078e0095 */
[----:B------:R-:W-:Y:S01]  /*2c1e0*/  IMAD.MOV.U32 R9, RZ, RZ, R150 ;  /* 0x000000ffff097224 */ /* 0x000fe200078e0096 */
[----:B------:R-:W4:Y:S01]  /*2c1f0*/  LDL.LU R151, [R1+0x660] ;  /* 0x0006600001977983 */ /* 0x000f220000300800 */
[----:B------:R-:W-:-:S03]  /*2c200*/  IMAD.X R147, R147, 0x1, R0, P2 ;  /* 0x0000000193937824 */ /* 0x000fc600010e0600 */
[----:B------:R1:W-:Y:S04]  /*2c210*/  STL [R1+0xdfc], R149 ;  /* 0x000dfc9501007387 */ /* 0x0003e80000100800 */
[----:B------:R-:W-:Y:S04]  /*2c220*/  STL [R1+0xdf8], R150 ;  /* 0x000df89601007387 */ /* 0x000fe80000100800 */
[----:B------:R1:W-:Y:S04]  /*2c230*/  LDGSTS.E [R3+0x17800], desc[UR4][R8.64], P0 ;  /* 0x1780000008037fae */ /* 0x0003e80008121844 */
[----:B------:R1:W-:Y:S04]  /*2c240*/  STL [R1+0xe1c], R6 ;  /* 0x000e1c0601007387 */ /* 0x0003e80000100800 */
[----:B------:R1:W-:Y:S02]  /*2c250*/  STL [R1+0xe18], R147 ;  /* 0x000e189301007387 */ /* 0x0003e40000100800 */
[----:B-1----:R-:W-:-:S02]  /*2c260*/  IMAD.MOV.U32 R8, RZ, RZ, R6 ;  /* 0x000000ffff087224 */ /* 0x002fc400078e0006 */
[----:B------:R-:W4:Y:S01]  /*2c270*/  LDL.LU R149, [R1+0x680] ;  /* 0x0006800001957983 */ /* 0x000f220000300800 */
[----:B------:R-:W-:-:S03]  /*2c280*/  IMAD.MOV.U32 R9, RZ, RZ, R147 ;  /* 0x000000ffff097224 */ /* 0x000fc600078e0093 */
[----:B------:R-:W4:Y:S04]  /*2c290*/  LDL.LU R6, [R1+0x684] ;  /* 0x0006840001067983 */ /* 0x000f280000300800 */
[----:B------:R-:W4:Y:S04]  /*2c2a0*/  LDL.LU R150, [R1+0x6a0] ;  /* 0x0006a00001967983 */ /* 0x000f280000300800 */
[----:B------:R-:W4:Y:S04]  /*2c2b0*/  LDL.LU R147, [R1+0x6a4] ;  /* 0x0006a40001937983 */ /* 0x000f280000300800 */
[----:B------:R1:W-:Y:S04]  /*2c2c0*/  LDGSTS.E [R3+0x17c00], desc[UR4][R8.64], P0 ;  /* 0x17c0000008037fae */ /* 0x0003e80008121844 */
[----:B------:R-:W4:Y:S01]  /*2c2d0*/  LDL R9, [R1+0xf70] ;  /* 0x000f700001097983 */ /* 0x000f220000100800 */
[----:B--2---:R-:W-:-:S05]  /*2c2e0*/  IADD3 R7, P1, R7, R2, RZ ;  /* 0x0000000207077210 */ /* 0x004fca0007f3e0ff */
[----:B------:R2:W-:Y:S01]  /*2c2f0*/  STL [R1+0x644], R7 ;  /* 0x0006440701007387 */ /* 0x0005e20000100800 */
[----:B---3--:R-:W-:Y:S01]  /*2c300*/  IADD3 R10, P2, R10, R2, RZ ;  /* 0x000000020a0a7210 */ /* 0x008fe20007f5e0ff */
[----:B------:R-:W-:-:S04]  /*2c310*/  IMAD.X R148, R148, 0x1, R0, P1 ;  /* 0x0000000194947824 */ /* 0x000fc800008e0600 */
[----:B----4-:R-:W-:Y:S01]  /*2c320*/  IMAD.X R151, R151, 0x1, R0, P2 ;  /* 0x0000000197977824 */ /* 0x010fe200010e0600 */
[----:B------:R3:W-:Y:S01]  /*2c330*/  STL [R1+0x640], R148 ;  /* 0x0006409401007387 */ /* 0x0007e20000100800 */
[----:B-1----:R-:W-:-:S03]  /*2c340*/  IMAD.MOV.U32 R8, RZ, RZ, R7 ;  /* 0x000000ffff087224 */ /* 0x002fc600078e0007 */
[----:B------:R1:W-:Y:S04]  /*2c350*/  STL [R1+0x664], R10 ;  /* 0x0006640a01007387 */ /* 0x0003e80000100800 */
[----:B------:R4:W-:Y:S04]  /*2c360*/  STL [R1+0x660], R151 ;  /* 0x0006609701007387 */ /* 0x0009e80000100800 */
[----:B--2---:R-:W2:Y:S01]  /*2c370*/  LDL.LU R7, [R1+0x6c4] ;  /* 0x0006c40001077983 */ /* 0x004ea20000300800 */
[----:B------:R-:W-:-:S05]  /*2c380*/  IADD3 R6, P1, R6, R2, RZ ;  /* 0x0000000206067210 */ /* 0x000fca0007f3e0ff */
[----:B------:R-:W-:Y:S01]  /*2c390*/  IMAD.X R149, R149, 0x1, R0, P1 ;  /* 0x0000000195957824 */ /* 0x000fe200008e0600 */
[----:B------:R-:W-:Y:S01]  /*2c3a0*/  IADD3 R147, P2, R147, R2, RZ ;  /* 0x0000000293937210 */ /* 0x000fe20007f5e0ff */
[----:B------:R-:W-:Y:S02]  /*2c3b0*/  VIADD R3, R9, UR8 ;  /* 0x0000000809037c36 */ /* 0x000fe40008000000 */
[----:B------:R-:W-:Y:S02]  /*2c3c0*/  IMAD.MOV.U32 R9, RZ, RZ, R148 ;  /* 0x000000ffff097224 */ /* 0x000fe400078e0094 */
[----:B---3--:R-:W3:Y:S04]  /*2c3d0*/  LDL.LU R148, [R1+0x6e4] ;  /* 0x0006e40001947983 */ /* 0x008ee80000300800 */
[----:B------:R1:W-:Y:S01]  /*2c3e0*/  LDGSTS.E [R3+0x100], desc[UR4][R8.64], P0 ;  /* 0x0010000008037fae */ /* 0x0003e20008121844 */
[----:B------:R-:W-:-:S02]  /*2c3f0*/  IMAD.X R150, R150, 0x1, R0, P2 ;  /* 0x0000000196967824 */ /* 0x000fc400010e0600 */
[----:B-1----:R-:W-:Y:S02]  /*2c400*/  IMAD.MOV.U32 R8, RZ, RZ, R10 ;  /* 0x000000ffff087224 */ /* 0x002fe400078e000a */
[----:B------:R-:W-:Y:S01]  /*2c410*/  IMAD.MOV.U32 R9, RZ, RZ, R151 ;  /* 0x000000ffff097224 */ /* 0x000fe200078e0097 */
[----:B------:R-:W3:Y:S04]  /*2c420*/  LDL.LU R10, [R1+0x6c0] ;  /* 0x0006c000010a7983 */ /* 0x000ee80000300800 */
[----:B----4-:R-:W4:Y:S04]  /*2c430*/  LDL.LU R151, [R1+0x6e0] ;  /* 0x0006e00001977983 */ /* 0x010f280000300800 */
[----:B------:R1:W-:Y:S04]  /*2c440*/  LDGSTS.E [R3+0x500], desc[UR4][R8.64], P0 ;  /* 0x0050000008037fae */ /* 0x0003e80008121844 */
[----:B------:R1:W-:Y:S04]  /*2c450*/  STL [R1+0x684], R6 ;  /* 0x0006840601007387 */ /* 0x0003e80000100800 */
[----:B------:R1:W-:Y:S02]  /*2c460*/  STL [R1+0x680], R149 ;  /* 0x0006809501007387 */ /* 0x0003e40000100800 */
[----:B-1----:R-:W-:-:S02]  /*2c470*/  IMAD.MOV.U32 R8, RZ, RZ, R6 ;  /* 0x000000ffff087224 */ /* 0x002fc400078e0006 */
        /* <DEDUP_REMOVED lines=11> */
[----:B--2---:R-:W-:-:S05]  /*2c530*/  IADD3 R7, P1, R7, R2, RZ ;  /* 0x0000000207077210 */ /* 0x004fca0007f3e0ff */
[----:B------:R2:W-:Y:S01]  /*2c540*/  STL [R1+0x6c4], R7 ;  /* 0x0006c40701007387 */ /* 0x0005e20000100800 */
[----:B-1----:R-:W-:Y:S01]  /*2c550*/  IMAD.MOV.U32 R8, RZ, RZ, R7 ;  /* 0x000000ffff087224 */ /* 0x002fe200078e0007 */
[----:B---3--:R-:W-:Y:S01]  /*2c560*/  IADD3 R148, P2, R148, R2, RZ ;  /* 0x0000000294947210 */ /* 0x008fe20007f5e0ff */
[----:B------:R-:W-:-:S04]  /*2c570*/  IMAD.X R10, R10, 0x1, R0, P1 ;  /* 0x000000010a0a7824 */ /* 0x000fc800008e0600 */
[----:B----4-:R-:W-:Y:S01]  /*2c580*/  IMAD.X R151, R151, 0x1, R0, P2 ;  /* 0x0000000197977824 */ /* 0x010fe200010e0600 */
[----:B------:R1:W-:Y:S01]  /*2c590*/  STL [R1+0x6c0], R10 ;  /* 0x0006c00a01007387 */ /* 0x0003e20000100800 */
[----:B------:R-:W-:-:S03]  /*2c5a0*/  IMAD.MOV.U32 R9, RZ, RZ, R10 ;  /* 0x000000ffff097224 */ /* 0x000fc600078e000a */
[----:B------:R3:W-:Y:S04]  /*2c5b0*/  STL [R1+0x6e4], R148 ;  /* 0x0006e49401007387 */ /* 0x0007e80000100800 */
[----:B--2---:R-:W2:Y:S04]  /*2c5c0*/  LDL.LU R7, [R1+0x744] ;  /* 0x0007440001077983 */ /* 0x004ea80000300800 */
[----:B------:R4:W-:Y:S04]  /*2c5d0*/  STL [R1+0x6e0], R151 ;  /* 0x0006e09701007387 */ /* 0x0009e80000100800 */
[----:B------:R3:W-:Y:S01]  /*2c5e0*/  LDGSTS.E [R3+0x1100], desc[UR4][R8.64], P0 ;  /* 0x0110000008037fae */ /* 0x0007e20008121844 */
[----:B------:R-:W-:-:S03]  /*2c5f0*/  IADD3 R6, P1, R6, R2, RZ ;  /* 0x0000000206067210 */ /* 0x000fc60007f3e0ff */
[----:B-1----:R-:W2:Y:S01]  /*2c600*/  LDL.LU R10, [R1+0x764] ;  /* 0x00076400010a7983 */ /* 0x002ea20000300800 */
[----:B---3--:R-:W-:Y:S02]  /*2c610*/  IMAD.MOV.U32 R8, RZ, RZ, R148 ;  /* 0x000000ffff087224 */ /* 0x008fe400078e0094 */
[----:B------:R-:W-:Y:S01]  /*2c620*/  IMAD.MOV.U32 R9, RZ, RZ, R151 ;  /* 0x000000ffff097224 */ /* 0x000fe200078e0097 */
[----:B------:R-:W3:Y:S01]  /*2c630*/  LDL.LU R148, [R1+0x740] ;  /* 0x0007400001947983 */ /* 0x000ee20000300800 */
        /* <DEDUP_REMOVED lines=22> */
[----:B------:R-:W-:Y:S01]  /*2c7a0*/  IADD3 R10, P2, R10, R2, RZ ;  /* 0x000000020a0a7210 */ /* 0x000fe20007f5e0ff */
[----:B---3--:R-:W-:-:S04]  /*2c7b0*/  IMAD.X R148, R148, 0x1, R0, P1 ;  /* 0x0000000194947824 */ /* 0x008fc800008e0600 */
        /* <DEDUP_REMOVED lines=127> */
[----:B-1----:R-:W-:Y:S01]  /*2cfb0*/  IMAD.MOV.U32 R8, RZ, RZ, R6 ;  /* 0x000000ffff087224 */ /* 0x002fe200078e0006 */
[----:B------:R-:W-:Y:S01]  /*2cfc0*/  MOV R9, R147 ;  /* 0x0000009300097202 */ /* 0x000fe20000000f00 */
[----:B------:R1:W-:Y:S04]  /*2cfd0*/  STL [R1+0x924], R149 ;  /* 0x0009249501007387 */ /* 0x0003e80000100800 */
        /* <DEDUP_REMOVED lines=20> */
[----:B------:R3:W-:Y:S04]  /*2d120*/  LDGSTS.E [R3+0x6100], desc[UR4][R8.64], P0 ;  /* 0x0610000008037fae */ /* 0x0007e80008121844 */
[----:B-1----:R-:W2:Y:S01]  /*2d130*/  LDL.LU R148, [R1+0x9e4] ;  /* 0x0009e40001947983 */ /* 0x002ea20000300800 */
[----:B------:R-:W-:Y:S01]  /*2d140*/  IADD3 R6, P1, R6, R2, RZ ;  /* 0x0000000206067210 */ /* 0x000fe20007f3e0ff */
[----:B---3--:R-:W-:-:S02]  /*2d150*/  IMAD.MOV.U32 R8, RZ, RZ, R10 ;  /* 0x000000ffff087224 */ /* 0x008fc400078e000a */
        /* <DEDUP_REMOVED lines=310> */
[----:B-1----:R-:W-:Y:S01]  /*2e4c0*/  IMAD.MOV.U32 R8, RZ, RZ, R7 ;  /* 0x000000ffff087224 */ /* 0x002fe200078e0007 */
[----:B------:R-:W-:Y:S01]  /*2e4d0*/  IADD3 R148, P2, R148, R2, RZ ;  /* 0x0000000294947210 */ /* 0x000fe20007f5e0ff */
[----:B---3--:R-:W-:-:S04]  /*2e4e0*/  IMAD.X R10, R10, 0x1, R0, P1 ;  /* 0x000000010a0a7824 */ /* 0x008fc800008e0600 */
        /* <DEDUP_REMOVED lines=211> */
[----:B------:R-:W-:-:S03]  /*2f220*/  MOV R9, R150 ;  /* 0x0000009600097202 */ /* 0x000fc60000000f00 */
        /* <DEDUP_REMOVED lines=386> */
[----:B------:R-:W-:Y:S04]  /*30a50*/  STL [R1+0xe0c], R149 ;  /* 0x000e0c9501007387 */ /* 0x000fe80000100800 */
[----:B------:R-:W-:Y:S04]  /*30a60*/  STL [R1+0xe08], R150 ;  /* 0x000e089601007387 */ /* 0x000fe80000100800 */
[----:B------:R1:W-:Y:S04]  /*30a70*/  LDGSTS.E [R3+0x17a00], desc[UR4][R8.64], P0 ;  /* 0x17a0000008037fae */ /* 0x0003e80008121844 */
[----:B------:R-:W-:Y:S04]  /*30a80*/  STL [R1+0xe2c], R6 ;  /* 0x000e2c0601007387 */ /* 0x000fe80000100800 */
[----:B------:R1:W-:Y:S02]  /*30a90*/  STL [R1+0xe28], R147 ;  /* 0x000e289301007387 */ /* 0x0003e40000100800 */
[----:B-1----:R-:W-:-:S02]  /*30aa0*/  IMAD.MOV.U32 R8, RZ, RZ, R6 ;  /* 0x000000ffff087224 */ /* 0x002fc400078e0006 */
[----:B------:R-:W-:Y:S02]  /*30ab0*/  IMAD.MOV.U32 R9, RZ, RZ, R147 ;  /* 0x000000ffff097224 */ /* 0x000fe400078e0093 */
[----:B------:R-:W4:Y:S04]  /*30ac0*/  LDL.LU R147, [R1+0x690] ;  /* 0x0006900001937983 */ /* 0x000f280000300800 */
        /* <DEDUP_REMOVED lines=15> */
[----:B------:R-:W-:Y:S02]  /*30bc0*/  VIADD R3, R9, UR8 ;  /* 0x0000000809037c36 */ /* 0x000fe40008000000 */
[----:B------:R-:W-:-:S02]  /*30bd0*/  IMAD.MOV.U32 R9, RZ, RZ, R148 ;  /* 0x000000ffff097224 */ /* 0x000fc400078e0094 */
[----:B---3--:R-:W3:Y:S04]  /*30be0*/  LDL.LU R148, [R1+0x6f4] ;  /* 0x0006f40001947983 */ /* 0x008ee80000300800 */
[----:B------:R1:W-:Y:S02]  /*30bf0*/  LDGSTS.E [R3+0x300], desc[UR4][R8.64], P0 ;  /* 0x0030000008037fae */ /* 0x0003e40008121844 */
[----:B-1----:R-:W-:Y:S02]  /*30c00*/  IMAD.MOV.U32 R8, RZ, RZ, R10 ;  /* 0x000000ffff087224 */ /* 0x002fe400078e000a */
[----:B------:R-:W3:Y:S01]  /*30c10*/  LDL.LU R10, [R1+0x6d0] ;  /* 0x0006d000010a7983 */ /* 0x000ee20000300800 */
[----:B------:R-:W-:-:S03]  /*30c20*/  IMAD.MOV.U32 R9, RZ, RZ, R151 ;  /* 0x000000ffff097224 */ /* 0x000fc600078e0097 */
[----:B----4-:R-:W4:Y:S01]  /*30c30*/  LDL.LU R151, [R1+0x6f0] ;  /* 0x0006f00001977983 */ /* 0x010f220000300800 */
[-C--:B------:R-:W-:Y:S02]  /*30c40*/  IADD3 R6, P1, R6, R2.reuse, RZ ;  /* 0x0000000206067210 */ /* 0x080fe40007f3e0ff */
[----:B------:R-:W-:Y:S01]  /*30c50*/  IADD3 R149, P2, R149, R2, RZ ;  /* 0x0000000295957210 */ /* 0x000fe20007f5e0ff */
[----:B------:R1:W-:Y:S02]  /*30c60*/  LDGSTS.E [R3+0x700], desc[UR4][R8.64], P0 ;  /* 0x0070000008037fae */ /* 0x0003e40008121844 */
[--C-:B------:R-:W-:Y:S02]  /*30c70*/  IMAD.X R147, R147, 0x1, R0.reuse, P1 ;  /* 0x0000000193937824 */ /* 0x100fe400008e0600 */
        /* <DEDUP_REMOVED lines=10> */
[----:B-1----:R-:W-:-:S02]  /*30d20*/  IMAD.MOV.U32 R8, RZ, RZ, R149 ;  /* 0x000000ffff087224 */ /* 0x002fc400078e0095 */
[----:B------:R-:W-:Y:S01]  /*30d30*/  IMAD.MOV.U32 R9, RZ, RZ, R150 ;  /* 0x000000ffff097224 */ /* 0x000fe200078e0096 */
[----:B------:R-:W4:Y:S04]  /*30d40*/  LDL.LU R149, [R1+0x710] ;  /* 0x0007100001957983 */ /* 0x000f280000300800 */
        /* <DEDUP_REMOVED lines=15> */
[----:B---3--:R-:W-:-:S03]  /*30e40*/  IMAD.MOV.U32 R8, RZ, RZ, R148 ;  /* 0x000000ffff087224 */ /* 0x008fc600078e0094 */
        /* <DEDUP_REMOVED lines=11> */
[----:B------:R-:W-:Y:S01]  /*30f00*/  IMAD.MOV.U32 R9, RZ, RZ, R149 ;  /* 0x000000ffff097224 */ /* 0x000fe200078e0095 */
[----:B------:R1:W-:Y:S04]  /*30f10*/  STL [R1+0x734], R147 ;  /* 0x0007349301007387 */ /* 0x0003e80000100800 */
        /* <DEDUP_REMOVED lines=64> */
[----:B------:R1:W-:Y:S04]  /*31320*/  LDGSTS.E [R3+0x3700], desc[UR4][R8.64], P0 ;  /* 0x0370000008037fae */ /* 0x0003e80008121844 */
[----:B------:R1:W-:Y:S01]  /*31330*/  STL [R1+0x814], R6 ;  /* 0x0008140601007387 */ /* 0x0003e20000100800 */
[--C-:B------:R-:W-:Y:S02]  /*31340*/  IMAD.X R149, R149, 0x1, R0.reuse, P1 ;  /* 0x0000000195957824 */ /* 0x100fe400008e0600 */
        /* <DEDUP_REMOVED lines=18> */
[----:B---3--:R-:W-:-:S03]  /*31470*/  IMAD.X R148, R148, 0x1, R0, P1 ;  /* 0x0000000194947824 */ /* 0x008fc600008e0600 */
[----:B----4-:R-:W-:Y:S02]  /*31480*/  IADD3.X R151, R151, R0, RZ, P2, !PT ;  /* 0x0000000097977210 */ /* 0x010fe400017fe4ff */
        /* <DEDUP_REMOVED lines=15> */
[----:B------:R-:W-:Y:S02]  /*31580*/  IMAD.X R147, R147, 0x1, R0, P1 ;  /* 0x0000000193937824 */ /* 0x000fe400008e0600 */
[----:B-1----:R-:W-:-:S02]  /*31590*/  IMAD.MOV.U32 R8, RZ, RZ, R6 ;  /* 0x000000ffff087224 */ /* 0x002fc400078e0006 */
[----:B------:R-:W-:Y:S01]  /*315a0*/  IMAD.X R150, R150, 0x1, R0, P2 ;  /* 0x0000000196967824 */ /* 0x000fe200010e0600 */
[----:B------:R1:W-:Y:S01]  /*315b0*/  STL [R1+0x890], R147 ;  /* 0x0008909301007387 */ /* 0x0003e20000100800 */
[----:B------:R-:W-:-:S03]  /*315c0*/  IMAD.MOV.U32 R9, RZ, RZ, R147 ;  /* 0x000000ffff097224 */ /* 0x000fc600078e0093 */
[----:B------:R1:W-:Y:S04]  /*315d0*/  STL [R1+0x8b4], R149 ;  /* 0x0008b49501007387 */ /* 0x0003e80000100800 */
[----:B------:R-:W4:Y:S04]  /*315e0*/  LDL.LU R6, [R1+0x914] ;  /* 0x0009140001067983 */ /* 0x000f280000300800 */
[----:B------:R1:W-:Y:S04]  /*315f0*/  STL [R1+0x8b0], R150 ;  /* 0x0008b09601007387 */ /* 0x0003e80000100800 */
[----:B------:R1:W-:Y:S04]  /*31600*/  LDGSTS.E [R3+0x4b00], desc[UR4][R8.64], P0 ;  /* 0x04b0000008037fae */ /* 0x0003e80008121844 */
[----:B-1----:R-:W4:Y:S01]  /*31610*/  LDL.LU R147, [R1+0x934] ;  /* 0x0009340001937983 */ /* 0x002f220000300800 */
[----:B------:R-:W-:-:S02]  /*31620*/  IMAD.MOV.U32 R8, RZ, RZ, R149 ;  /* 0x000000ffff087224 */ /* 0x000fc400078e0095 */
        /* <DEDUP_REMOVED lines=57> */
[----:B------:R-:W-:-:S03]  /*319c0*/  IADD3 R6, P1, R6, R2, RZ ;  /* 0x0000000206067210 */ /* 0x000fc60007f3e0ff */
[----:B------:R1:W-:Y:S01]  /*319d0*/  LDGSTS.E [R3+0x6700], desc[UR4][R8.64], P0 ;  /* 0x0670000008037fae */ /* 0x0003e20008121844 */
[----:B------:R-:W-:-:S03]  /*319e0*/  IADD3 R149, P2, R149, R2, RZ ;  /* 0x0000000295957210 */ /* 0x000fc60007f5e0ff */
[----:B------:R1:W-:Y:S01]  /*319f0*/  STL [R1+0x994], R6 ;  /* 0x0009940601007387 */ /* 0x0003e20000100800 */
[----:B------:R-:W-:Y:S02]  /*31a00*/  IMAD.X R147, R147, 0x1, R0, P1 ;  /* 0x0000000193937824 */ /* 0x000fe400008e0600 */
[----:B-1----:R-:W-:Y:S02]  /*31a10*/  IMAD.MOV.U32 R8, RZ, RZ, R6 ;  /* 0x000000ffff087224 */ /* 0x002fe400078e0006 */
        /* <DEDUP_REMOVED lines=165> */
[----:B------:R-:W-:Y:S04]  /*32470*/  STL [R1+0xbf4], R148 ;  /* 0x000bf49401007387 */ /* 0x000fe80000100800 */
[----:B--2---:R-:W2:Y:S04]  /*32480*/  LDL.LU R7, [R1+0xc54] ;  /* 0x000c540001077983 */ /* 0x004ea80000300800 */
[----:B------:R3:W-:Y:S04]  /*32490*/  STL [R1+0xbf0], R151 ;  /* 0x000bf09701007387 */ /* 0x0007e80000100800 */
[----:B------:R4:W-:Y:S04]  /*324a0*/  LDGSTS.E [R3+0x13300], desc[UR4][R8.64], P0 ;  /* 0x1330000008037fae */ /* 0x0009e80008121844 */
[----:B-1----:R-:W2:Y:S01]  /*324b0*/  LDL.LU R10, [R1+0xc74] ;  /* 0x000c7400010a7983 */ /* 0x002ea20000300800 */
[----:B----4-:R-:W-:-:S03]  /*324c0*/  IMAD.MOV.U32 R9, RZ, RZ, R151 ;  /* 0x000000ffff097224 */ /* 0x010fc600078e0097 */
[----:B---3--:R-:W3:Y:S01]  /*324d0*/  LDL.LU R151, [R1+0xc50] ;  /* 0x000c500001977983 */ /* 0x008ee20000300800 */
[----:B------:R-:W-:-:S03]  /*324e0*/  IMAD.MOV.U32 R8, RZ, RZ, R148 ;  /* 0x000000ffff087224 */ /* 0x000fc600078e0094 */
[----:B------:R-:W4:Y:S01]  /*324f0*/  LDL.LU R148, [R1+0xc70] ;  /* 0x000c700001947983 */ /* 0x000f220000300800 */
[----:B------:R-:W-:-:S03]  /*32500*/  IADD3 R6, P1, R6, R2, RZ ;  /* 0x0000000206067210 */ /* 0x000fc60007f3e0ff */
[----:B------:R1:W-:Y:S01]  /*32510*/  LDGSTS.E [R3+0x13700], desc[UR4][R8.64], P0 ;  /* 0x1370000008037fae */ /* 0x0003e20008121844 */
[----:B------:R-:W-:-:S03]  /*32520*/  IADD3 R147, P2, R147, R2, RZ ;  /* 0x0000000293937210 */ /* 0x000fc60007f5e0ff */
[----:B------:R1:W-:Y:S02]  /*32530*/  STL [R1+0xc14], R6 ;  /* 0x000c140601007387 */ /* 0x0003e40000100800 */
[----:B-1----:R-:W-:Y:S02]  /*32540*/  IMAD.MOV.U32 R8, RZ, RZ, R6 ;  /* 0x000000ffff087224 */ /* 0x002fe400078e0006 */
[--C-:B------:R-:W-:Y:S02]  /*32550*/  IMAD.X R149, R149, 0x1, R0.reuse, P1 ;  /* 0x0000000195957824 */ /* 0x100fe400008e0600 */
[----:B------:R-:W-:-:S03]  /*32560*/  IMAD.X R150, R150, 0x1, R0, P2 ;  /* 0x0000000196967824 */ /* 0x000fc600010e0600 */
[----:B------:R1:W-:Y:S01]  /*32570*/  STL [R1+0xc10], R149 ;  /* 0x000c109501007387 */ /* 0x0003e20000100800 */
[----:B------:R-:W-:-:S03]  /*32580*/  IMAD.MOV.U32 R9, RZ, RZ, R149 ;  /* 0x000000ffff097224 */ /* 0x000fc600078e0095 */
[----:B------:R-:W-:Y:S04]  /*32590*/  STL [R1+0xc34], R147 ;  /* 0x000c349301007387 */ /* 0x000fe80000100800 */
[----:B------:R-:W4:Y:S04]  /*325a0*/  LDL.LU R6, [R1+0xc94] ;  /* 0x000c940001067983 */ /* 0x000f280000300800 */
[----:B------:R1:W-:Y:S04]  /*325b0*/  STL [R1+0xc30], R150 ;  /* 0x000c309601007387 */ /* 0x0003e80000100800 */
[----:B------:R1:W-:Y:S04]  /*325c0*/  LDGSTS.E [R3+0x13b00], desc[UR4][R8.64], P0 ;  /* 0x13b0000008037fae */ /* 0x0003e80008121844 */
[----:B-1----:R-:W4:Y:S01]  /*325d0*/  LDL.LU R149, [R1+0xcb4] ;  /* 0x000cb40001957983 */ /* 0x002f220000300800 */
[----:B------:R-:W-:-:S02]  /*325e0*/  IMAD.MOV.U32 R8, RZ, RZ, R147 ;  /* 0x000000ffff087224 */ /* 0x000fc400078e0093 */
[----:B------:R-:W-:Y:S02]  /*325f0*/  IMAD.MOV.U32 R9, RZ, RZ, R150 ;  /* 0x000000ffff097224 */ /* 0x000fe400078e0096 */
        /* <DEDUP_REMOVED lines=22> */
[----:B------:R-:W-:Y:S01]  /*32760*/  IADD3 R149, P2, R149, R2, RZ ;  /* 0x0000000295957210 */ /* 0x000fe20007f5e0ff */
[----:B-1----:R-:W-:Y:S02]  /*32770*/  IMAD.MOV.U32 R8, RZ, RZ, R6 ;  /* 0x000000ffff087224 */ /* 0x002fe400078e0006 */
[----:B------:R-:W-:-:S04]  /*32780*/  IMAD.X R150, R150, 0x1, R0, P1 ;  /* 0x0000000196967824 */ /* 0x000fc800008e0600 */
[----:B------:R-:W-:Y:S02]  /*32790*/  IMAD.MOV.U32 R9, RZ, RZ, R150 ;  /* 0x000000ffff097224 */ /* 0x000fe400078e0096 */
[----:B------:R-:W-:-:S03]  /*327a0*/  IMAD.X R147, R147, 0x1, R0, P2 ;  /* 0x0000000193937824 */ /* 0x000fc600010e0600 */
[----:B------:R1:W-:Y:S04]  /*327b0*/  LDGSTS.E [R3+0x14b00], desc[UR4][R8.64], P0 ;  /* 0x14b0000008037fae */ /* 0x0003e80008121844 */
[----:B------:R-:W-:Y:S04]  /*327c0*/  STL [R1+0xc94], R6 ;  /* 0x000c940601007387 */ /* 0x000fe80000100800 */
[----:B------:R1:W-:Y:S02]  /*327d0*/  STL [R1+0xc90], R150 ;  /* 0x000c909601007387 */ /* 0x0003e40000100800 */
[----:B-1----:R-:W-:-:S02]  /*327e0*/  IMAD.MOV.U32 R8, RZ, RZ, R149 ;  /* 0x000000ffff087224 */ /* 0x002fc400078e0095 */
[----:B------:R-:W-:Y:S01]  /*327f0*/  IMAD.MOV.U32 R9, RZ, RZ, R147 ;  /* 0x000000ffff097224 */ /* 0x000fe200078e0093 */
[----:B------:R-:W-:Y:S04]  /*32800*/  STL [R1+0xcb4], R149 ;  /* 0x000cb49501007387 */ /* 0x000fe80000100800 */
[----:B------:R-:W4:Y:S04]  /*32810*/  LDL.LU R150, [R1+0xd14] ;  /* 0x000d140001967983 */ /* 0x000f280000300800 */
[----:B------:R1:W-:Y:S04]  /*32820*/  LDGSTS.E [R3+0x14f00], desc[UR4][R8.64], P0 ;  /* 0x14f0000008037fae */ /* 0x0003e80008121844 */
[----:B------:R1:W-:Y:S04]  /*32830*/  STL [R1+0xcb0], R147 ;  /* 0x000cb09301007387 */ /* 0x0003e80000100800 */
[----:B------:R-:W4:Y:S04]  /*32840*/  LDL.LU R6, [R1+0xd34] ;  /* 0x000d340001067983 */ /* 0x000f280000300800 */
[----:B-1----:R-:W5:Y:S04]  /*32850*/  LDL.LU R147, [R1+0x1864] ;  /* 0x0018640001937983 */ /* 0x002f680000300800 */
[----:B------:R-:W4:Y:S01]  /*32860*/  LDL.LU R149, [R1+0xd30] ;  /* 0x000d300001957983 */ /* 0x000f220000300800 */
[----:B--2---:R-:W-:-:S05]  /*32870*/  IADD3 R7, P1, R7, R2, RZ ;  /* 0x0000000207077210 */ /* 0x004fca0007f3e0ff */
[----:B------:R-:W-:Y:S01]  /*32880*/  IMAD.MOV.U32 R8, RZ, RZ, R7 ;  /* 0x000000ffff087224 */ /* 0x000fe200078e0007 */
[----:B------:R-:W-:Y:S01]  /*32890*/  IADD3 R151, P2, R151, R2, RZ ;  /* 0x0000000297977210 */ /* 0x000fe20007f5e0ff */
[----:B------:R-:W-:Y:S01]  /*328a0*/  STL [R1+0xcd4], R7 ;  /* 0x000cd40701007387 */ /* 0x000fe20000100800 */
[----:B---3--:R-:W-:-:S04]  /*328b0*/  IMAD.X R10, R10, 0x1, R0, P1 ;  /* 0x000000010a0a7824 */ /* 0x008fc800008e0600 */
[----:B------:R-:W-:Y:S02]  /*328c0*/  IMAD.MOV.U32 R9, RZ, RZ, R10 ;  /* 0x000000ffff097224 */ /* 0x000fe400078e000a */
[----:B----4-:R-:W-:Y:S01]  /*328d0*/  IMAD.X R148, R148, 0x1, R0, P2 ;  /* 0x0000000194947824 */ /* 0x010fe200010e0600 */
[----:B------:R1:W-:Y:S04]  /*328e0*/  STL [R1+0xcd0], R10 ;  /* 0x000cd00a01007387 */ /* 0x0003e80000100800 */
[----:B------:R2:W-:Y:S04]  /*328f0*/  LDGSTS.E [R3+0x15300], desc[UR4][R8.64], P0 ;  /* 0x1530000008037fae */ /* 0x0005e80008121844 */
[----:B------:R-:W-:Y:S04]  /*32900*/  STL [R1+0xcf4], R151 ;  /* 0x000cf49701007387 */ /* 0x000fe80000100800 */
[----:B-1----:R-:W3:Y:S01]  /*32910*/  LDL.LU R10, [R1+0xd54] ;  /* 0x000d5400010a7983 */ /* 0x002ee20000300800 */
[----:B--2---:R-:W-:-:S02]  /*32920*/  IMAD.MOV.U32 R8, RZ, RZ, R151 ;  /* 0x000000ffff087224 */ /* 0x004fc400078e0097 */
[----:B------:R-:W-:Y:S01]  /*32930*/  IMAD.MOV.U32 R9, RZ, RZ, R148 ;  /* 0x000000ffff097224 */ /* 0x000fe200078e0094 */
[----:B------:R1:W-:Y:S04]  /*32940*/  STL [R1+0xcf0], R148 ;  /* 0x000cf09401007387 */ /* 0x0003e80000100800 */
[----:B------:R-:W2:Y:S04]  /*32950*/  LDL.LU R7, [R1+0xd74] ;  /* 0x000d740001077983 */ /* 0x000ea80000300800 */
[----:B------:R4:W-:Y:S04]  /*32960*/  LDGSTS.E [R3+0x15700], desc[UR4][R8.64], P0 ;  /* 0x1570000008037fae */ /* 0x0009e80008121844 */
[----:B-1----:R-:W5:Y:S04]  /*32970*/  LDL.LU R148, [R1+0x1860] ;  /* 0x0018600001947983 */ /* 0x002f680000300800 */
[----:B------:R-:W2:Y:S04]  /*32980*/  LDL.LU R151, [R1+0xd70] ;  /* 0x000d700001977983 */ /* 0x000ea80000300800 */
[----:B------:R-:W3:Y:S01]  /*32990*/  LDL.LU R9, [R1+0xd10] ;  /* 0x000d100001097983 */ /* 0x000ee20000300800 */
[----:B------:R-:W-:-:S05]  /*329a0*/  IADD3 R150, P1, R150, R2, RZ ;  /* 0x0000000296967210 */ /* 0x000fca0007f3e0ff */
[----:B----4-:R-:W-:Y:S01]  /*329b0*/  IMAD.MOV.U32 R8, RZ, RZ, R150 ;  /* 0x000000ffff087224 */ /* 0x010fe200078e0096 */
[----:B------:R-:W-:Y:S01]  /*329c0*/  IADD3 R6, P2, R6, R2, RZ ;  /* 0x0000000206067210 */ /* 0x000fe20007f5e0ff */
[----:B------:R1:W-:Y:S04]  /*329d0*/  STL [R1+0xd14], R150 ;  /* 0x000d149601007387 */ /* 0x0003e80000100800 */
[--C-:B------:R-:W-:Y:S02]  /*329e0*/  IMAD.X R149, R149, 0x1, R0.reuse, P2 ;  /* 0x0000000195957824 */ /* 0x100fe400010e0600 */
[----:B---3--:R-:W-:-:S05]  /*329f0*/  IMAD.X R9, R9, 0x1, R0, P1 ;  /* 0x0000000109097824 */ /* 0x008fca00008e0600 */
[----:B------:R3:W-:Y:S04]  /*32a00*/  STL [R1+0xd10], R9 ;  /* 0x000d100901007387 */ /* 0x0007e80000100800 */
[----:B------:R4:W-:Y:S04]  /*32a10*/  LDGSTS.E [R3+0x15b00], desc[UR4][R8.64], P0 ;  /* 0x15b0000008037fae */ /* 0x0009e80008121844 */
[----:B------:R-:W-:Y:S04]  /*32a20*/  STL [R1+0xd34], R6 ;  /* 0x000d340601007387 */ /* 0x000fe80000100800 */
[----:B-1----:R-:W2:Y:S01]  /*32a30*/  LDL.LU R150, [R1+0xdb4] ;  /* 0x000db40001967983 */ /* 0x002ea20000300800 */
[----:B----4-:R-:W-:-:S02]  /*32a40*/  IMAD.MOV.U32 R8, RZ, RZ, R6 ;  /* 0x000000ffff087224 */ /* 0x010fc400078e0006 */
[----:B---3--:R-:W-:Y:S01]  /*32a50*/  IMAD.MOV.U32 R9, RZ, RZ, R149 ;  /* 0x000000ffff097224 */ /* 0x008fe200078e0095 */
[----:B------:R1:W-:Y:S04]  /*32a60*/  STL [R1+0xd30], R149 ;  /* 0x000d309501007387 */ /* 0x0003e80000100800 */
[----:B------:R3:W-:Y:S04]  /*32a70*/  LDGSTS.E [R3+0x15f00], desc[UR4][R8.64], P0 ;  /* 0x15f0000008037fae */ /* 0x0007e80008121844 */
[----:B-1----:R-:W4:Y:S04]  /*32a80*/  LDL.LU R149, [R1+0xdb0] ;  /* 0x000db00001957983 */ /* 0x002f280000300800 */
[----:B------:R-:W4:Y:S04]  /*32a90*/  LDL.LU R6, [R1+0xdf4] ;  /* 0x000df40001067983 */ /* 0x000f280000300800 */
[----:B------:R-:W4:Y:S01]  /*32aa0*/  LDL.LU R9, [R1+0xd50] ;  /* 0x000d500001097983 */ /* 0x000f220000300800 */
[----:B------:R-:W-:-:S02]  /*32ab0*/  IADD3 R10, P1, R10, R2, RZ ;  /* 0x000000020a0a7210 */ /* 0x000fc40007f3e0ff */
[----:B--2---:R-:W-:-:S03]  /*32ac0*/  IADD3 R7, P2, R7, R2, RZ ;  /* 0x0000000207077210 */ /* 0x004fc60007f5e0ff */
[----:B---3--:R-:W-:Y:S02]  /*32ad0*/  IMAD.MOV.U32 R8, RZ, RZ, R10 ;  /* 0x000000ffff087224 */ /* 0x008fe400078e000a */
[--C-:B------:R-:W-:Y:S01]  /*32ae0*/  IMAD.X R151, R151, 0x1, R0.reuse, P2 ;  /* 0x0000000197977824 */ /* 0x100fe200010e0600 */
[----:B------:R1:W-:Y:S01]  /*32af0*/  STL [R1+0xd54], R10 ;  /* 0x000d540a01007387 */ /* 0x0003e20000100800 */
[----:B----4-:R-:W-:-:S05]  /*32b00*/  IMAD.X R9, R9, 0x1, R0, P1 ;  /* 0x0000000109097824 */ /* 0x010fca00008e0600 */
[----:B------:R2:W-:Y:S04]  /*32b10*/  STL [R1+0xd50], R9 ;  /* 0x000d500901007387 */ /* 0x0005e80000100800 */
[----:B------:R3:W-:Y:S04]  /*32b20*/  LDGSTS.E [R3+0x16300], desc[UR4][R8.64], P0 ;  /* 0x1630000008037fae */ /* 0x0007e80008121844 */
[----:B------:R-:W-:Y:S04]  /*32b30*/  STL [R1+0xd74], R7 ;  /* 0x000d740701007387 */ /* 0x000fe80000100800 */
[----:B-1----:R-:W4:Y:S01]  /*32b40*/  LDL.LU R10, [R1+0xdf0] ;  /* 0x000df000010a7983 */ /* 0x002f220000300800 */
[----:B---3--:R-:W-:-:S02]  /*32b50*/  IMAD.MOV.U32 R8, RZ, RZ, R7 ;  /* 0x000000ffff087224 */ /* 0x008fc400078e0007 */
[----:B--2---:R-:W-:Y:S01]  /*32b60*/  IMAD.MOV.U32 R9, RZ, RZ, R151 ;  /* 0x000000ffff097224 */ /* 0x004fe200078e0097 */
[----:B------:R1:W-:Y:S04]  /*32b70*/  STL [R1+0xd70], R151 ;  /* 0x000d709701007387 */ /* 0x0003e80000100800 */
[----:B------:R2:W-:Y:S04]  /*32b80*/  LDGSTS.E [R3+0x16700], desc[UR4][R8.64], P0 ;  /* 0x1670000008037fae */ /* 0x0005e80008121844 */
[----:B-1----:R-:W3:Y:S04]  /*32b90*/  LDL.LU R151, [R1+0xe30] ;  /* 0x000e300001977983 */ /* 0x002ee80000300800 */
[----:B------:R-:W3:Y:S04]  /*32ba0*/  LDL.LU R7, [R1+0xe34] ;  /* 0x000e340001077983 */ /* 0x000ee80000300800 */
[----:B------:R-:W4:Y:S04]  /*32bb0*/  LDL.LU R8, [R1+0xd90] ;  /* 0x000d900001087983 */ /* 0x000f280000300800 */
[----:B------:R-:W2:Y:S01]  /*32bc0*/  LDL.LU R9, [R1+0xd94] ;  /* 0x000d940001097983 */ /* 0x000ea20000300800 */
[----:B------:R-:W-:-:S05]  /*32bd0*/  IADD3 R150, P2, R150, R2, RZ ;  /* 0x0000000296967210 */ /* 0x000fca0007f5e0ff */
[----:B------:R-:W-:Y:S01]  /*32be0*/  IMAD.X R149, R149, 0x1, R0, P2 ;  /* 0x0000000195957824 */ /* 0x000fe200010e0600 */
[----:B--2---:R-:W-:-:S05]  /*32bf0*/  IADD3 R9, P1, R9, R2, RZ ;  /* 0x0000000209097210 */ /* 0x004fca0007f3e0ff */
[----:B----4-:R-:W-:Y:S01]  /*32c00*/  IMAD.X R8, R8, 0x1, R0, P1 ;  /* 0x0000000108087824 */ /* 0x010fe200008e0600 */
[----:B------:R1:W-:Y:S04]  /*32c10*/  STL [R1+0xd94], R9 ;  /* 0x000d940901007387 */ /* 0x0003e80000100800 */
[----:B------:R2:W-:Y:S01]  /*32c20*/  STL [R1+0xd90], R8 ;  /* 0x000d900801007387 */ /* 0x0005e20000100800 */
[----:B-1----:R-:W-:-:S04]  /*32c30*/  LOP3.LUT R9, R9, R8, RZ, 0x3c, !PT ;  /* 0x0000000809097212 */ /* 0x002fc800078e3cff */
[----:B--2---:R-:W-:-:S04]  /*32c40*/  LOP3.LUT R8, R9, R8, RZ, 0x3c, !PT ;  /* 0x0000000809087212 */ /* 0x004fc800078e3cff */
[----:B------:R-:W-:Y:S01]  /*32c50*/  LOP3.LUT R9, R9, R8, RZ, 0x3c, !PT ;  /* 0x0000000809097212 */ /* 0x000fe200078e3cff */
[----:B------:R-:W-:Y:S04]  /*32c60*/  STL [R1+0xdb4], R150 ;  /* 0x000db49601007387 */ /* 0x000fe80000100800 */
[----:B------:R1:W-:Y:S04]  /*32c70*/  LDGSTS.E [R3+0x16b00], desc[UR4][R8.64], P0 ;  /* 0x16b0000008037fae */ /* 0x0003e80008121844 */
[----:B------:R2:W-:Y:S01]  /*32c80*/  STL [R1+0xdb0], R149 ;  /* 0x000db09501007387 */ /* 0x0005e20000100800 */
[----:B-1----:R-:W-:-:S02]  /*32c90*/  IMAD.MOV.U32 R8, RZ, RZ, R150 ;  /* 0x000000ffff087224 */ /* 0x002fc400078e0096 */
[----:B------:R-:W-:Y:S02]  /*32ca0*/  IMAD.MOV.U32 R9, RZ, RZ, R149 ;  /* 0x000000ffff097224 */ /* 0x000fe400078e0095 */
[----:B--2---:R-:W5:Y:S04]  /*32cb0*/  LDL.LU R149, [R1+0x185c] ;  /* 0x00185c0001957983 */ /* 0x004f680000300800 */
[----:B------:R-:W5:Y:S04]  /*32cc0*/  LDL.LU R150, [R1+0x1858] ;  /* 0x0018580001967983 */ /* 0x000f680000300800 */
[----:B------:R1:W-:Y:S04]  /*32cd0*/  LDGSTS.E [R3+0x16f00], desc[UR4][R8.64], P0 ;  /* 0x16f0000008037fae */ /* 0x0003e80008121844 */
[----:B------:R-:W2:Y:S04]  /*32ce0*/  LDL.LU R8, [R1+0xdd0] ;  /* 0x000dd00001087983 */ /* 0x000ea80000300800 */
[----:B------:R-:W1:Y:S01]  /*32cf0*/  LDL.LU R9, [R1+0xdd4] ;  /* 0x000dd40001097983 */ /* 0x000e620000300800 */
[----:B------:R-:W-:-:S05]  /*32d00*/  IADD3 R6, P2, R6, R2, RZ ;  /* 0x0000000206067210 */ /* 0x000fca0007f5e0ff */
[----:B------:R-:W-:Y:S01]  /*32d10*/  IMAD.X R10, R10, 0x1, R0, P2 ;  /* 0x000000010a0a7824 */ /* 0x000fe200010e0600 */
[----:B-1----:R-:W-:-:S05]  /*32d20*/  IADD3 R9, P1, R9, R2, RZ ;  /* 0x0000000209097210 */ /* 0x002fca0007f3e0ff */
[----:B--2---:R-:W-:Y:S01]  /*32d30*/  IMAD.X R8, R8, 0x1, R0, P1 ;  /* 0x0000000108087824 */ /* 0x004fe200008e0600 */
[----:B------:R1:W-:Y:S04]  /*32d40*/  STL [R1+0xdd4], R9 ;  /* 0x000dd40901007387 */ /* 0x0003e80000100800 */
[----:B------:R2:W-:Y:S01]  /*32d50*/  STL [R1+0xdd0], R8 ;  /* 0x000dd00801007387 */ /* 0x0005e20000100800 */
[----:B-1----:R-:W-:-:S04]  /*32d60*/  LOP3.LUT R9, R9, R8, RZ, 0x3c, !PT ;  /* 0x0000000809097212 */ /* 0x002fc800078e3cff */
[----:B--2---:R-:W-:-:S04]  /*32d70*/  LOP3.LUT R8, R9, R8, RZ, 0x3c, !PT ;  /* 0x0000000809087212 */ /* 0x004fc800078e3cff */
[----:B------:R-:W-:Y:S01]  /*32d80*/  LOP3.LUT R9, R9, R8, RZ, 0x3c, !PT ;  /* 0x0000000809097212 */ /* 0x000fe200078e3cff */
[----:B------:R1:W-:Y:S04]  /*32d90*/  STL [R1+0xdf4], R6 ;  /* 0x000df40601007387 */ /* 0x0003e80000100800 */
[----:B------:R2:W-:Y:S04]  /*32da0*/  LDGSTS.E [R3+0x17300], desc[UR4][R8.64], P0 ;  /* 0x1730000008037fae */ /* 0x0005e80008121844 */
[----:B------:R4:W-:Y:S01]  /*32db0*/  STL [R1+0xdf0], R10 ;  /* 0x000df00a01007387 */ /* 0x0009e20000100800 */
[----:B--2---:R-:W-:-:S02]  /*32dc0*/  IMAD.MOV.U32 R8, RZ, RZ, R6 ;  /* 0x000000ffff087224 */ /* 0x004fc400078e0006 */
[----:B------:R-:W-:Y:S01]  /*32dd0*/  IMAD.MOV.U32 R9, RZ, RZ, R10 ;  /* 0x000000ffff097224 */ /* 0x000fe200078e000a */
[----:B-1----:R-:W1:Y:S01]  /*32de0*/  LDC R6, c[0x0][0x230] ;  /* 0x00008c00ff067b82 */ /* 0x002e620000000800 */
[----:B----4-:R-:W2:Y:S04]  /*32df0*/  LDL.LU R10, [R1+0x1854] ;  /* 0x00185400010a7983 */ /* 0x010ea80000300800 */
[----:B------:R4:W-:Y:S04]  /*32e00*/  LDGSTS.E [R3+0x17700], desc[UR4][R8.64], P0 ;  /* 0x1770000008037fae */ /* 0x0009e80008121844 */
[----:B------:R-:W2:Y:S04]  /*32e10*/  LDL.LU R8, [R1+0xe10] ;  /* 0x000e100001087983 */ /* 0x000ea80000300800 */
[----:B------:R-:W4:Y:S01]  /*32e20*/  LDL.LU R9, [R1+0xe14] ;  /* 0x000e140001097983 */ /* 0x000f220000300800 */
[----:B---3--:R-:W-:Y:S01]  /*32e30*/  IADD3 R7, P2, R7, R2, RZ ;  /* 0x0000000207077210 */ /* 0x008fe20007f5e0ff */
[----:B-1----:R-:W-:-:S04]  /*32e40*/  VIADD R6, R6, 0x3f ;  /* 0x0000003f06067836 */ /* 0x002fc80000000000 */
[----:B------:R-:W-:Y:S01]  /*32e50*/  IMAD.X R151, R151, 0x1, R0, P2 ;  /* 0x0000000197977824 */ /* 0x000fe200010e0600 */
[----:B----4-:R-:W-:-:S05]  /*32e60*/  IADD3 R9, P1, R9, R2, RZ ;  /* 0x0000000209097210 */ /* 0x010fca0007f3e0ff */
        /* <DEDUP_REMOVED lines=9> */
[----:B--2---:R-:W-:Y:S01]  /*32f00*/  IMAD.MOV.U32 R8, RZ, RZ, R7 ;  /* 0x000000ffff087224 */ /* 0x004fe200078e0007 */
[----:B-1----:R-:W-:Y:S01]  /*32f10*/  SHF.R.S32.HI R7, RZ, 0x1f, R6 ;  /* 0x0000001fff077819 */ /* 0x002fe20000011406 */
[----:B------:R-:W-:-:S02]  /*32f20*/  IMAD.MOV.U32 R9, RZ, RZ, R151 ;  /* 0x000000ffff097224 */ /* 0x000fc400078e0097 */
[----:B---3--:R1:W5:Y:S01]  /*32f30*/  LDL.LU R151, [R1+0x1850] ;  /* 0x0018500001977983 */ /* 0x0083620000300800 */
[----:B------:R-:W-:-:S03]  /*32f40*/  LEA.HI R7, R7, R6, RZ, 0x6 ;  /* 0x0000000607077211 */ /* 0x000fc600078f30ff */
[----:B------:R1:W5:Y:S01]  /*32f50*/  LDL.LU R6, [R1+0x184c] ;  /* 0x00184c0001067983 */ /* 0x0003620000300800 */
[----:B------:R-:W-:Y:S01]  /*32f60*/  VIADD R10, R10, 0x1 ;  /* 0x000000010a0a7836 */ /* 0x000fe20000000000 */
[----:B------:R-:W-:Y:S02]  /*32f70*/  SHF.R.S32.HI R7, RZ, 0x6, R7 ;  /* 0x00000006ff077819 */ /* 0x000fe40000011407 */
[----:B------:R1:W-:Y:S02]  /*32f80*/  LDGSTS.E [R3+0x17f00], desc[UR4][R8.64], P0 ;  /* 0x17f0000008037fae */ /* 0x0003e40008121844 */
[----:B------:R-:W-:Y:S02]  /*32f90*/  ISETP.NE.U32.AND P0, PT, R10, R7, PT ;  /* 0x000000070a00720c */ /* 0x000fe40003f05070 */
[----:B------:R-:W0:Y:S11]  /*32fa0*/  LDGDEPBAR ;  /* 0x00000000000079af */ /* 0x000e360000000000 */
[----:B-1----:R-:W-:Y:S05]  /*32fb0*/  @P0 BRA `(.L_x_1) ;  /* 0xffffff0c005c0947 */ /* 0x002fea000383ffff */
.L_x_0:
[----:B------:R-:W-:Y:S01]  /*32fc0*/  STL.64 [R1+0x1a28], R50 ;  /* 0x001a283201007387 */ /* 0x000fe20000100a00 */
[----:B------:R-:W-:Y:S01]  /*32fd0*/  ULDC UR7, c[0x0][0x248] ;  /* 0x0000920000077ab9 */ /* 0x000fe20000000800 */
[----:B------:R-:W-:Y:S01]  /*32fe0*/  ULDC UR8, c[0x0][0x22c] ;  /* 0x00008b0000087ab9 */ /* 0x000fe20000000800 */
[----:B------:R-:W1:Y:S01]  /*32ff0*/  S2R R2, SR_TID.X ;  /* 0x0000000000027919 */ /* 0x000e620000002100 */
[----:B------:R-:W-:Y:S01]  /*33000*/  LOP3.LUT R3, R3, 0xfffffeff, RZ, 0xc0, !PT ;  /* 0xfffffeff03037812 */ /* 0x000fe200078ec0ff */
[----:B------:R-:W-:Y:S01]  /*33010*/  ULDC UR10, c[0x0][0x22c] ;  /* 0x00008b00000a7ab9 */ /* 0x000fe20000000800 */
[----:B------:R-:W-:Y:S01]  /*33020*/  ULDC UR11, c[0x0][0x248] ;  /* 0x00009200000b7ab9 */ /* 0x000fe20000000800 */
[----:B------:R-:W-:Y:S01]  /*33030*/  STL.64 [R1+0x1a20], R52 ;  /* 0x001a203401007387 */ /* 0x000fe20000100a00 */
[----:B------:R-:W-:Y:S01]  /*33040*/  ULDC UR13, c[0x0][0x248] ;  /* 0x00009200000d7ab9 */ /* 0x000fe20000000800 */
[----:B------:R-:W-:Y:S01]  /*33050*/  ULDC UR14, c[0x0][0x248] ;  /* 0x00009200000e7ab9 */ /* 0x000fe20000000800 */
[----:B------:R-:W-:Y:S01]  /*33060*/  ULDC UR16, c[0x0][0x248] ;  /* 0x0000920000107ab9 */ /* 0x000fe20000000800 */
[----:B------:R2:W-:Y:S01]  /*33070*/  STL.64 [R1+0x1a18], R54 ;  /* 0x001a183601007387 */ /* 0x0005e20000100a00 */
[----:B------:R-:W-:Y:S01]  /*33080*/  ULDC UR17, c[0x0][0x248] ;  /* 0x0000920000117ab9 */ /* 0x000fe20000000800 */
        /* <DEDUP_REMOVED lines=10> */
[----:B--2---:R-:W2:Y:S01]  /*33130*/  LDL.LU R55, [R1+0x8] ;  /* 0x0000080001377983 */ /* 0x004ea20000300800 */
[----:B------:R-:W-:Y:S01]  /*33140*/  ULDC UR27, c[0x0][0x248] ;  /* 0x00009200001b7ab9 */ /* 0x000fe20000000800 */
[----:B------:R-:W-:Y:S01]  /*33150*/  ULDC UR29, c[0x0][0x248] ;  /* 0x00009200001d7ab9 */ /* 0x000fe20000000800 */
[----:B------:R-:W-:Y:S01]  /*33160*/  ULDC UR30, c[0x0][0x248] ;  /* 0x00009200001e7ab9 */ /* 0x000fe20000000800 */
[----:B------:R-:W3:Y:S01]  /*33170*/  LDL.LU R52, [R1] ;  /* 0x0000000001347983 */ /* 0x000ee20000300800 */
[----:B------:R-:W-:Y:S01]  /*33180*/  ULDC UR31, c[0x0][0x248] ;  /* 0x00009200001f7ab9 */ /* 0x000fe20000000800 */
[----:B------:R-:W-:Y:S01]  /*33190*/  ULDC UR32, c[0x0][0x248] ;  /* 0x0000920000207ab9 */ /* 0x000fe20000000800 */
[----:B------:R-:W-:Y:S01]  /*331a0*/  ULDC UR33, c[0x0][0x248] ;  /* 0x0000920000217ab9 */ /* 0x000fe20000000800 */
[----:B------:R-:W4:Y:S01]  /*331b0*/  LDL.LU R51, [R1+0x414] ;  /* 0x0004140001337983 */ /* 0x000f220000300800 */
        /* <DEDUP_REMOVED lines=11> */
[----:B------:R-:W-:Y:S01]  /*33270*/  STL [R1+0x1a10], R57 ;  /* 0x001a103901007387 */ /* 0x000fe20000100800 */
        /* <DEDUP_REMOVED lines=28> */
[----:B------:R-:W-:-:S04]  /*33440*/  DEPBAR.LE SB0, 0x0 ;  /* 0x000080000000791a */ /* 0x000fc80000000000 */
[----:B------:R-:W-:Y:S04]  /*33450*/  STL [R1+0x19f0], R65 ;  /* 0x0019f04101007387 */ /* 0x000fe80000100800 */
[----:B------:R-:W-:Y:S04]  /*33460*/  STL [R1+0x19ec], R67 ;  /* 0x0019ec4301007387 */ /* 0x000fe80000100800 */
[----:B------:R-:W-:Y:S04]  /*33470*/  STL [R1+0x19e8], R68 ;  /* 0x0019e84401007387 */ /* 0x000fe80000100800 */
[----:B------:R-:W-:Y:S04]  /*33480*/  STL [R1+0x19e4], R70 ;  /* 0x0019e44601007387 */ /* 0x000fe80000100800 */
[----:B------:R-:W-:Y:S04]  /*33490*/  STL [R1+0x19e0], R69 ;  /* 0x0019e04501007387 */ /* 0x000fe80000100800 */
[----:B------:R-:W-:Y:S04]  /*334a0*/  STL [R1+0x19dc], R71 ;  /* 0x0019dc4701007387 */ /* 0x000fe80000100800 */
[----:B------:R-:W-:Y:S04]  /*334b0*/  STL [R1+0x19d8], R72 ;  /* 0x0019d84801007387 */ /* 0x000fe80000100800 */
[----:B------:R-:W-:Y:S04]  /*334c0*/  STL [R1+0x19d4], R74 ;  /* 0x0019d44a01007387 */ /* 0x000fe80000100800 */
[----:B------:R1:W-:Y:S04]  /*334d0*/  STL [R1+0x19d0], R73 ;  /* 0x0019d04901007387 */ /* 0x0003e80000100800 */
[----:B-1----:R-:W4:Y:S04]  /*334e0*/  LDL.LU R73, [R1+0xf60] ;  /* 0x000f600001497983 */ /* 0x002f280000300800 */
[----:B------:R1:W-:Y:S04]  /*334f0*/  STL [R1+0x19cc], R75 ;  /* 0x0019cc4b01007387 */ /* 0x0003e80000100800 */
[----:B-1----:R-:W4:Y:S01]  /*33500*/  LDL.LU R75, [R1+0x10e0] ;  /* 0x0010e000014b7983 */ /* 0x002f220000300800 */
[----:B------:R-:W-:-:S03]  /*33510*/  IMAD.SHL.U32 R0, R2, 0x10, RZ ;  /* 0x0000001002007824 */ /* 0x000fc600078e00ff */
[----:B------:R-:W-:Y:S02]  /*33520*/  STL [R1+0x19c8], R76 ;  /* 0x0019c84c01007387 */ /* 0x000fe40000100800 */
[----:B------:R-:W-:Y:S02]  /*33530*/  LOP3.LUT R0, R0, 0xf0, RZ, 0xc0, !PT ;  /* 0x000000f000007812 */ /* 0x000fe400078ec0ff */
        /* <DEDUP_REMOVED lines=14> */
[----:B------:R-:W-:Y:S04]  /*33620*/  STL [R1+0x198c], R19 ;  /* 0x00198c1301007387 */ /* 0x000fe80000100800 */
[----:B------:R-:W-:Y:S01]  /*33630*/  STL [R1+0x1988], R23 ;  /* 0x0019881701007387 */ /* 0x000fe20000100800 */
[----:B-1---5:R-:W-:-:S03]  /*33640*/  VIADD R5, R6, 0x7 ;  /* 0x0000000706057836 */ /* 0x022fc60000000000 */
        /* <DEDUP_REMOVED lines=10> */
[----:B-1----:R-:W-:Y:S01]  /*336f0*/  IMAD R151, R6, UR7, RZ ;  /* 0x0000000706977c24 */ /* 0x002fe2000f8e02ff */
[----:B------:R-:W-:-:S02]  /*33700*/  ULDC UR7, c[0x0][0x248] ;  /* 0x0000920000077ab9 */ /* 0x000fc40000000800 */
[----:B------:R-:W-:Y:S01]  /*33710*/  STL [R1+0x1934], R148 ;  /* 0x0019349401007387 */ /* 0x000fe20000100800 */
[----:B------:R-:W-:Y:S01]  /*33720*/  VIADD R21, R151, UR7 ;  /* 0x0000000797157c36 */ /* 0x000fe20008000000 */
[----:B------:R-:W-:Y:S02]  /*33730*/  ULDC UR7, c[0x0][0x248] ;  /* 0x0000920000077ab9 */ /* 0x000fe40000000800 */
[----:B------:R-:W-:Y:S01]  /*33740*/  STL [R1+0x1930], R147 ;  /* 0x0019309301007387 */ /* 0x000fe20000100800 */
[----:B------:R-:W-:Y:S01]  /*33750*/  VIADD R54, R21, UR7 ;  /* 0x0000000715367c36 */ /* 0x000fe20008000000 */
[----:B------:R-:W-:Y:S02]  /*33760*/  ULDC UR7, c[0x0][0x248] ;  /* 0x0000920000077ab9 */ /* 0x000fe40000000800 */
[----:B------:R-:W-:Y:S01]  /*33770*/  STL [R1+0x192c], R146 ;  /* 0x00192c9201007387 */ /* 0x000fe20000100800 */
[----:B------:R-:W-:Y:S01]  /*33780*/  VIADD R207, R54, UR7 ;  /* 0x0000000736cf7c36 */ /* 0x000fe20008000000 */
        /* <DEDUP_REMOVED lines=53> */
[----:B--2---:R-:W-:Y:S02]  /*33ae0*/  IMAD.MOV.U32 R17, RZ, RZ, R55 ;  /* 0x000000ffff117224 */ /* 0x004fe400078e0037 */
[----:B------:R-:W-:Y:S01]  /*33af0*/  VIADD R189, R190, UR7 ;  /* 0x00000007bebd7c36 */ /* 0x000fe20008000000 */
[----:B------:R-:W-:Y:S01]  /*33b00*/  ULDC UR7, c[0x0][0x248] ;  /* 0x0000920000077ab9 */ /* 0x000fe20000000800 */
[----:B------:R-:W-:Y:S01]  /*33b10*/  STL [R1+0x18e0], R127 ;  /* 0x0018e07f01007387 */ /* 0x000fe20000100800 */
[----:B---3--:R-:W-:-:S02]  /*33b20*/  IMAD.MOV.U32 R22, RZ, RZ, R52 ;  /* 0x000000ffff167224 */ /* 0x008fc400078e0034 */
[----:B------:R-:W-:Y:S01]  /*33b30*/  VIADD R188, R189, UR7 ;  /* 0x00000007bdbc7c36 */ /* 0x000fe20008000000 */
[----:B------:R-:W-:Y:S01]  /*33b40*/  ULDC UR7, c[0x0][0x248] ;  /* 0x0000920000077ab9 */ /* 0x000fe20000000800 */
[----:B------:R-:W-:Y:S01]  /*33b50*/  STL [R1+0x18dc], R126 ;  /* 0x0018dc7e01007387 */ /* 0x000fe20000100800 */
[----:B----4-:R-:W-:Y:S02]  /*33b60*/  IMAD.MOV.U32 R52, RZ, RZ, R53 ;  /* 0x000000ffff347224 */ /* 0x010fe400078e0035 */
[----:B------:R-:W-:Y:S01]  /*33b70*/  VIADD R187, R188, UR7 ;  /* 0x00000007bcbb7c36 */ /* 0x000fe20008000000 */
[----:B------:R-:W-:Y:S01]  /*33b80*/  ULDC UR7, c[0x0][0x248] ;  /* 0x0000920000077ab9 */ /* 0x000fe20000000800 */
[----:B------:R-:W-:Y:S01]  /*33b90*/  STL [R1+0x18d8], R125 ;  /* 0x0018d87d01007387 */ /* 0x000fe20000100800 */
[----:B------:R-:W-:Y:S02]  /*33ba0*/  IMAD.MOV.U32 R53, RZ, RZ, R50 ;  /* 0x000000ffff357224 */ /* 0x000fe400078e0032 */
[----:B------:R-:W-:Y:S01]  /*33bb0*/  VIADD R186, R187, UR7 ;  /* 0x00000007bbba7c36 */ /* 0x000fe20008000000 */
[----:B------:R-:W-:Y:S01]  /*33bc0*/  ULDC UR7, c[0x0][0x248] ;  /* 0x0000920000077ab9 */ /* 0x000fe20000000800 */
[----:B------:R-:W-:Y:S01]  /*33bd0*/  STL [R1+0x18d4], R124 ;  /* 0x0018d47c01007387 */ /* 0x000fe20000100800 */
[----:B------:R-:W-:-:S02]  /*33be0*/  IMAD.MOV.U32 R55, RZ, RZ, R51 ;  /* 0x000000ffff377224 */ /* 0x000fc400078e0033 */
[----:B------:R-:W-:Y:S01]  /*33bf0*/  VIADD R185, R186, UR7 ;  /* 0x00000007bab97c36 */ /* 0x000fe20008000000 */
[----:B------:R-:W-:Y:S01]  /*33c00*/  ULDC UR7, c[0x0][0x248] ;  /* 0x0000920000077ab9 */ /* 0x000fe20000000800 */
[----:B------:R-:W-:Y:S02]  /*33c10*/  STL [R1+0x18d0], R123 ;  /* 0x0018d07b01007387 */ /* 0x000fe40000100800 */
        /* <DEDUP_REMOVED lines=62> */
[----:B------:R-:W-:Y:S01]  /*34000*/  STL [R1+0x187c], R102 ;  /* 0x00187c6601007387 */ /* 0x000fe20000100800 */
[----:B------:R-:W-:Y:S02]  /*34010*/  BAR.SYNC.DEFER_BLOCKING 0x0 ;  /* 0x0000000000007b1d */ /* 0x000fe40000010000 */
[----:B------:R-:W-:-:S02]  /*34020*/  IADD3 R163, R164, UR7, RZ ;  /* 0x00000007a4a37c10 */ /* 0x000fc4000fffe0ff */
[----:B------:R-:W-:Y:S02]  /*34030*/  ISETP.GE.AND P0, PT, R73, R75, PT ;  /* 0x0000004b4900720c */ /* 0x000fe40003f06270 */
[----:B------:R-:W-:Y:S02]  /*34040*/  ULDC UR7, c[0x0][0x248] ;  /* 0x0000920000077ab9 */ /* 0x000fe40000000800 */
[----:B------:R-:W-:Y:S01]  /*34050*/  ISETP.LT.AND P2, PT, R5, UR10, !P0 ;  /* 0x0000000a05007c0c */ /* 0x000fe2000c741270 */
[----:B------:R-:W-:Y:S01]  /*34060*/  VIADD R162, R163, UR7 ;  /* 0x00000007a3a27c36 */ /* 0x000fe20008000000 */
[----:B------:R-:W-:Y:S01]  /*34070*/  ULDC UR7, c[0x0][0x248] ;  /* 0x0000920000077ab9 */ /* 0x000fe20000000800 */
[----:B------:R-:W-:Y:S01]  /*34080*/  STL [R1+0x1878], R101 ;  /* 0x0018786501007387 */ /* 0x000fe20000100800 */
[----:B------:R-:W-:Y:S01]  /*34090*/  ULDC UR10, c[0x0][0x248] ;  /* 0x00009200000a7ab9 */ /* 0x000fe20000000800 */
        /* <DEDUP_REMOVED lines=20> */
[----:B------:R1:W-:Y:S02]  /*341e0*/  STL [R1+0x185c], R94 ;  /* 0x00185c5e01007387 */ /* 0x0003e40000100800 */
        /* <DEDUP_REMOVED lines=8> */
[----:B-1----:R-:W-:Y:S01]  /*34270*/  MOV R94, UR5 ;  /* 0x00000005005e7c02 */ /* 0x002fe20008000f00 */
[----:B------:R-:W-:Y:S01]  /*34280*/  STL [R1+0x1850], R91 ;  /* 0x0018505b01007387 */ /* 0x000fe20000100800 */
[----:B------:R-:W-:Y:S01]  /*34290*/  VIADD R15, R152, UR7 ;  /* 0x00000007980f7c36 */ /* 0x000fe20008000000 */
[----:B------:R-:W-:Y:S01]  /*342a0*/  ULDC UR7, c[0x0][0x248] ;  /* 0x0000920000077ab9 */ /* 0x000fe20000000800 */
[----:B------:R-:W-:Y:S01]  /*342b0*/  ULDC UR5, c[0x0][0x22c] ;  /* 0x00008b0000057ab9 */ /* 0x000fe20000000800 */
[----:B------:R-:W-:Y:S01]  /*342c0*/  STL [R1+0x184c], R89 ;  /* 0x00184c5901007387 */ /* 0x000fe20000100800 */
[----:B------:R-:W-:Y:S01]  /*342d0*/  VIADD R14, R15, UR7 ;  /* 0x000000070f0e7c36 */ /* 0x000fe20008000000 */
[----:B------:R-:W-:Y:S01]  /*342e0*/  ULDC UR7, c[0x0][0x248] ;  /* 0x0000920000077ab9 */ /* 0x000fe20000000800 */
[----:B--2---:R-:W-:Y:S01]  /*342f0*/  MOV R92, UR4 ;  /* 0x00000004005c7c02 */ /* 0x004fe20008000f00 */
[----:B------:R1:W-:Y:S01]  /*34300*/  STL [R1+0x1950], R94 ;  /* 0x0019505e01007387 */ /* 0x0003e20000100800 */
[----:B------:R-:W-:Y:S01]  /*34310*/  VIADD R13, R14, UR7 ;  /* 0x000000070e0d7c36 */ /* 0x000fe20008000000 */
[----:B------:R-:W-:Y:S01]  /*34320*/  ULDC UR7, c[0x0][0x248] ;  /* 0x0000920000077ab9 */ /* 0x000fe20000000800 */
[----:B------:R-:W-:Y:S01]  /*34330*/  ULDC UR4, c[0x0][0x22c] ;  /* 0x00008b0000047ab9 */ /* 0x000fe20000000800 */
[----:B------:R-:W2:Y:S01]  /*34340*/  S2R R124, SR_TID.X ;  /* 0x00000000007c7919 */ /* 0x000ea20000002100 */
[----:B------:R-:W-:Y:S01]  /*34350*/  VIADD R12, R13, UR7 ;  /* 0x000000070d0c7c36 */ /* 0x000fe20008000000 */
[----:B------:R-:W-:Y:S01]  /*34360*/  ULDC UR7, c[0x0][0x248] ;  /* 0x0000920000077ab9 */ /* 0x000fe20000000800 */
[----:B------:R-:W-:Y:S02]  /*34370*/  STL [R1+0x1954], R92 ;  /* 0x0019545c01007387 */ /* 0x000fe40000100800 */
[----:B------:R-:W-:Y:S01]  /*34380*/  VIADD R11, R12, UR7 ;  /* 0x000000070c0b7c36 */ /* 0x000fe20008000000 */
[----:B------:R-:W-:-:S03]  /*34390*/  ULDC UR7, c[0x0][0x248] ;  /* 0x0000920000077ab9 */ /* 0x000fc60000000800 */
        /* <DEDUP_REMOVED lines=11> */
[----:B------:R-:W-:Y:S01]  /*34450*/  ULDC UR7, c[0x0][0x248] ;  /* 0x0000920000077ab9 */ /* 0x000fe20000000800 */
[C---:B--2---:R-:W-:Y:S02]  /*34460*/  IMAD.SHL.U32 R4, R124.reuse, 0x40, RZ ;  /* 0x000000407c047824 */ /* 0x044fe400078e00ff */
[----:B------:R-:W-:Y:S01]  /*34470*/  VIADD R210, R211, UR7 ;  /* 0x00000007d3d27c36 */ /* 0x000fe20008000000 */
[----:B------:R-:W-:Y:S01]  /*34480*/  ULDC UR7, c[0x0][0x248] ;  /* 0x0000920000077ab9 */ /* 0x000fe20000000800 */
[----:B------:R-:W-:Y:S01]  /*34490*/  IMAD.SHL.U32 R2, R124, 0x8, RZ ;  /* 0x000000087c027824 */ /* 0x000fe200078e00ff */
[----:B------:R-:W-:Y:S01]  /*344a0*/  LOP3.LUT R4, R4, 0x400, RZ, 0xc0, !PT ;  /* 0x0000040004047812 */ /* 0x000fe200078ec0ff */
[----:B------:R-:W-:Y:S01]  /*344b0*/  VIADD R213, R210, UR7 ;  /* 0x00000007d2d57c36 */ /* 0x000fe20008000000 */
[----:B------:R-:W-:Y:S02]  /*344c0*/  ULDC UR7, c[0x0][0x248] ;  /* 0x0000920000077ab9 */ /* 0x000fe40000000800 */
[----:B------:R-:W-:Y:S01]  /*344d0*/  IADD3 R4, R4, UR6, R0 ;  /* 0x0000000604047c10 */ /* 0x000fe2000fffe000 */
[----:B------:R-:W-:Y:S01]  /*344e0*/  VIADD R212, R213, UR7 ;  /* 0x00000007d5d47c36 */ /* 0x000fe20008000000 */
[----:B------:R-:W-:Y:S01]  /*344f0*/  ULDC UR7, c[0x0][0x248] ;  /* 0x0000920000077ab9 */ /* 0x000fe20000000800 */
[----:B------:R-:W-:-:S02]  /*34500*/  LOP3.LUT R0, R2, 0x300, RZ, 0xc0, !PT ;  /* 0x0000030002007812 */ /* 0x000fc400078ec0ff */
[----:B------:R-:W-:Y:S01]  /*34510*/  VIADD R215, R212, UR7 ;  /* 0x00000007d4d77c36 */ /* 0x000fe20008000000 */
[----:B------:R-:W-:Y:S02]  /*34520*/  ULDC UR7, c[0x0][0x248] ;  /* 0x0000920000077ab9 */ /* 0x000fe40000000800 */
[----:B------:R-:W-:Y:S02]  /*34530*/  IMAD.IADD R4, R4, 0x1, R0 ;  /* 0x0000000104047824 */ /* 0x000fe400078e0200 */
[----:B------:R-:W-:Y:S01]  /*34540*/  VIADD R214, R215, UR7 ;  /* 0x00000007d7d67c36 */ /* 0x000fe20008000000 */
[----:B------:R-:W-:Y:S01]  /*34550*/  ULDC UR7, c[0x0][0x248] ;  /* 0x0000920000077ab9 */ /* 0x000fe20000000800 */
[----:B------:R-:W-:Y:S02]  /*34560*/  VIADD R0, R6, 0xa ;  /* 0x0000000a06007836 */ /* 0x000fe40000000000 */
[----:B------:R-:W-:Y:S01]  /*34570*/  VIADD R217, R214, UR7 ;  /* 0x00000007d6d97c36 */ /* 0x000fe20008000000 */
[----:B------:R-:W-:-:S02]  /*34580*/  ULDC UR7, c[0x0][0x248] ;  /* 0x0000920000077ab9 */ /* 0x000fc40000000800 */
[----:B------:R-:W-:Y:S01]  /*34590*/  ISETP.LT.AND P1, PT, R0, UR8, !P0 ;  /* 0x0000000800007c0c */ /* 0x000fe2000c721270 */
[----:B------:R-:W-:Y:S01]  /*345a0*/  VIADD R216, R217, UR7 ;  /* 0x00000007d9d87c36 */ /* 0x000fe20008000000 */
[----:B------:R-:W-:Y:S01]  /*345b0*/  ULDC UR7, c[0x0][0x248] ;  /* 0x0000920000077ab9 */ /* 0x000fe20000000800 */
[----:B------:R-:W-:Y:S01]  /*345c0*/  VIADD R0, R6, 0x9 ;  /* 0x0000000906007836 */ /* 0x000fe20000000000 */
[----:B------:R-:W-:Y:S01]  /*345d0*/  ULDC UR8, c[0x0][0x22c] ;  /* 0x00008b0000087ab9 */ /* 0x000fe20000000800 */
[----:B------:R-:W-:Y:S01]  /*345e0*/  VIADD R219, R216, UR7 ;  /* 0x00000007d8db7c36 */ /* 0x000fe20008000000 */
[----:B------:R-:W-:-:S03]  /*345f0*/  ULDC UR7, c[0x0][0x248] ;  /* 0x0000920000077ab9 */ /* 0x000fc60000000800 */
[----:B------:R-:W-:Y:S01]  /*34600*/  VIADD R218, R219, UR7 ;  /* 0x00000007dbda7c36 */ /* 0x000fe20008000000 */
[----:B------:R-:W-:-:S03]  /*34610*/  ULDC UR7, c[0x0][0x248] ;  /* 0x0000920000077ab9 */ /* 0x000fc60000000800 */
[----:B------:R-:W-:Y:S01]  /*34620*/  VIADD R221, R218, UR7 ;  /* 0x00000007dadd7c36 */ /* 0x000fe20008000000 */
[----:B------:R-:W-:Y:S01]  /*34630*/  ULDC UR7, c[0x0][0x248] ;  /* 0x0000920000077ab9 */ /* 0x000fe20000000800 */
[----:B------:R-:W-:Y:S02]  /*34640*/  @P1 LOP3.LUT R3, R3, 0x100, RZ, 0xfc, !PT ;  /* 0x0000010003031812 */ /* 0x000fe400078efcff */
[----:B------:R-:W-:Y:S01]  /*34650*/  VIADD R220, R221, UR7 ;  /* 0x00000007dddc7c36 */ /* 0x000fe20008000000 */
[----:B------:R-:W-:Y:S01]  /*34660*/  ULDC UR7, c[0x0][0x248] ;  /* 0x0000920000077ab9 */ /* 0x000fe20000000800 */
[----:B------:R-:W-:Y:S01]  /*34670*/  ISETP.LT.AND P1, PT, R0, UR8, !P0 ;  /* 0x0000000800007c0c */ /* 0x000fe2000c721270 */
[----:B------:R-:W-:Y:S01]  /*34680*/  VIADD R0, R6, 0x8 ;  /* 0x0000000806007836 */ /* 0x000fe20000000000 */
[----:B------:R-:W-:Y:S01]  /*34690*/  LOP3.LUT R3, R3, 0xffffff7f, RZ, 0xc0, !PT ;  /* 0xffffff7f03037812 */ /* 0x000fe200078ec0ff */
[----:B------:R-:W-:Y:S01]  /*346a0*/  VIADD R223, R220, UR7 ;  /* 0x00000007dcdf7c36 */ /* 0x000fe20008000000 */
[----:B------:R-:W-:Y:S01]  /*346b0*/  ULDC UR7, c[0x0][0x248] ;  /* 0x0000920000077ab9 */ /* 0x000fe20000000800 */
[----:B------:R-:W-:-:S02]  /*346c0*/  ULDC UR8, c[0x0][0x22c] ;  /* 0x00008b0000087ab9 */ /* 0x000fc40000000800 */
        /* <DEDUP_REMOVED lines=8> */
[----:B------:R-:W-:Y:S01]  /*34750*/  ULDC UR8, c[0x0][0x248] ;  /* 0x0000920000087ab9 */ /* 0x000fe20000000800 */
[----:B------:R-:W-:Y:S01]  /*34760*/  VIADD R227, R224, UR7 ;  /* 0x00000007e0e37c36 */ /* 0x000fe20008000000 */
[----:B------:R-:W-:Y:S01]  /*34770*/  ULDC UR7, c[0x0][0x248] ;  /* 0x0000920000077ab9 */ /* 0x000fe20000000800 */
[----:B------:R-:W-:-:S02]  /*34780*/  LOP3.LUT R3, R3, 0xffffffbf, RZ, 0xc0, !PT ;  /* 0xffffffbf03037812 */ /* 0x000fc400078ec0ff */
[----:B------:R-:W-:Y:S01]  /*34790*/  VIADD R226, R227, UR7 ;  /* 0x00000007e3e27c36 */ /* 0x000fe20008000000 */
[----:B------:R-:W-:-:S03]  /*347a0*/  ULDC UR7, c[0x0][0x248] ;  /* 0x0000920000077ab9 */ /* 0x000fc60000000800 */
[----:B------:R-:W-:Y:S01]  /*347b0*/  VIADD R229, R226, UR7 ;  /* 0x00000007e2e57c36 */ /* 0x000fe20008000000 */
[----:B------:R-:W-:Y:S02]  /*347c0*/  ULDC UR7, c[0x0][0x248] ;  /* 0x0000920000077ab9 */ /* 0x000fe40000000800 */
[----:B------:R-:W-:Y:S01]  /*347d0*/  @P1 LOP3.LUT R3, R3, 0x40, RZ, 0xfc, !PT ;  /* 0x0000004003031812 */ /* 0x000fe200078efcff */
[----:B------:R-:W-:Y:S01]  /*347e0*/  VIADD R228, R229, UR7 ;  /* 0x00000007e5e47c36 */ /* 0x000fe20008000000 */
[----:B------:R-:W-:Y:S02]  /*347f0*/  ULDC UR7, c[0x0][0x248] ;  /* 0x0000920000077ab9 */ /* 0x000fe40000000800 */
[----:B------:R-:W-:Y:S01]  /*34800*/  LOP3.LUT R3, R3, 0xffffffdf, RZ, 0xc0, !PT ;  /* 0xffffffdf03037812 */ /* 0x000fe200078ec0ff */
[----:B------:R-:W-:Y:S01]  /*34810*/  VIADD R231, R228, UR7 ;  /* 0x00000007e4e77c36 */ /* 0x000fe20008000000 */
[----:B------:R-:W-:Y:S02]  /*34820*/  ULDC UR7, c[0x0][0x248] ;  /* 0x0000920000077ab9 */ /* 0x000fe40000000800 */
[----:B------:R-:W-:Y:S01]  /*34830*/  @P2 LOP3.LUT R3, R3, 0x20, RZ, 0xfc, !PT ;  /* 0x0000002003032812 */ /* 0x000fe200078efcff */
        /* <DEDUP_REMOVED lines=46> */
[----:B-1----:R-:W-:Y:S01]  /*34b20*/  VIADD R94, R252, UR7 ;  /* 0x00000007fc5e7c36 */ /* 0x002fe20008000000 */
        /* <DEDUP_REMOVED lines=120> */
[----:B------:R-:W-:Y:S02]  /*352b0*/  ULDC UR7, c[0x0][0x244] ;  /* 0x0000910000077ab9 */ /* 0x000fe40000000800 */
[----:B------:R-:W-:Y:S01]  /*352c0*/  IMAD R0, R73, UR7, RZ ;  /* 0x0000000749007c24 */ /* 0x000fe2000f8e02ff */
[----:B------:R-:W-:Y:S01]  /*352d0*/  ULDC UR7, c[0x0][0x248] ;  /* 0x0000920000077ab9 */ /* 0x000fe20000000800 */
[----:B------:R-:W-:Y:S01]  /*352e0*/  VIADD R147, R19, UR8 ;  /* 0x0000000813937c36 */ /* 0x000fe20008000000 */
[----:B------:R-:W-:Y:S02]  /*352f0*/  ULDC.64 UR8, c[0x0][0x220] ;  /* 0x0000880000087ab9 */ /* 0x000fe40000000a00 */
[C---:B------:R-:W-:Y:S01]  /*35300*/  LEA R2, P1, R0.reuse, UR8, 0x2 ;  /* 0x0000000800027c11 */ /* 0x040fe2000f8210ff */
[----:B------:R-:W-:Y:S01]  /*35310*/  VIADD R90, R147, UR7 ;  /* 0x00000007935a7c36 */ /* 0x000fe20008000000 */
[----:B------:R-:W-:Y:S01]  /*35320*/  ULDC UR7, c[0x0][0x248] ;  /* 0x0000920000077ab9 */ /* 0x000fe20000000800 */
[----:B------:R-:W-:Y:S01]  /*35330*/  ULDC UR8, c[0x0][0x248] ;  /* 0x0000920000087ab9 */ /* 0x000fe20000000800 */
[----:B------:R-:W-:Y:S01]  /*35340*/  LEA.HI.X.SX32 R0, R0, UR9, 0x2, P1 ;  /* 0x0000000900007c11 */ /* 0x000fe200088f16ff */
[----:B------:R-:W-:Y:S01]  /*35350*/  VIADD R139, R90, UR7 ;  /* 0x000000075a8b7c36 */ /* 0x000fe20008000000 */
[-C--:B------:R-:W-:Y:S01]  /*35360*/  LEA R120, P2, R151, R2.reuse, 0x2 ;  /* 0x0000000297787211 */ /* 0x080fe200078410ff */
[----:B------:R-:W-:Y:S01]  /*35370*/  ULDC UR7, c[0x0][0x248] ;  /* 0x0000920000077ab9 */ /* 0x000fe20000000800 */
[----:B------:R-:W-:Y:S01]  /*35380*/  LEA R50, P1, R21, R2, 0x2 ;  /* 0x0000000215327211 */ /* 0x000fe200078210ff */
[----:B------:R-:W-:Y:S01]  /*35390*/  VIADD R138, R139, UR7 ;  /* 0x000000078b8a7c36 */ /* 0x000fe20008000000 */
[----:B------:R-:W-:Y:S01]  /*353a0*/  LEA.HI.X.SX32 R121, R151, R0, 0x2, P2 ;  /* 0x0000000097797211 */ /* 0x000fe200010f16ff */
[----:B------:R-:W-:Y:S01]  /*353b0*/  ULDC UR7, c[0x0][0x248] ;  /* 0x0000920000077ab9 */ /* 0x000fe20000000800 */
[----:B------:R-:W-:Y:S01]  /*353c0*/  LEA R150, P2, R54, R2, 0x2 ;  /* 0x0000000236967211 */ /* 0x000fe200078410ff */
[----:B------:R-:W-:Y:S01]  /*353d0*/  VIADD R77, R138, UR8 ;  /* 0x000000088a4d7c36 */ /* 0x000fe20008000000 */
[-C--:B------:R-:W-:Y:S01]  /*353e0*/  LEA.HI.X.SX32 R51, R21, R0.reuse, 0x2, P1 ;  /* 0x0000000015337211 */ /* 0x080fe200008f16ff */
[----:B------:R-:W-:Y:S01]  /*353f0*/  STL.64 [R1+0x17e0], R120 ;  /* 0x0017e07801007387 */ /* 0x000fe20000100a00 */
[----:B------:R-:W-:Y:S01]  /*35400*/  LEA.HI.X.SX32 R151, R54, R0, 0x2, P2 ;  /* 0x0000000036977211 */ /* 0x000fe200010f16ff */
[----:B------:R-:W-:Y:S01]  /*35410*/  VIADD R135, R77, UR7 ;  /* 0x000000074d877c36 */ /* 0x000fe20008000000 */
[----:B------:R-:W-:Y:S01]  /*35420*/  ULDC UR9, c[0x0][0x248] ;  /* 0x0000920000097ab9 */ /* 0x000fe20000000800 */
[----:B------:R1:W-:Y:S01]  /*35430*/  STL.64 [R1+0x17e8], R50 ;  /* 0x0017e83201007387 */ /* 0x0003e20000100a00 */
[C---:B------:R-:W-:Y:S01]  /*35440*/  LEA R54, P2, R206.reuse, R2, 0x2 ;  /* 0x00000002ce367211 */ /* 0x040fe200078410ff */
[----:B------:R-:W-:Y:S01]  /*35450*/  IMAD.MOV.U32 R21, RZ, RZ, R55 ;  /* 0x000000ffff157224 */ /* 0x000fe200078e0037 */
[----:B------:R-:W-:Y:S01]  /*35460*/  ULDC UR8, c[0x0][0x248] ;  /* 0x0000920000087ab9 */ /* 0x000fe20000000800 */
[----:B------:R-:W-:Y:S01]  /*35470*/  VIADD R136, R135, UR9 ;  /* 0x0000000987887c36 */ /* 0x000fe20008000000 */
[----:B------:R-:W-:Y:S01]  /*35480*/  ULDC UR7, c[0x0][0x248] ;  /* 0x0000920000077ab9 */ /* 0x000fe20000000800 */
[----:B-1----:R-:W2:Y:S01]  /*35490*/  LDL.LU.64 R50, [R1+0x1a28] ;  /* 0x001a280001327983 */ /* 0x002ea20000300a00 */
[----:B------:R-:W-:Y:S01]  /*354a0*/  LEA.HI.X.SX32 R55, R206, R0, 0x2, P2 ;  /* 0x00000000ce377211 */ /* 0x000fe200010f16ff */
[----:B------:R-:W-:Y:S01]  /*354b0*/  VIADD R87, R136, UR10 ;  /* 0x0000000a88577c36 */ /* 0x000fe20008000000 */
[----:B------:R-:W-:Y:S01]  /*354c0*/  ULDC UR9, c[0x0][0x248] ;  /* 0x0000920000097ab9 */ /* 0x000fe20000000800 */
[----:B------:R1:W-:Y:S01]  /*354d0*/  STL.64 [R1+0x17d8], R150 ;  /* 0x0017d89601007387 */ /* 0x0003e20000100a00 */
[----:B------:R-:W-:Y:S01]  /*354e0*/  LEA R206, P2, R204, R2, 0x2 ;  /* 0x00000002ccce7211 */ /* 0x000fe200078410ff */
[----:B------:R-:W-:Y:S01]  /*354f0*/  VIADD R79, R87, UR8 ;  /* 0x00000008574f7c36 */ /* 0x000fe20008000000 */
[----:B------:R-:W-:Y:S01]  /*35500*/  ULDC UR10, c[0x0][0x248] ;  /* 0x00009200000a7ab9 */ /* 0x000fe20000000800 */
[----:B------:R-:W-:-:S02]  /*35510*/  ULDC UR8, c[0x0][0x248] ;  /* 0x0000920000087ab9 */ /* 0x000fc40000000800 */
[----:B------:R-:W-:Y:S01]  /*35520*/  VIADD R134, R79, UR11 ;  /* 0x0000000b4f867c36 */ /* 0x000fe20008000000 */
[----:B------:R-:W-:-:S03]  /*35530*/  ULDC UR11, c[0x0][0x248] ;  /* 0x00009200000b7ab9 */ /* 0x000fc60000000800 */
[----:B------:R-:W-:Y:S01]  /*35540*/  VIADD R5, R134, UR13 ;  /* 0x0000000d86057c36 */ /* 0x000fe20008000000 */
[----:B------:R-:W-:Y:S01]  /*35550*/  ULDC UR13, c[0x0][0x248] ;  /* 0x00009200000d7ab9 */ /* 0x000fe20000000800 */
[----:B-1----:R-:W-:Y:S01]  /*35560*/  IMAD.MOV.U32 R150, RZ, RZ, R52 ;  /* 0x000000ffff967224 */ /* 0x002fe200078e0034 */
[----:B------:R-:W-:Y:S01]  /*35570*/  LEA R52, P1, R207, R2, 0x2 ;  /* 0x00000002cf347211 */ /* 0x000fe200078210ff */
[----:B------:R-:W-:Y:S02]  /*35580*/  IMAD.MOV.U32 R151, RZ, RZ, R53 ;  /* 0x000000ffff977224 */ /* 0x000fe400078e0035 */
[----:B------:R-:W-:Y:S01]  /*35590*/  VIADD R130, R5, UR7 ;  /* 0x0000000705827c36 */ /* 0x000fe20008000000 */
[-C--:B------:R-:W-:Y:S01]  /*355a0*/  LEA.HI.X.SX32 R53, R207, R0.reuse, 0x2, P1 ;  /* 0x00000000cf357211 */ /* 0x080fe200008f16ff */
[----:B------:R-:W-:Y:S02]  /*355b0*/  ULDC UR7, c[0x0][0x248] ;  /* 0x0000920000077ab9 */ /* 0x000fe40000000800 */
[----:B------:R-:W-:Y:S01]  /*355c0*/  VIADD R73, R130, UR14 ;  /* 0x0000000e82497c36 */ /* 0x000fe20008000000 */
[----:B------:R-:W-:Y:S01]  /*355d0*/  LEA.HI.X.SX32 R207, R204, R0, 0x2, P2 ;  /* 0x00000000cccf7211 */ /* 0x000fe200010f16ff */
[----:B------:R1:W-:Y:S01]  /*355e0*/  STL.64 [R1+0x17d0], R52 ;  /* 0x0017d03401007387 */ /* 0x0003e20000100a00 */
[----:B------:R-:W-:Y:S01]  /*355f0*/  ULDC UR14, c[0x0][0x248] ;  /* 0x00009200000e7ab9 */ /* 0x000fe20000000800 */
[----:B------:R-:W-:Y:S01]  /*35600*/  VIADD R20, R73, UR16 ;  /* 0x0000001049147c36 */ /* 0x000fe20008000000 */
[----:B------:R-:W-:Y:S01]  /*35610*/  LEA R116, P2, R202, R2, 0x2 ;  /* 0x00000002ca747211 */ /* 0x000fe200078410ff */
[----:B------:R-:W-:-:S02]  /*35620*/  ULDC UR16, c[0x0][0x248] ;  /* 0x0000920000107ab9 */ /* 0x000fc40000000800 */
[----:B------:R-:W-:Y:S01]  /*35630*/  VIADD R18, R20, UR9 ;  /* 0x0000000914127c36 */ /* 0x000fe20008000000 */
[----:B------:R-:W-:-:S03]  /*35640*/  ULDC UR9, c[0x0][0x248] ;  /* 0x0000920000097ab9 */ /* 0x000fc60000000800 */
[----:B------:R-:W-:Y:S01]  /*35650*/  VIADD R7, R18, UR17 ;  /* 0x0000001112077c36 */ /* 0x000fe20008000000 */
[----:B------:R-:W-:Y:S01]  /*35660*/  ULDC UR17, c[0x0][0x248] ;  /* 0x0000920000117ab9 */ /* 0x000fe20000000800 */
[----:B-1----:R-:W3:Y:S02]  /*35670*/  LDL.LU.64 R52, [R1+0x1a20] ;  /* 0x001a200001347983 */ /* 0x002ee40000300a00 */
[----:B------:R-:W-:Y:S01]  /*35680*/  VIADD R137, R7, UR19 ;  /* 0x0000001307897c36 */ /* 0x000fe20008000000 */
[----:B------:R-:W-:Y:S01]  /*35690*/  ULDC UR19, c[0x0][0x248] ;  /* 0x0000920000137ab9 */ /* 0x000fe20000000800 */
[----:B------:R1:W-:Y:S02]  /*356a0*/  STL.64 [R1+0x17c8], R54 ;  /* 0x0017c83601007387 */ /* 0x0003e40000100a00 */
[----:B------:R-:W-:Y:S01]  /*356b0*/  VIADD R133, R137, UR10 ;  /* 0x0000000a89857c36 */ /* 0x000fe20008000000 */
[----:B------:R-:W-:-:S03]  /*356c0*/  ULDC UR10, c[0x0][0x248] ;  /* 0x00009200000a7ab9 */ /* 0x000fc60000000800 */
[----:B------:R-:W-:Y:S01]  /*356d0*/  VIADD R23, R133, UR20 ;  /* 0x0000001485177c36 */ /* 0x000fe20008000000 */
[----:B------:R-:W-:-:S03]  /*356e0*/  ULDC UR20, c[0x0][0x248] ;  /* 0x0000920000147ab9 */ /* 0x000fc60000000800 */
[----:B------:R-:W-:Y:S01]  /*356f0*/  VIADD R128, R23, UR22 ;  /* 0x0000001617807c36 */ /* 0x000fe20008000000 */
[----:B------:R-:W-:Y:S01]  /*35700*/  ULDC UR22, c[0x0][0x248] ;  /* 0x0000920000167ab9 */ /* 0x000fe20000000800 */
[C---:B-1----:R-:W-:Y:S02]  /*35710*/  LEA R54, P1, R205.reuse, R2, 0x2 ;  /* 0x00000002cd367211 */ /* 0x042fe400078210ff */
[----:B------:R-:W-:Y:S01]  /*35720*/  VIADD R16, R128, UR8 ;  /* 0x0000000880107c36 */ /* 0x000fe20008000000 */
[----:B------:R-:W-:Y:S01]  /*35730*/  ULDC UR8, c[0x0][0x248] ;  /* 0x0000920000087ab9 */ /* 0x000fe20000000800 */
[----:B------:R-:W-:Y:S02]  /*35740*/  LEA.HI.X.SX32 R55, R205, R0, 0x2, P1 ;  /* 0x00000000cd377211 */ /* 0x000fe400008f16ff */
[----:B------:R-:W-:Y:S01]  /*35750*/  LEA R204, P1, R203, R2, 0x2 ;  /* 0x00000002cbcc7211 */ /* 0x000fe200078210ff */
[----:B------:R-:W-:Y:S01]  /*35760*/  VIADD R129, R16, UR23 ;  /* 0x0000001710817c36 */ /* 0x000fe20008000000 */
[----:B------:R-:W-:-:S02]  /*35770*/  ULDC UR23, c[0x0][0x248] ;  /* 0x0000920000177ab9 */ /* 0x000fc40000000800 */
[----:B------:R-:W-:Y:S01]  /*35780*/  LEA.HI.X.SX32 R205, R203, R0, 0x2, P1 ;  /* 0x00000000cbcd7211 */ /* 0x000fe200008f16ff */
[----:B------:R1:W-:Y:S01]  /*35790*/  STL.64 [R1+0x17c0], R54 ;  /* 0x0017c03601007387 */ /* 0x0003e20000100a00 */
[----:B------:R-:W-:Y:S01]  /*357a0*/  VIADD R131, R129, UR25 ;  /* 0x0000001981837c36 */ /* 0x000fe20008000000 */
[----:B------:R-:W-:-:S03]  /*357b0*/  ULDC UR25, c[0x0][0x248] ;  /* 0x0000920000197ab9 */ /* 0x000fc60000000800 */
[----:B------:R-:W-:Y:S01]  /*357c0*/  VIADD R127, R131, UR11 ;  /* 0x0000000b837f7c36 */ /* 0x000fe20008000000 */
[----:B------:R-:W-:-:S03]  /*357d0*/  ULDC UR11, c[0x0][0x248] ;  /* 0x00009200000b7ab9 */ /* 0x000fc60000000800 */
[----:B------:R-:W-:Y:S01]  /*357e0*/  VIADD R126, R127, UR12 ;  /* 0x0000000c7f7e7c36 */ /* 0x000fe20008000000 */
[----:B------:R-:W-:Y:S01]  /*357f0*/  ULDC UR12, c[0x0][0x248] ;  /* 0x00009200000c7ab9 */ /* 0x000fe20000000800 */
[----:B-1----:R-:W4:Y:S02]  /*35800*/  LDL.LU.64 R54, [R1+0x1a18] ;  /* 0x001a180001367983 */ /* 0x002f240000300a00 */
[----:B------:R-:W-:Y:S01]  /*35810*/  VIADD R125, R126, UR15 ;  /* 0x0000000f7e7d7c36 */ /* 0x000fe20008000000 */
[----:B------:R-:W-:Y:S01]  /*35820*/  ULDC UR15, c[0x0][0x248] ;  /* 0x00009200000f7ab9 */ /* 0x000fe20000000800 */
[----:B------:R1:W-:Y:S02]  /*35830*/  STL.64 [R1+0x17b8], R206 ;  /* 0x0017b8ce01007387 */ /* 0x0003e40000100a00 */
[----:B------:R-:W-:Y:S01]  /*35840*/  VIADD R93, R125, UR18 ;  /* 0x000000127d5d7c36 */ /* 0x000fe20008000000 */
[----:B------:R-:W-:Y:S01]  /*35850*/  ULDC UR18, c[0x0][0x248] ;  /* 0x0000920000127ab9 */ /* 0x000fe20000000800 */
[----:B------:R1:W-:Y:S02]  /*35860*/  STL.64 [R1+0x17b0], R204 ;  /* 0x0017b0cc01007387 */ /* 0x0003e40000100a00 */
[----:B------:R-:W-:Y:S01]  /*35870*/  VIADD R92, R93, UR21 ;  /* 0x000000155d5c7c36 */ /* 0x000fe20008000000 */
[----:B------:R-:W-:-:S03]  /*35880*/  ULDC UR21, c[0x0][0x248] ;  /* 0x0000920000157ab9 */ /* 0x000fc60000000800 */
[----:B------:R-:W-:Y:S01]  /*35890*/  VIADD R132, R92, UR24 ;  /* 0x000000185c847c36 */ /* 0x000fe20008000000 */
[----:B------:R-:W-:Y:S01]  /*358a0*/  ULDC UR24, c[0x0][0x248] ;  /* 0x0000920000187ab9 */ /* 0x000fe20000000800 */
[----:B-1----:R-:W-:Y:S01]  /*358b0*/  IMAD.MOV.U32 R207, RZ, RZ, R117 ;  /* 0x000000ffffcf7224 */ /* 0x002fe200078e0075 */
[----:B------:R-:W-:Y:S01]  /*358c0*/  LEA.HI.X.SX32 R117, R202, R0, 0x2, P2 ;  /* 0x00000000ca757211 */ /* 0x000fe200010f16ff */
[----:B------:R-:W-:Y:S01]  /*358d0*/  IMAD.MOV.U32 R206, RZ, RZ, R118 ;  /* 0x000000ffffce7224 */ /* 0x000fe200078e0076 */
[-C--:B------:R-:W-:Y:S01]  /*358e0*/  LEA R202, P2, R200, R2.reuse, 0x2 ;  /* 0x00000002c8ca7211 */ /* 0x080fe200078410ff */
[----:B------:R-:W-:Y:S01]  /*358f0*/  VIADD R123, R132, UR27 ;  /* 0x0000001b847b7c36 */ /* 0x000fe20008000000 */
[----:B------:R-:W-:Y:S01]  /*35900*/  LEA R204, P1, R201, R2, 0x2 ;  /* 0x00000002c9cc7211 */ /* 0x000fe200078210ff */
[----:B------:R-:W-:Y:S01]  /*35910*/  STL.64 [R1+0x17a8], R116 ;  /* 0x0017a87401007387 */ /* 0x000fe20000100a00 */
[-C--:B------:R-:W-:Y:S01]  /*35920*/  LEA.HI.X.SX32 R203, R200, R0.reuse, 0x2, P2 ;  /* 0x00000000c8cb7211 */ /* 0x080fe200010f16ff */
[----:B------:R-:W-:Y:S01]  /*35930*/  VIADD R122, R123, UR29 ;  /* 0x0000001d7b7a7c36 */ /* 0x000fe20008000000 */
[----:B------:R-:W-:Y:S01]  /*35940*/  LEA.HI.X.SX32 R205, R201, R0, 0x2, P1 ;  /* 0x00000000c9cd7211 */ /* 0x000fe200008f16ff */
[----:B------:R-:W-:Y:S01]  /*35950*/  ULDC UR27, c[0x0][0x248] ;  /* 0x00009200001b7ab9 */ /* 0x000fe20000000800 */
[----:B------:R-:W-:Y:S01]  /*35960*/  LEA R200, P2, R198, R2, 0x2 ;  /* 0x00000002c6c87211 */ /* 0x000fe200078410ff */
[----:B------:R-:W-:Y:S01]  /*35970*/  VIADD R121, R122, UR30 ;  /* 0x0000001e7a797c36 */ /* 0x000fe20008000000 */
[----:B------:R-:W-:Y:S01]  /*35980*/  ULDC UR29, c[0x0][0x248] ;  /* 0x00009200001d7ab9 */ /* 0x000fe20000000800 */
[----:B------:R-:W-:Y:S01]  /*35990*/  STL.64 [R1+0x17a0], R204 ;  /* 0x0017a0cc01007387 */ /* 0x000fe20000100a00 */
[----:B------:R-:W-:Y:S01]  /*359a0*/  LEA.HI.X.SX32 R201, R198, R0, 0x2, P2 ;  /* 0x00000000c6c97211 */ /* 0x000fe200010f16ff */
[----:B------:R-:W-:-:S02]  /*359b0*/  ULDC UR30, c[0x0][0x248] ;  /* 0x00009200001e7ab9 */ /* 0x000fc40000000800 */
[----:B------:R1:W-:Y:S02]  /*359c0*/  STL.64 [R1+0x1798], R202 ;  /* 0x001798ca01007387 */ /* 0x0003e40000100a00 */
[----:B-1----:R-:W-:-:S04]  /*359d0*/  LEA R202, P1, R199, R2, 0x2 ;  /* 0x00000002c7ca7211 */ /* 0x002fc800078210ff */
[----:B------:R-:W-:-:S05]  /*359e0*/  LEA.HI.X.SX32 R203, R199, R0, 0x2, P1 ;  /* 0x00000000c7cb7211 */ /* 0x000fca00008f16ff */
[----:B------:R1:W-:Y:S04]  /*359f0*/  STL.64 [R1+0x1790], R202 ;  /* 0x001790ca01007387 */ /* 0x0003e80000100a00 */
[----:B------:R1:W-:Y:S02]  /*35a00*/  STL.64 [R1+0x1788], R200 ;  /* 0x001788c801007387 */ /* 0x0003e40000100a00 */
[CC--:B-1----:R-:W-:Y:S02]  /*35a10*/  LEA R202, P1, R197.reuse, R2.reuse, 0x2 ;  /* 0x00000002c5ca7211 */ /* 0x0c2fe400078210ff */
[----:B------:R-:W-:Y:S02]  /*35a20*/  LEA R200, P2, R196, R2, 0x2 ;  /* 0x00000002c4c87211 */ /* 0x000fe400078410ff */
[----:B------:R-:W-:-:S02]  /*35a30*/  LEA.HI.X.SX32 R203, R197, R0, 0x2, P1 ;  /* 0x00000000c5cb7211 */ /* 0x000fc400008f16ff */
[----:B------:R-:W-:Y:S02]  /*35a40*/  LEA.HI.X.SX32 R201, R196, R0, 0x2, P2 ;  /* 0x00000000c4c97211 */ /* 0x000fe400010f16ff */
[C---:B------:R-:W-:Y:S01]  /*35a50*/  LEA R196, P1, R195.reuse, R2, 0x2 ;  /* 0x00000002c3c47211 */ /* 0x040fe200078210ff */
[----:B------:R1:W-:Y:S03]  /*35a60*/  STL.64 [R1+0x1780], R202 ;  /* 0x001780ca01007387 */ /* 0x0003e60000100a00 */
[----:B------:R-:W-:Y:S01]  /*35a70*/  LEA.HI.X.SX32 R197, R195, R0, 0x2, P1 ;  /* 0x00000000c3c57211 */ /* 0x000fe200008f16ff */
[----:B------:R-:W-:Y:S01]  /*35a80*/  STL.64 [R1+0x1778], R200 ;  /* 0x001778c801007387 */ /* 0x000fe20000100a00 */
[-C--:B------:R-:W-:Y:S01]  /*35a90*/  LEA R198, P1, R193, R2.reuse, 0x2 ;  /* 0x00000002c1c67211 */ /* 0x080fe200078210ff */
[----:B-1----:R-:W-:Y:S01]  /*35aa0*/  IMAD.MOV.U32 R203, RZ, RZ, R112 ;  /* 0x000000ffffcb7224 */ /* 0x002fe200078e0070 */
[C---:B------:R-:W-:Y:S01]  /*35ab0*/  LEA R112, P2, R194.reuse, R2, 0x2 ;  /* 0x00000002c2707211 */ /* 0x040fe200078410ff */
[----:B------:R-:W-:Y:S01]  /*35ac0*/  IMAD.MOV.U32 R202, RZ, RZ, R113 ;  /* 0x000000ffffca7224 */ /* 0x000fe200078e0071 */
[----:B------:R1:W-:Y:S02]  /*35ad0*/  STL.64 [R1+0x1770], R196 ;  /* 0x001770c401007387 */ /* 0x0003e40000100a00 */
[----:B------:R-:W-:-:S02]  /*35ae0*/  LEA.HI.X.SX32 R113, R194, R0, 0x2, P2 ;  /* 0x00000000c2717211 */ /* 0x000fc400010f16ff */
[----:B------:R-:W-:Y:S02]  /*35af0*/  LEA.HI.X.SX32 R199, R193, R0, 0x2, P1 ;  /* 0x00000000c1c77211 */ /* 0x000fe400008f16ff */
[-C--:B------:R-:W-:Y:S02]  /*35b00*/  LEA R194, P1, R191, R2.reuse, 0x2 ;  /* 0x00000002bfc27211 */ /* 0x080fe400078210ff */
[----:B-1----:R-:W-:-:S04]  /*35b10*/  LEA R196, P2, R192, R2, 0x2 ;  /* 0x00000002c0c47211 */ /* 0x002fc800078410ff */
[----:B------:R-:W-:Y:S02]  /*35b20*/  LEA.HI.X.SX32 R197, R192, R0, 0x2, P2 ;  /* 0x00000000c0c57211 */ /* 0x000fe400010f16ff */
[C---:B------:R-:W-:Y:S02]  /*35b30*/  LEA R192, P2, R190.reuse, R2, 0x2 ;  /* 0x00000002bec07211 */ /* 0x040fe400078410ff */
[-C--:B------:R-:W-:Y:S01]  /*35b40*/  LEA.HI.X.SX32 R195, R191, R0.reuse, 0x2, P1 ;  /* 0x00000000bfc37211 */ /* 0x080fe200008f16ff */
[----:B------:R-:W-:Y:S01]  /*35b50*/  STL.64 [R1+0x1768], R112 ;  /* 0x0017687001007387 */ /* 0x000fe20000100a00 */
[----:B------:R-:W-:-:S03]  /*35b60*/  LEA.HI.X.SX32 R193, R190, R0, 0x2, P2 ;  /* 0x00000000bec17211 */ /* 0x000fc600010f16ff */
[----:B------:R-:W-:Y:S04]  /*35b70*/  STL.64 [R1+0x1760], R198 ;  /* 0x001760c601007387 */ /* 0x000fe80000100a00 */
[----:B------:R-:W-:Y:S04]  /*35b80*/  STL.64 [R1+0x1758], R196 ;  /* 0x001758c401007387 */ /* 0x000fe80000100a00 */
[----:B------:R1:W-:Y:S04]  /*35b90*/  STL.64 [R1+0x1750], R194 ;  /* 0x001750c201007387 */ /* 0x0003e80000100a00 */
[----:B------:R1:W-:Y:S01]  /*35ba0*/  STL.64 [R1+0x1748], R192 ;  /* 0x001748c001007387 */ /* 0x0003e20000100a00 */
[----:B------:R-:W-:-:S02]  /*35bb0*/  MOV R204, R206 ;  /* 0x000000ce00cc7202 */ /* 0x000fc40000000f00 */
[CC--:B-1----:R-:W-:Y:S02]  /*35bc0*/  LEA R194, P1, R189.reuse, R2.reuse, 0x2 ;  /* 0x00000002bdc27211 */ /* 0x0c2fe400078210ff */
[C---:B------:R-:W-:Y:S02]  /*35bd0*/  LEA R192, P2, R188.reuse, R2, 0x2 ;  /* 0x00000002bcc07211 */ /* 0x040fe400078410ff */
[-C--:B------:R-:W-:Y:S02]  /*35be0*/  LEA.HI.X.SX32 R195, R189, R0.reuse, 0x2, P1 ;  /* 0x00000000bdc37211 */ /* 0x080fe400008f16ff */
[----:B------:R-:W-:Y:S02]  /*35bf0*/  LEA.HI.X.SX32 R193, R188, R0, 0x2, P2 ;  /* 0x00000000bcc17211 */ /* 0x000fe400010f16ff */
[C---:B------:R-:W-:Y:S01]  /*35c00*/  LEA R188, P1, R187.reuse, R2, 0x2 ;  /* 0x00000002bbbc7211 */ /* 0x040fe200078210ff */
[----:B------:R-:W-:Y:S02]  /*35c10*/  IMAD.MOV.U32 R200, RZ, RZ, R204 ;  /* 0x000000ffffc87224 */ /* 0x000fe400078e00cc */
[----:B------:R-:W-:Y:S01]  /*35c20*/  IMAD.MOV.U32 R204, RZ, RZ, R207 ;  /* 0x000000ffffcc7224 */ /* 0x000fe200078e00cf */
[----:B------:R-:W-:Y:S01]  /*35c30*/  LEA.HI.X.SX32 R189, R187, R0, 0x2, P1 ;  /* 0x00000000bbbd7211 */ /* 0x000fe200008f16ff */
[----:B------:R-:W-:Y:S01]  /*35c40*/  IMAD.MOV.U32 R207, RZ, RZ, R108 ;  /* 0x000000ffffcf7224 */ /* 0x000fe200078e006c */
[----:B------:R-:W-:Y:S01]  /*35c50*/  LEA R108, P2, R186, R2, 0x2 ;  /* 0x00000002ba6c7211 */ /* 0x000fe200078410ff */
[----:B------:R-:W-:Y:S01]  /*35c60*/  IMAD.MOV.U32 R201, RZ, RZ, R202 ;  /* 0x000000ffffc97224 */ /* 0x000fe200078e00ca */
[----:B------:R-:W-:Y:S01]  /*35c70*/  STL.64 [R1+0x1740], R194 ;  /* 0x001740c201007387 */ /* 0x000fe20000100a00 */
[----:B------:R-:W-:-:S02]  /*35c80*/  IMAD.MOV.U32 R202, RZ, RZ, R203 ;  /* 0x000000ffffca7224 */ /* 0x000fc400078e00cb */
[----:B------:R-:W-:Y:S01]  /*35c90*/  IMAD.MOV.U32 R203, RZ, RZ, R109 ;  /* 0x000000ffffcb7224 */ /* 0x000fe200078e006d */
[----:B------:R-:W-:Y:S01]  /*35ca0*/  STL.64 [R1+0x1738], R192 ;  /* 0x001738c001007387 */ /* 0x000fe20000100a00 */
[----:B------:R-:W-:-:S03]  /*35cb0*/  LEA.HI.X.SX32 R109, R186, R0, 0x2, P2 ;  /* 0x00000000ba6d7211 */ /* 0x000fc600010f16ff */
[----:B------:R1:W-:Y:S01]  /*35cc0*/  STL.64 [R1+0x1730], R188 ;  /* 0x001730bc01007387 */ /* 0x0003e20000100a00 */
[----:B------:R-:W-:-:S04]  /*35cd0*/  LEA R186, P2, R184, R2, 0x2 ;  /* 0x00000002b8ba7211 */ /* 0x000fc800078410ff */
[----:B------:R-:W-:Y:S02]  /*35ce0*/  LEA.HI.X.SX32 R187, R184, R0, 0x2, P2 ;  /* 0x00000000b8bb7211 */ /* 0x000fe400010f16ff */
[----:B-1----:R-:W-:-:S04]  /*35cf0*/  LEA R188, P1, R185, R2, 0x2 ;  /* 0x00000002b9bc7211 */ /* 0x002fc800078210ff */
[----:B------:R-:W-:Y:S01]  /*35d00*/  LEA.HI.X.SX32 R189, R185, R0, 0x2, P1 ;  /* 0x00000000b9bd7211 */ /* 0x000fe200008f16ff */
[----:B------:R-:W-:Y:S04]  /*35d10*/  STL.64 [R1+0x1728], R108 ;  /* 0x0017286c01007387 */ /* 0x000fe80000100a00 */
[----:B------:R1:W-:Y:S04]  /*35d20*/  STL.64 [R1+0x1720], R188 ;  /* 0x001720bc01007387 */ /* 0x0003e80000100a00 */
[----:B------:R1:W-:Y:S02]  /*35d30*/  STL.64 [R1+0x1718], R186 ;  /* 0x001718ba01007387 */ /* 0x0003e40000100a00 */
[----:B-1----:R-:W-:-:S02]  /*35d40*/  LEA R188, P1, R183, R2, 0x2 ;  /* 0x00000002b7bc7211 */ /* 0x002fc400078210ff */
[C---:B------:R-:W-:Y:S02]  /*35d50*/  LEA R186, P2, R182.reuse, R2, 0x2 ;  /* 0x00000002b6ba7211 */ /* 0x040fe400078410ff */
[-C--:B------:R-:W-:Y:S02]  /*35d60*/  LEA.HI.X.SX32 R189, R183, R0.reuse, 0x2, P1 ;  /* 0x00000000b7bd7211 */ /* 0x080fe400008f16ff */
[----:B------:R-:W-:Y:S02]  /*35d70*/  LEA.HI.X.SX32 R187, R182, R0, 0x2, P2 ;  /* 0x00000000b6bb7211 */ /* 0x000fe400010f16ff */
[CC--:B------:R-:W-:Y:S02]  /*35d80*/  LEA R184, P1, R181.reuse, R2.reuse, 0x2 ;  /* 0x00000002b5b87211 */ /* 0x0c0fe400078210ff */
[----:B------:R-:W-:Y:S02]  /*35d90*/  LEA R182, P2, R180, R2, 0x2 ;  /* 0x00000002b4b67211 */ /* 0x000fe400078410ff */
[----:B------:R-:W-:-:S02]  /*35da0*/  LEA.HI.X.SX32 R185, R181, R0, 0x2, P1 ;  /* 0x00000000b5b97211 */ /* 0x000fc400008f16ff */
[----:B------:R-:W-:Y:S01]  /*35db0*/  LEA.HI.X.SX32 R183, R180, R0, 0x2, P2 ;  /* 0x00000000b4b77211 */ /* 0x000fe200010f16ff */
[----:B------:R-:W-:Y:S04]  /*35dc0*/  STL.64 [R1+0x1710], R188 ;  /* 0x001710bc01007387 */ /* 0x000fe80000100a00 */
[----:B------:R-:W-:Y:S01]  /*35dd0*/  STL.64 [R1+0x1708], R186 ;  /* 0x001708ba01007387 */ /* 0x000fe20000100a00 */
[----:B------:R-:W-:-:S03]  /*35de0*/  LEA R180, P2, R178, R2, 0x2 ;  /* 0x00000002b2b47211 */ /* 0x000fc600078410ff */
[----:B------:R-:W-:Y:S04]  /*35df0*/  STL.64 [R1+0x1700], R184 ;  /* 0x001700b801007387 */ /* 0x000fe80000100a00 */
[----:B------:R1:W-:Y:S01]  /*35e00*/  STL.64 [R1+0x16f8], R182 ;  /* 0x0016f8b601007387 */ /* 0x0003e20000100a00 */
[----:B------:R-:W-:Y:S02]  /*35e10*/  LEA.HI.X.SX32 R181, R178, R0, 0x2, P2 ;  /* 0x00000000b2b57211 */ /* 0x000fe400010f16ff */
[----:B-1----:R-:W-:-:S04]  /*35e20*/  LEA R182, P1, R179, R2, 0x2 ;  /* 0x00000002b3b67211 */ /* 0x002fc800078210ff */
[----:B------:R-:W-:-:S05]  /*35e30*/  LEA.HI.X.SX32 R183, R179, R0, 0x2, P1 ;  /* 0x00000000b3b77211 */ /* 0x000fca00008f16ff */
[----:B------:R1:W-:Y:S04]  /*35e40*/  STL.64 [R1+0x16f0], R182 ;  /* 0x0016f0b601007387 */ /* 0x0003e80000100a00 */
[----:B------:R2:W-:Y:S01]  /*35e50*/  STL.64 [R1+0x16e8], R180 ;  /* 0x0016e8b401007387 */ /* 0x0005e20000100a00 */
[CC--:B-1----:R-:W-:Y:S02]  /*35e60*/  LEA R182, P1, R177.reuse, R2.reuse, 0x2 ;  /* 0x00000002b1b67211 */ /* 0x0c2fe400078210ff */
[C---:B--2---:R-:W-:Y:S02]  /*35e70*/  LEA R180, P2, R176.reuse, R2, 0x2 ;  /* 0x00000002b0b47211 */ /* 0x044fe400078410ff */
[-C--:B------:R-:W-:Y:S02]  /*35e80*/  LEA.HI.X.SX32 R183, R177, R0.reuse, 0x2, P1 ;  /* 0x00000000b1b77211 */ /* 0x080fe400008f16ff */
[----:B------:R-:W-:-:S02]  /*35e90*/  LEA.HI.X.SX32 R181, R176, R0, 0x2, P2 ;  /* 0x00000000b0b57211 */ /* 0x000fc400010f16ff */
[CC--:B------:R-:W-:Y:S02]  /*35ea0*/  LEA R178, P1, R175.reuse, R2.reuse, 0x2 ;  /* 0x00000002afb27211 */ /* 0x0c0fe400078210ff */
[C---:B------:R-:W-:Y:S02]  /*35eb0*/  LEA R176, P2, R174.reuse, R2, 0x2 ;  /* 0x00000002aeb07211 */ /* 0x040fe400078410ff */
[-C--:B------:R-:W-:Y:S02]  /*35ec0*/  LEA.HI.X.SX32 R179, R175, R0.reuse, 0x2, P1 ;  /* 0x00000000afb37211 */ /* 0x080fe400008f16ff */
[----:B------:R-:W-:Y:S01]  /*35ed0*/  LEA.HI.X.SX32 R177, R174, R0, 0x2, P2 ;  /* 0x00000000aeb17211 */ /* 0x000fe200010f16ff */
[----:B------:R-:W-:Y:S04]  /*35ee0*/  STL.64 [R1+0x16e0], R182 ;  /* 0x0016e0b601007387 */ /* 0x000fe80000100a00 */
[----:B------:R-:W-:Y:S04]  /*35ef0*/  STL.64 [R1+0x16d8], R180 ;  /* 0x0016d8b401007387 */ /* 0x000fe80000100a00 */
[----:B------:R1:W-:Y:S04]  /*35f00*/  STL.64 [R1+0x16d0], R178 ;  /* 0x0016d0b201007387 */ /* 0x0003e80000100a00 */
[----:B------:R2:W-:Y:S01]  /*35f10*/  STL.64 [R1+0x16c8], R176 ;  /* 0x0016c8b001007387 */ /* 0x0005e20000100a00 */
[----:B-1----:R-:W-:-:S02]  /*35f20*/  LEA R178, P1, R173, R2, 0x2 ;  /* 0x00000002adb27211 */ /* 0x002fc400078210ff */
[C---:B--2---:R-:W-:Y:S02]  /*35f30*/  LEA R176, P2, R172.reuse, R2, 0x2 ;  /* 0x00000002acb07211 */ /* 0x044fe400078410ff */
[-C--:B------:R-:W-:Y:S02]  /*35f40*/  LEA.HI.X.SX32 R179, R173, R0.reuse, 0x2, P1 ;  /* 0x00000000adb37211 */ /* 0x080fe400008f16ff */
[----:B------:R-:W-:Y:S02]  /*35f50*/  LEA.HI.X.SX32 R177, R172, R0, 0x2, P2 ;  /* 0x00000000acb17211 */ /* 0x000fe400010f16ff */
[CC--:B------:R-:W-:Y:S02]  /*35f60*/  LEA R174, P1, R171.reuse, R2.reuse, 0x2 ;  /* 0x00000002abae7211 */ /* 0x0c0fe400078210ff */
[----:B------:R-:W-:Y:S02]  /*35f70*/  LEA R172, P2, R170, R2, 0x2 ;  /* 0x00000002aaac7211 */ /* 0x000fe400078410ff */
[----:B------:R-:W-:-:S02]  /*35f80*/  LEA.HI.X.SX32 R175, R171, R0, 0x2, P1 ;  /* 0x00000000abaf7211 */ /* 0x000fc400008f16ff */
        /* <DEDUP_REMOVED lines=20> */
[----:B------:R-:W-:-:S03]  /*360d0*/  LEA.HI.X.SX32 R169, R164, R0, 0x2, P2 ;  /* 0x00000000a4a97211 */ /* 0x000fc600010f16ff */
[----:B------:R-:W-:Y:S01]  /*360e0*/  STL.64 [R1+0x1680], R170 ;  /* 0x001680aa01007387 */ /* 0x000fe20000100a00 */
[----:B------:R-:W-:-:S03]  /*360f0*/  LEA R166, P2, R162, R2, 0x2 ;  /* 0x00000002a2a67211 */ /* 0x000fc600078410ff */
[----:B------:R1:W-:Y:S01]  /*36100*/  STL.64 [R1+0x1678], R168 ;  /* 0x001678a801007387 */ /* 0x0003e20000100a00 */
[----:B------:R-:W-:Y:S02]  /*36110*/  LEA.HI.X.SX32 R167, R162, R0, 0x2, P2 ;  /* 0x00000000a2a77211 */ /* 0x000fe400010f16ff */
[-C--:B------:R-:W-:Y:S02]  /*36120*/  LEA R162, P2, R160, R2.reuse, 0x2 ;  /* 0x00000002a0a27211 */ /* 0x080fe400078410ff */
[----:B-1----:R-:W-:-:S04]  /*36130*/  LEA R168, P1, R163, R2, 0x2 ;  /* 0x00000002a3a87211 */ /* 0x002fc800078210ff */
[----:B------:R-:W-:Y:S02]  /*36140*/  LEA.HI.X.SX32 R169, R163, R0, 0x2, P1 ;  /* 0x00000000a3a97211 */ /* 0x000fe400008f16ff */
[C---:B------:R-:W-:Y:S02]  /*36150*/  LEA R164, P1, R161.reuse, R2, 0x2 ;  /* 0x00000002a1a47211 */ /* 0x040fe400078210ff */
[-C--:B------:R-:W-:Y:S02]  /*36160*/  LEA.HI.X.SX32 R163, R160, R0.reuse, 0x2, P2 ;  /* 0x00000000a0a37211 */ /* 0x080fe400010f16ff */
        /* <DEDUP_REMOVED lines=8> */
[----:B------:R-:W-:Y:S02]  /*361f0*/  LEA.HI.X.SX32 R163, R159, R0, 0x2, P1 ;  /* 0x000000009fa37211 */ /* 0x000fe400008f16ff */
        /* <DEDUP_REMOVED lines=24> */
[C---:B------:R-:W-:Y:S01]  /*36380*/  LEA R14, P1, R13.reuse, R2, 0x2 ;  /* 0x000000020d0e7211 */ /* 0x040fe200078210ff */
[----:B------:R1:W-:Y:S03]  /*36390*/  STL.64 [R1+0x1610], R152 ;  /* 0x0016109801007387 */ /* 0x0003e60000100a00 */
[----:B------:R-:W-:Y:S01]  /*363a0*/  LEA.HI.X.SX32 R15, R13, R0, 0x2, P1 ;  /* 0x000000000d0f7211 */ /* 0x000fe200008f16ff */
[----:B------:R-:W-:Y:S01]  /*363b0*/  STL.64 [R1+0x1608], R154 ;  /* 0x0016089a01007387 */ /* 0x000fe20000100a00 */
[----:B-1----:R-:W-:-:S03]  /*363c0*/  LEA R152, P2, R12, R2, 0x2 ;  /* 0x000000020c987211 */ /* 0x002fc600078410ff */
[----:B------:R1:W-:Y:S01]  /*363d0*/  STL.64 [R1+0x1600], R14 ;  /* 0x0016000e01007387 */ /* 0x0003e20000100a00 */
[----:B------:R-:W-:Y:S02]  /*363e0*/  LEA.HI.X.SX32 R153, R12, R0, 0x2, P2 ;  /* 0x000000000c997211 */ /* 0x000fe400010f16ff */
[----:B------:R-:W-:-:S04]  /*363f0*/  LEA R12, P1, R11, R2, 0x2 ;  /* 0x000000020b0c7211 */ /* 0x000fc800078210ff */
[----:B------:R-:W-:Y:S02]  /*36400*/  LEA.HI.X.SX32 R13, R11, R0, 0x2, P1 ;  /* 0x000000000b0d7211 */ /* 0x000fe400008f16ff */
[C---:B-1----:R-:W-:Y:S01]  /*36410*/  LEA R14, P2, R10.reuse, R2, 0x2 ;  /* 0x000000020a0e7211 */ /* 0x042fe200078410ff */
[----:B------:R-:W-:Y:S03]  /*36420*/  STL.64 [R1+0x15f8], R152 ;  /* 0x0015f89801007387 */ /* 0x000fe60000100a00 */
        /* <DEDUP_REMOVED lines=12> */
[----:B------:R-:W-:Y:S01]  /*364f0*/  LEA.HI.X.SX32 R11, R208, R0, 0x2, P2 ;  /* 0x00000000d00b7211 */ /* 0x000fe200010f16ff */
[----:B------:R1:W-:Y:S04]  /*36500*/  STL.64 [R1+0x15d0], R8 ;  /* 0x0015d00801007387 */ /* 0x0003e80000100a00 */
[----:B------:R2:W-:Y:S01]  /*36510*/  STL.64 [R1+0x15c8], R10 ;  /* 0x0015c80a01007387 */ /* 0x0005e20000100a00 */
[----:B-1----:R-:W-:-:S02]  /*36520*/  LEA R8, P2, R210, R2, 0x2 ;  /* 0x00000002d2087211 */ /* 0x002fc400078410ff */
[C---:B--2---:R-:W-:Y:S02]  /*36530*/  LEA R10, P1, R211.reuse, R2, 0x2 ;  /* 0x00000002d30a7211 */ /* 0x044fe400078210ff */
[-C--:B------:R-:W-:Y:S02]  /*36540*/  LEA.HI.X.SX32 R9, R210, R0.reuse, 0x2, P2 ;  /* 0x00000000d2097211 */ /* 0x080fe400010f16ff */
[----:B------:R-:W-:-:S05]  /*36550*/  LEA.HI.X.SX32 R11, R211, R0, 0x2, P1 ;  /* 0x00000000d30b7211 */ /* 0x000fca00008f16ff */
[----:B------:R1:W-:Y:S04]  /*36560*/  STL.64 [R1+0x15c0], R10 ;  /* 0x0015c00a01007387 */ /* 0x0003e80000100a00 */
[----:B------:R2:W-:Y:S01]  /*36570*/  STL.64 [R1+0x15b8], R8 ;  /* 0x0015b80801007387 */ /* 0x0005e20000100a00 */
[CC--:B-1----:R-:W-:Y:S02]  /*36580*/  LEA R10, P1, R213.reuse, R2.reuse, 0x2 ;  /* 0x00000002d50a7211 */ /* 0x0c2fe400078210ff */
[C---:B--2---:R-:W-:Y:S02]  /*36590*/  LEA R8, P2, R212.reuse, R2, 0x2 ;  /* 0x00000002d4087211 */ /* 0x044fe400078410ff */
[-C--:B------:R-:W-:Y:S02]  /*365a0*/  LEA.HI.X.SX32 R11, R213, R0.reuse, 0x2, P1 ;  /* 0x00000000d50b7211 */ /* 0x080fe400008f16ff */
[----:B------:R-:W-:-:S03]  /*365b0*/  LEA.HI.X.SX32 R9, R212, R0, 0x2, P2 ;  /* 0x00000000d4097211 */ /* 0x000fc600010f16ff */
        /* <DEDUP_REMOVED lines=53> */
[----:B------:R-:W-:Y:S01]  /*36910*/  LEA.HI.X.SX32 R9, R230, R0, 0x2, P2 ;  /* 0x00000000e6097211 */ /* 0x000fe200010f16ff */
[----:B------:R-:W-:-:S02]  /*36920*/  IMAD.MOV.U32 R199, RZ, RZ, R110 ;  /* 0x000000ffffc77224 */ /* 0x000fc400078e006e */
[----:B------:R1:W-:Y:S01]  /*36930*/  STL.64 [R1+0x1518], R10 ;  /* 0x0015180a01007387 */ /* 0x0003e20000100a00 */
[----:B------:R-:W-:-:S03]  /*36940*/  IMAD.MOV.U32 R198, RZ, RZ, R106 ;  /* 0x000000ffffc67224 */ /* 0x000fc600078e006a */
[----:B------:R2:W-:Y:S01]  /*36950*/  STL.64 [R1+0x1520], R8 ;  /* 0x0015200801007387 */ /* 0x0005e20000100a00 */
[----:B------:R-:W-:Y:S01]  /*36960*/  IMAD.MOV.U32 R196, RZ, RZ, R199 ;  /* 0x000000ffffc47224 */ /* 0x000fe200078e00c7 */
[CC--:B-1----:R-:W-:Y:S02]  /*36970*/  LEA R10, P1, R233.reuse, R2.reuse, 0x2 ;  /* 0x00000002e90a7211 */ /* 0x0c2fe400078210ff */
[C---:B--2---:R-:W-:Y:S02]  /*36980*/  LEA R8, P2, R232.reuse, R2, 0x2 ;  /* 0x00000002e8087211 */ /* 0x044fe400078410ff */
[-C--:B------:R-:W-:Y:S01]  /*36990*/  LEA.HI.X.SX32 R11, R233, R0.reuse, 0x2, P1 ;  /* 0x00000000e90b7211 */ /* 0x080fe200008f16ff */
[----:B------:R-:W-:Y:S01]  /*369a0*/  IMAD.MOV.U32 R194, RZ, RZ, R196 ;  /* 0x000000ffffc27224 */ /* 0x000fe200078e00c4 */
[----:B------:R-:W-:Y:S01]  /*369b0*/  LEA.HI.X.SX32 R9, R232, R0, 0x2, P2 ;  /* 0x00000000e8097211 */ /* 0x000fe200010f16ff */
[----:B------:R-:W-:Y:S02]  /*369c0*/  IMAD.MOV.U32 R197, RZ, RZ, R105 ;  /* 0x000000ffffc57224 */ /* 0x000fe400078e0069 */
[----:B------:R-:W-:Y:S01]  /*369d0*/  IMAD.MOV.U32 R196, RZ, RZ, R198 ;  /* 0x000000ffffc47224 */ /* 0x000fe200078e00c6 */
[----:B------:R1:W-:Y:S01]  /*369e0*/  STL.64 [R1+0x1510], R10 ;  /* 0x0015100a01007387 */ /* 0x0003e20000100a00 */
[----:B------:R-:W-:-:S02]  /*369f0*/  IMAD.MOV.U32 R199, RZ, RZ, R107 ;  /* 0x000000ffffc77224 */ /* 0x000fc400078e006b */
[----:B------:R-:W-:Y:S01]  /*36a00*/  IMAD.MOV.U32 R198, RZ, RZ, R200 ;  /* 0x000000ffffc67224 */ /* 0x000fe200078e00c8 */
[----:B------:R2:W-:Y:S01]  /*36a10*/  STL.64 [R1+0x1508], R8 ;  /* 0x0015080801007387 */ /* 0x0005e20000100a00 */
[----:B------:R-:W-:Y:S02]  /*36a20*/  IMAD.MOV.U32 R205, RZ, RZ, R114 ;  /* 0x000000ffffcd7224 */ /* 0x000fe400078e0072 */
[----:B------:R-:W-:Y:S02]  /*36a30*/  IMAD.MOV.U32 R195, RZ, RZ, R197 ;  /* 0x000000ffffc37224 */ /* 0x000fe400078e00c5 */
[----:B------:R-:W-:Y:S01]  /*36a40*/  IMAD.MOV.U32 R192, RZ, RZ, R194 ;  /* 0x000000ffffc07224 */ /* 0x000fe200078e00c2 */
[CC--:B-1----:R-:W-:Y:S01]  /*36a50*/  LEA R10, P1, R235.reuse, R2.reuse, 0x2 ;  /* 0x00000002eb0a7211 */ /* 0x0c2fe200078210ff */
[----:B------:R-:W-:Y:S02]  /*36a60*/  IMAD.MOV.U32 R197, RZ, RZ, R199 ;  /* 0x000000ffffc57224 */ /* 0x000fe400078e00c7 */
[----:B------:R-:W-:Y:S01]  /*36a70*/  IMAD.MOV.U32 R194, RZ, RZ, R198 ;  /* 0x000000ffffc27224 */ /* 0x000fe200078e00c6 */
[C---:B--2---:R-:W-:Y:S01]  /*36a80*/  LEA R8, P2, R234.reuse, R2, 0x2 ;  /* 0x00000002ea087211 */ /* 0x044fe200078410ff */
[----:B------:R-:W-:Y:S01]  /*36a90*/  IMAD.MOV.U32 R199, RZ, RZ, R202 ;  /* 0x000000ffffc77224 */ /* 0x000fe200078e00ca */
[-C--:B------:R-:W-:Y:S01]  /*36aa0*/  LEA.HI.X.SX32 R11, R235, R0.reuse, 0x2, P1 ;  /* 0x00000000eb0b7211 */ /* 0x080fe200008f16ff */
[----:B------:R-:W-:Y:S01]  /*36ab0*/  IMAD.MOV.U32 R200, RZ, RZ, R205 ;  /* 0x000000ffffc87224 */ /* 0x000fe200078e00cd */
[----:B------:R-:W-:Y:S01]  /*36ac0*/  LEA.HI.X.SX32 R9, R234, R0, 0x2, P2 ;  /* 0x00000000ea097211 */ /* 0x000fe200010f16ff */
[----:B------:R-:W-:-:S02]  /*36ad0*/  IMAD.MOV.U32 R202, RZ, RZ, R103 ;  /* 0x000000ffffca7224 */ /* 0x000fc400078e0067 */
[----:B------:R-:W-:Y:S02]  /*36ae0*/  IMAD.MOV.U32 R193, RZ, RZ, R197 ;  /* 0x000000ffffc17224 */ /* 0x000fe400078e00c5 */
[----:B------:R-:W-:Y:S01]  /*36af0*/  IMAD.MOV.U32 R191, RZ, RZ, R194 ;  /* 0x000000ffffbf7224 */ /* 0x000fe200078e00c2 */
[----:B------:R1:W-:Y:S01]  /*36b00*/  STL.64 [R1+0x1500], R10 ;  /* 0x0015000a01007387 */ /* 0x0003e20000100a00 */
[----:B------:R-:W-:Y:S02]  /*36b10*/  IMAD.MOV.U32 R197, RZ, RZ, R199 ;  /* 0x000000ffffc57224 */ /* 0x000fe400078e00c7 */
[----:B------:R-:W-:Y:S02]  /*36b20*/  IMAD.MOV.U32 R198, RZ, RZ, R200 ;  /* 0x000000ffffc67224 */ /* 0x000fe400078e00c8 */
[----:B------:R-:W-:Y:S01]  /*36b30*/  IMAD.MOV.U32 R199, RZ, RZ, R202 ;  /* 0x000000ffffc77224 */ /* 0x000fe200078e00ca */
[----:B------:R2:W-:Y:S01]  /*36b40*/  STL.64 [R1+0x14f8], R8 ;  /* 0x0014f80801007387 */ /* 0x0005e20000100a00 */
[----:B------:R-:W-:-:S02]  /*36b50*/  IMAD.MOV.U32 R190, RZ, RZ, R193 ;  /* 0x000000ffffbe7224 */ /* 0x000fc400078e00c1 */
[----:B------:R-:W-:Y:S01]  /*36b60*/  IMAD.MOV.U32 R189, RZ, RZ, R191 ;  /* 0x000000ffffbd7224 */ /* 0x000fe200078e00bf */
[C---:B-1----:R-:W-:Y:S01]  /*36b70*/  LEA R10, P1, R237.reuse, R2, 0x2 ;  /* 0x00000002ed0a7211 */ /* 0x042fe200078210ff */
[----:B------:R-:W-:Y:S02]  /*36b80*/  IMAD.MOV.U32 R194, RZ, RZ, R197 ;  /* 0x000000ffffc27224 */ /* 0x000fe400078e00c5 */
[----:B------:R-:W-:Y:S01]  /*36b90*/  IMAD.MOV.U32 R193, RZ, RZ, R198 ;  /* 0x000000ffffc17224 */ /* 0x000fe200078e00c6 */
[----:B------:R-:W-:Y:S01]  /*36ba0*/  LEA.HI.X.SX32 R11, R237, R0, 0x2, P1 ;  /* 0x00000000ed0b7211 */ /* 0x000fe200008f16ff */
[----:B------:R-:W-:Y:S01]  /*36bb0*/  IMAD.MOV.U32 R197, RZ, RZ, R199 ;  /* 0x000000ffffc57224 */ /* 0x000fe200078e00c7 */
[C---:B--2---:R-:W-:Y:S01]  /*36bc0*/  LEA R8, P2, R236.reuse, R2, 0x2 ;  /* 0x00000002ec087211 */ /* 0x044fe200078410ff */
[----:B------:R-:W-:Y:S02]  /*36bd0*/  IMAD.MOV.U32 R188, RZ, RZ, R189 ;  /* 0x000000ffffbc7224 */ /* 0x000fe400078e00bd */
[----:B------:R-:W-:Y:S01]  /*36be0*/  IMAD.MOV.U32 R191, RZ, RZ, R193 ;  /* 0x000000ffffbf7224 */ /* 0x000fe200078e00c1 */
[----:B------:R-:W-:Y:S01]  /*36bf0*/  LEA.HI.X.SX32 R9, R236, R0, 0x2, P2 ;  /* 0x00000000ec097211 */ /* 0x000fe200010f16ff */
        /* <DEDUP_REMOVED lines=9> */
[----:B------:R-:W-:Y:S01]  /*36c90*/  IMAD.MOV.U32 R186, RZ, RZ, R187 ;  /* 0x000000ffffba7224 */ /* 0x000fe200078e00bb */
[C---:B--2---:R-:W-:Y:S01]  /*36ca0*/  LEA R8, P2, R238.reuse, R2, 0x2 ;  /* 0x00000002ee087211 */ /* 0x044fe200078410ff */
[----:B------:R-:W-:Y:S01]  /*36cb0*/  IMAD.MOV.U32 R188, RZ, RZ, R191 ;  /* 0x000000ffffbc7224 */ /* 0x000fe200078e00bf */
[-C--:B------:R-:W-:Y:S01]  /*36cc0*/  LEA.HI.X.SX32 R11, R239, R0.reuse, 0x2, P1 ;  /* 0x00000000ef0b7211 */ /* 0x080fe200008f16ff */
[----:B------:R-:W-:Y:S01]  /*36cd0*/  IMAD.MOV.U32 R184, RZ, RZ, R185 ;  /* 0x000000ffffb87224 */ /* 0x000fe200078e00b9 */
[----:B------:R-:W-:Y:S01]  /*36ce0*/  LEA.HI.X.SX32 R9, R238, R0, 0x2, P2 ;  /* 0x00000000ee097211 */ /* 0x000fe200010f16ff */
[----:B------:R-:W-:-:S02]  /*36cf0*/  IMAD.MOV.U32 R198, RZ, RZ, R200 ;  /* 0x000000ffffc67224 */ /* 0x000fc400078e00c8 */
[----:B------:R-:W-:Y:S01]  /*36d00*/  IMAD.MOV.U32 R185, RZ, RZ, R186 ;  /* 0x000000ffffb97224 */ /* 0x000fe200078e00ba */
[----:B------:R1:W-:Y:S01]  /*36d10*/  STL.64 [R1+0x14e0], R10 ;  /* 0x0014e00a01007387 */ /* 0x0003e20000100a00 */
[----:B------:R-:W-:Y:S02]  /*36d20*/  IMAD.MOV.U32 R186, RZ, RZ, R91 ;  /* 0x000000ffffba7224 */ /* 0x000fe400078e005b */
[----:B------:R-:W-:Y:S01]  /*36d30*/  IMAD.MOV.U32 R187, RZ, RZ, R188 ;  /* 0x000000ffffbb7224 */ /* 0x000fe200078e00bc */
[----:B------:R2:W-:Y:S01]  /*36d40*/  STL.64 [R1+0x14d8], R8 ;  /* 0x0014d80801007387 */ /* 0x0005e20000100a00 */
[----:B------:R-:W-:Y:S02]  /*36d50*/  IMAD.MOV.U32 R183, RZ, RZ, R184 ;  /* 0x000000ffffb77224 */ /* 0x000fe400078e00b8 */
[----:B------:R-:W-:Y:S02]  /*36d60*/  IMAD.MOV.U32 R197, RZ, RZ, R198 ;  /* 0x000000ffffc57224 */ /* 0x000fe400078e00c6 */
[----:B------:R-:W-:Y:S01]  /*36d70*/  IMAD.MOV.U32 R184, RZ, RZ, R185 ;  /* 0x000000ffffb87224 */ /* 0x000fe200078e00b9 */
[----:B-1----:R-:W-:Y:S01]  /*36d80*/  LEA R10, P1, R241, R2, 0x2 ;  /* 0x00000002f10a7211 */ /* 0x002fe200078210ff */
[----:B------:R-:W-:-:S02]  /*36d90*/  IMAD.MOV.U32 R185, RZ, RZ, R186 ;  /* 0x000000ffffb97224 */ /* 0x000fc400078e00ba */
[----:B------:R-:W-:Y:S01]  /*36da0*/  IMAD.MOV.U32 R186, RZ, RZ, R187 ;  /* 0x000000ffffba7224 */ /* 0x000fe200078e00bb */
[C---:B--2---:R-:W-:Y:S01]  /*36db0*/  LEA R8, P2, R240.reuse, R2, 0x2 ;  /* 0x00000002f0087211 */ /* 0x044fe200078410ff */
[----:B------:R-:W-:Y:S01]  /*36dc0*/  IMAD.MOV.U32 R187, RZ, RZ, R189 ;  /* 0x000000ffffbb7224 */ /* 0x000fe200078e00bd */
[-C--:B------:R-:W-:Y:S01]  /*36dd0*/  LEA.HI.X.SX32 R11, R241, R0.reuse, 0x2, P1 ;  /* 0x00000000f10b7211 */ /* 0x080fe200008f16ff */
[----:B------:R-:W-:Y:S01]  /*36de0*/  IMAD.MOV.U32 R193, RZ, RZ, R197 ;  /* 0x000000ffffc17224 */ /* 0x000fe200078e00c5 */
[----:B------:R-:W-:Y:S01]  /*36df0*/  LEA.HI.X.SX32 R9, R240, R0, 0x2, P2 ;  /* 0x00000000f0097211 */ /* 0x000fe200010f16ff */
[----:B------:R-:W-:Y:S02]  /*36e00*/  IMAD.MOV.U32 R182, RZ, RZ, R183 ;  /* 0x000000ffffb67224 */ /* 0x000fe400078e00b7 */
[----:B------:R-:W-:Y:S02]  /*36e10*/  IMAD.MOV.U32 R205, RZ, RZ, R104 ;  /* 0x000000ffffcd7224 */ /* 0x000fe400078e0068 */
        /* <DEDUP_REMOVED lines=18> */
[----:B------:R-:W-:Y:S01]  /*36f40*/  IMAD.MOV.U32 R200, RZ, RZ, R203 ;  /* 0x000000ffffc87224 */ /* 0x000fe200078e00cb */
[----:B------:R1:W-:Y:S01]  /*36f50*/  STL.64 [R1+0x14c0], R10 ;  /* 0x0014c00a01007387 */ /* 0x0003e20000100a00 */
[----:B------:R-:W-:-:S02]  /*36f60*/  IMAD.MOV.U32 R181, RZ, RZ, R187 ;  /* 0x000000ffffb57224 */ /* 0x000fc400078e00bb */
        /* <DEDUP_REMOVED lines=8> */
[----:B------:R-:W-:Y:S02]  /*36ff0*/  IMAD.MOV.U32 R195, RZ, RZ, R94 ;  /* 0x000000ffffc37224 */ /* 0x000fe400078e005e */
[----:B------:R-:W-:Y:S01]  /*37000*/  IMAD.MOV.U32 R180, RZ, RZ, R181 ;  /* 0x000000ffffb47224 */ /* 0x000fe200078e00b5 */
[C---:B--2---:R-:W-:Y:S01]  /*37010*/  LEA R8, P2, R244.reuse, R2, 0x2 ;  /* 0x00000002f4087211 */ /* 0x044fe200078410ff */
[----:B------:R-:W-:Y:S01]  /*37020*/  IMAD.MOV.U32 R200, RZ, RZ, R203 ;  /* 0x000000ffffc87224 */ /* 0x000fe200078e00cb */
[-C--:B------:R-:W-:Y:S01]  /*37030*/  LEA.HI.X.SX32 R11, R245, R0.reuse, 0x2, P1 ;  /* 0x00000000f50b7211 */ /* 0x080fe200008f16ff */
[----:B------:R-:W-:Y:S02]  /*37040*/  IMAD.MOV.U32 R181, RZ, RZ, R182 ;  /* 0x000000ffffb57224 */ /* 0x000fe400078e00b6 */
[----:B------:R-:W-:Y:S02]  /*37050*/  IMAD.MOV.U32 R203, RZ, RZ, R204 ;  /* 0x000000ffffcb7224 */ /* 0x000fe400078e00cc */
[----:B------:R-:W-:Y:S01]  /*37060*/  IMAD.MOV.U32 R182, RZ, RZ, R183 ;  /* 0x000000ffffb67224 */ /* 0x000fe200078e00b7 */
[----:B------:R-:W-:Y:S01]  /*37070*/  LEA.HI.X.SX32 R9, R244, R0, 0x2, P2 ;  /* 0x00000000f4097211 */ /* 0x000fe200010f16ff */
[----:B------:R-:W-:-:S02]  /*37080*/  IMAD.MOV.U32 R183, RZ, RZ, R184 ;  /* 0x000000ffffb77224 */ /* 0x000fc400078e00b8 */
[----:B------:R-:W-:Y:S02]  /*37090*/  IMAD.MOV.U32 R184, RZ, RZ, R195 ;  /* 0x000000ffffb87224 */ /* 0x000fe400078e00c3 */
[----:B------:R-:W-:Y:S02]  /*370a0*/  IMAD.MOV.U32 R195, RZ, RZ, R57 ;  /* 0x000000ffffc37224 */ /* 0x000fe400078e0039 */
[----:B------:R-:W-:Y:S01]  /*370b0*/  IMAD.MOV.U32 R197, RZ, RZ, R203 ;  /* 0x000000ffffc57224 */ /* 0x000fe200078e00cb */
[----:B------:R-:W2:Y:S01]  /*370c0*/  LDL.LU R57, [R1+0x1a10] ;  /* 0x001a100001397983 */ /* 0x000ea20000300800 */
[----:B------:R-:W-:-:S03]  /*370d0*/  IMAD.MOV.U32 R203, RZ, RZ, R97 ;  /* 0x000000ffffcb7224 */ /* 0x000fc600078e0061 */
[----:B------:R1:W-:Y:S01]  /*370e0*/  STL.64 [R1+0x14b0], R10 ;  /* 0x0014b00a01007387 */ /* 0x0003e20000100a00 */
[----:B------:R-:W-:Y:S02]  /*370f0*/  IMAD.MOV.U32 R176, RZ, RZ, R180 ;  /* 0x000000ffffb07224 */ /* 0x000fe400078e00b4 */
[----:B------:R-:W-:Y:S01]  /*37100*/  IMAD.MOV.U32 R180, RZ, RZ, R181 ;  /* 0x000000ffffb47224 */ /* 0x000fe200078e00b5 */
[----:B------:R3:W-:Y:S01]  /*37110*/  STL.64 [R1+0x14a8], R8 ;  /* 0x0014a80801007387 */ /* 0x0007e20000100a00 */
[----:B------:R-:W-:Y:S02]  /*37120*/  IMAD.MOV.U32 R191, RZ, RZ, R203 ;  /* 0x000000ffffbf7224 */ /* 0x000fe400078e00cb */
[----:B------:R-:W-:Y:S01]  /*37130*/  IMAD.MOV.U32 R181, RZ, RZ, R182 ;  /* 0x000000ffffb57224 */ /* 0x000fe200078e00b6 */
[CC--:B-1----:R-:W-:Y:S01]  /*37140*/  LEA R10, P1, R247.reuse, R2.reuse, 0x2 ;  /* 0x00000002f70a7211 */ /* 0x0c2fe200078210ff */
[----:B------:R-:W-:Y:S01]  /*37150*/  IMAD.MOV.U32 R203, RZ, RZ, R96 ;  /* 0x000000ffffcb7224 */ /* 0x000fe200078e0060 */
[C---:B---3--:R-:W-:Y:S01]  /*37160*/  LEA R8, P2, R246.reuse, R2, 0x2 ;  /* 0x00000002f6087211 */ /* 0x048fe200078410ff */
        /* <DEDUP_REMOVED lines=8> */
[----:B------:R-:W-:Y:S02]  /*371f0*/  IMAD.MOV.U32 R203, RZ, RZ, R59 ;  /* 0x000000ffffcb7224 */ /* 0x000fe400078e003b */
[----:B------:R-:W3:Y:S01]  /*37200*/  LDL.LU R59, [R1+0x1a0c] ;  /* 0x001a0c00013b7983 */ /* 0x000ee20000300800 */
[----:B------:R-:W-:-:S03]  /*37210*/  IMAD.MOV.U32 R193, RZ, RZ, R197 ;  /* 0x000000ffffc17224 */ /* 0x000fc600078e00c5 */
[----:B------:R4:W-:Y:S01]  /*37220*/  STL.64 [R1+0x1498], R8 ;  /* 0x0014980801007387 */ /* 0x0009e20000100a00 */
[C---:B-1----:R-:W-:Y:S01]  /*37230*/  LEA R10, P1, R249.reuse, R2, 0x2 ;  /* 0x00000002f90a7211 */ /* 0x042fe200078210ff */
[----:B------:R-:W-:Y:S02]  /*37240*/  IMAD.MOV.U32 R197, RZ, RZ, R200 ;  /* 0x000000ffffc57224 */ /* 0x000fe400078e00c8 */
[----:B------:R-:W-:Y:S01]  /*37250*/  IMAD.MOV.U32 R177, RZ, RZ, R180 ;  /* 0x000000ffffb17224 */ /* 0x000fe200078e00b4 */
[----:B------:R-:W-:Y:S01]  /*37260*/  LEA.HI.X.SX32 R11, R249, R0, 0x2, P1 ;  /* 0x00000000f90b7211 */ /* 0x000fe200008f16ff */
[----:B------:R-:W-:Y:S01]  /*37270*/  IMAD.MOV.U32 R180, RZ, RZ, R181 ;  /* 0x000000ffffb47224 */ /* 0x000fe200078e00b5 */
[----:B----4-:R-:W-:Y:S01]  /*37280*/  LEA R8, P2, R248, R2, 0x2 ;  /* 0x00000002f8087211 */ /* 0x010fe200078410ff */
[----:B------:R-:W-:-:S03]  /*37290*/  IMAD.MOV.U32 R181, RZ, RZ, R182 ;  /* 0x000000ffffb57224 */ /* 0x000fc600078e00b6 */
[----:B------:R-:W-:Y:S01]  /*372a0*/  LEA.HI.X.SX32 R9, R248, R0, 0x2, P2 ;  /* 0x00000000f8097211 */ /* 0x000fe200010f16ff */
[----:B------:R-:W-:Y:S02]  /*372b0*/  IMAD.MOV.U32 R187, RZ, RZ, R197 ;  /* 0x000000ffffbb7224 */ /* 0x000fe400078e00c5 */
[----:B------:R-:W-:Y:S01]  /*372c0*/  IMAD.MOV.U32 R182, RZ, RZ, R183 ;  /* 0x000000ffffb67224 */ /* 0x000fe200078e00b7 */
[----:B------:R-:W-:Y:S01]  /*372d0*/  STL.64 [R1+0x1490], R10 ;  /* 0x0014900a01007387 */ /* 0x000fe20000100a00 */
[----:B------:R-:W-:Y:S02]  /*372e0*/  IMAD.MOV.U32 R188, RZ, RZ, R191 ;  /* 0x000000ffffbc7224 */ /* 0x000fe400078e00bf */
[----:B------:R-:W-:Y:S01]  /*372f0*/  IMAD.MOV.U32 R183, RZ, RZ, R184 ;  /* 0x000000ffffb77224 */ /* 0x000fe200078e00b8 */
[----:B------:R1:W-:Y:S01]  /*37300*/  STL.64 [R1+0x1488], R8 ;  /* 0x0014880801007387 */ /* 0x0003e20000100a00 */
[----:B------:R-:W-:Y:S01]  /*37310*/  IMAD.MOV.U32 R189, RZ, RZ, R194 ;  /* 0x000000ffffbd7224 */ /* 0x000fe200078e00c2 */
[----:B------:R-:W-:Y:S01]  /*37320*/  LEA R170, P1, R251, R2, 0x2 ;  /* 0x00000002fbaa7211 */ /* 0x000fe200078210ff */
[----:B------:R-:W-:-:S02]  /*37330*/  IMAD.MOV.U32 R184, RZ, RZ, R185 ;  /* 0x000000ffffb87224 */ /* 0x000fc400078e00b9 */
[----:B------:R-:W-:Y:S02]  /*37340*/  IMAD.MOV.U32 R185, RZ, RZ, R186 ;  /* 0x000000ffffb97224 */ /* 0x000fe400078e00ba */
[----:B------:R-:W-:Y:S02]  /*37350*/  IMAD.MOV.U32 R186, RZ, RZ, R187 ;  /* 0x000000ffffba7224 */ /* 0x000fe400078e00bb */
[----:B------:R-:W-:Y:S01]  /*37360*/  IMAD.MOV.U32 R187, RZ, RZ, R188 ;  /* 0x000000ffffbb7224 */ /* 0x000fe200078e00bc */
[C---:B-1----:R-:W-:Y:S01]  /*37370*/  LEA R8, P2, R250.reuse, R2, 0x2 ;  /* 0x00000002fa087211 */ /* 0x042fe200078410ff */
        /* <DEDUP_REMOVED lines=9> */
[----:B------:R-:W-:Y:S01]  /*37410*/  IMAD.MOV.U32 R151, RZ, RZ, R22 ;  /* 0x000000ffff977224 */ /* 0x000fe200078e0016 */
[----:B------:R4:W-:Y:S01]  /*37420*/  STL.64 [R1+0x1478], R8 ;  /* 0x0014780801007387 */ /* 0x0009e20000100a00 */
[----:B------:R-:W-:-:S03]  /*37430*/  IMAD.MOV.U32 R22, RZ, RZ, R21 ;  /* 0x000000ffff167224 */ /* 0x000fc600078e0015 */
[----:B------:R-:W2:Y:S01]  /*37440*/  LDL.LU R21, [R1+0x41c] ;  /* 0x00041c0001157983 */ /* 0x000ea20000300800 */
[----:B-1----:R-:W-:-:S04]  /*37450*/  LEA R170, P1, R180, R2, 0x2 ;  /* 0x00000002b4aa7211 */ /* 0x002fc800078210ff */
[----:B------:R-:W-:Y:S01]  /*37460*/  LEA.HI.X.SX32 R171, R180, R0, 0x2, P1 ;  /* 0x00000000b4ab7211 */ /* 0x000fe200008f16ff */
[----:B------:R-:W-:Y:S02]  /*37470*/  IMAD.MOV.U32 R180, RZ, RZ, R181 ;  /* 0x000000ffffb47224 */ /* 0x000fe400078e00b5 */
[----:B------:R-:W-:Y:S02]  /*37480*/  IMAD.MOV.U32 R181, RZ, RZ, R182 ;  /* 0x000000ffffb57224 */ /* 0x000fe400078e00b6 */
[----:B------:R-:W-:Y:S01]  /*37490*/  IMAD.MOV.U32 R182, RZ, RZ, R183 ;  /* 0x000000ffffb67224 */ /* 0x000fe200078e00b7 */
[----:B------:R-:W-:Y:S01]  /*374a0*/  MOV R183, R184 ;  /* 0x000000b800b77202 */ /* 0x000fe20000000f00 */
[----:B------:R-:W-:Y:S02]  /*374b0*/  IMAD.MOV.U32 R179, RZ, RZ, R181 ;  /* 0x000000ffffb37224 */ /* 0x000fe400078e00b5 */
[----:B------:R-:W-:Y:S02]  /*374c0*/  IMAD.MOV.U32 R184, RZ, RZ, R185 ;  /* 0x000000ffffb87224 */ /* 0x000fe400078e00b9 */
[----:B------:R-:W-:-:S02]  /*374d0*/  IMAD.MOV.U32 R185, RZ, RZ, R186 ;  /* 0x000000ffffb97224 */ /* 0x000fc400078e00ba */
[----:B------:R-:W-:Y:S02]  /*374e0*/  IMAD.MOV.U32 R191, RZ, RZ, R192 ;  /* 0x000000ffffbf7224 */ /* 0x000fe400078e00c0 */
[----:B------:R-:W-:Y:S02]  /*374f0*/  IMAD.MOV.U32 R186, RZ, RZ, R187 ;  /* 0x000000ffffba7224 */ /* 0x000fe400078e00bb */
[----:B------:R-:W-:Y:S01]  /*37500*/  IMAD.MOV.U32 R181, RZ, RZ, R182 ;  /* 0x000000ffffb57224 */ /* 0x000fe200078e00b6 */
[----:B------:R-:W-:Y:S01]  /*37510*/  LEA R172, P1, R179, R2, 0x2 ;  /* 0x00000002b3ac7211 */ /* 0x000fe200078210ff */
[----:B------:R-:W-:Y:S02]  /*37520*/  IMAD.MOV.U32 R192, RZ, RZ, R95 ;  /* 0x000000ffffc07224 */ /* 0x000fe400078e005f */
[----:B------:R-:W-:Y:S02]  /*37530*/  IMAD.MOV.U32 R187, RZ, RZ, R188 ;  /* 0x000000ffffbb7224 */ /* 0x000fe400078e00bc */
[----:B------:R-:W-:-:S02]  /*37540*/  IMAD.MOV.U32 R182, RZ, RZ, R183 ;  /* 0x000000ffffb67224 */ /* 0x000fc400078e00b7 */
[----:B------:R-:W-:Y:S02]  /*37550*/  IMAD.MOV.U32 R188, RZ, RZ, R189 ;  /* 0x000000ffffbc7224 */ /* 0x000fe400078e00bd */
[----:B------:R-:W-:Y:S02]  /*37560*/  IMAD.MOV.U32 R183, RZ, RZ, R184 ;  /* 0x000000ffffb77224 */ /* 0x000fe400078e00b8 */
[----:B------:R-:W-:Y:S02]  /*37570*/  IMAD.MOV.U32 R189, RZ, RZ, R190 ;  /* 0x000000ffffbd7224 */ /* 0x000fe400078e00be */
[----:B------:R-:W-:Y:S01]  /*37580*/  IMAD.MOV.U32 R184, RZ, RZ, R185 ;  /* 0x000000ffffb87224 */ /* 0x000fe200078e00b9 */
[----:B----4-:R-:W-:Y:S01]  /*37590*/  LEA R8, P2, R252, R2, 0x2 ;  /* 0x00000002fc087211 */ /* 0x010fe200078410ff */
[----:B------:R-:W-:Y:S02]  /*375a0*/  IMAD.MOV.U32 R190, RZ, RZ, R191 ;  /* 0x000000ffffbe7224 */ /* 0x000fe400078e00bf */
[----:B------:R-:W-:Y:S01]  /*375b0*/  IMAD.MOV.U32 R185, RZ, RZ, R186 ;  /* 0x000000ffffb97224 */ /* 0x000fe200078e00ba */
[----:B------:R-:W-:Y:S01]  /*375c0*/  LEA.HI.X.SX32 R173, R179, R0, 0x2, P1 ;  /* 0x00000000b3ad7211 */ /* 0x000fe200008f16ff */
[----:B------:R-:W-:-:S02]  /*375d0*/  IMAD.MOV.U32 R191, RZ, RZ, R192 ;  /* 0x000000ffffbf7224 */ /* 0x000fc400078e00c0 */
[----:B------:R-:W-:Y:S02]  /*375e0*/  IMAD.MOV.U32 R186, RZ, RZ, R187 ;  /* 0x000000ffffba7224 */ /* 0x000fe400078e00bb */
[----:B------:R-:W-:Y:S02]  /*375f0*/  IMAD.MOV.U32 R187, RZ, RZ, R188 ;  /* 0x000000ffffbb7224 */ /* 0x000fe400078e00bc */
[----:B------:R-:W-:Y:S02]  /*37600*/  IMAD.MOV.U32 R206, RZ, RZ, R111 ;  /* 0x000000ffffce7224 */ /* 0x000fe400078e006f */
[----:B------:R-:W-:Y:S02]  /*37610*/  IMAD.MOV.U32 R188, RZ, RZ, R189 ;  /* 0x000000ffffbc7224 */ /* 0x000fe400078e00bd */
[----:B------:R-:W-:Y:S01]  /*37620*/  IMAD.MOV.U32 R179, RZ, RZ, R183 ;  /* 0x000000ffffb37224 */ /* 0x000fe200078e00b7 */
[----:B------:R1:W-:Y:S01]  /*37630*/  STL.64 [R1+0x1470], R170 ;  /* 0x001470aa01007387 */ /* 0x0003e20000100a00 */
[----:B------:R-:W-:Y:S01]  /*37640*/  IMAD.MOV.U32 R189, RZ, RZ, R190 ;  /* 0x000000ffffbd7224 */ /* 0x000fe200078e00be */
[----:B------:R-:W-:Y:S01]  /*37650*/  LEA.HI.X.SX32 R9, R252, R0, 0x2, P2 ;  /* 0x00000000fc097211 */ /* 0x000fe200010f16ff */
[----:B------:R-:W-:-:S02]  /*37660*/  IMAD.MOV.U32 R183, RZ, RZ, R184 ;  /* 0x000000ffffb77224 */ /* 0x000fc400078e00b8 */
[----:B------:R-:W-:Y:S02]  /*37670*/  IMAD.MOV.U32 R190, RZ, RZ, R191 ;  /* 0x000000ffffbe7224 */ /* 0x000fe400078e00bf */
[----:B------:R-:W-:Y:S02]  /*37680*/  IMAD.MOV.U32 R184, RZ, RZ, R185 ;  /* 0x000000ffffb87224 */ /* 0x000fe400078e00b9 */
[----:B------:R-:W-:Y:S02]  /*37690*/  IMAD.MOV.U32 R192, RZ, RZ, R60 ;  /* 0x000000ffffc07224 */ /* 0x000fe400078e003c */
[----:B------:R-:W-:Y:S01]  /*376a0*/  IMAD.MOV.U32 R185, RZ, RZ, R186 ;  /* 0x000000ffffb97224 */ /* 0x000fe200078e00ba */
[----:B-1----:R-:W-:Y:S01]  /*376b0*/  LEA R170, P2, R178, R2, 0x2 ;  /* 0x00000002b2aa7211 */ /* 0x002fe200078410ff */
[----:B------:R-:W-:Y:S01]  /*376c0*/  IMAD.MOV.U32 R194, RZ, RZ, R206 ;  /* 0x000000ffffc27224 */ /* 0x000fe200078e00ce */
[----:B------:R-:W4:Y:S01]  /*376d0*/  LDL.LU R60, [R1+0x1a08] ;  /* 0x001a0800013c7983 */ /* 0x000f220000300800 */
[----:B------:R-:W-:-:S02]  /*376e0*/  IMAD.MOV.U32 R186, RZ, RZ, R187 ;  /* 0x000000ffffba7224 */ /* 0x000fc400078e00bb */
[----:B------:R-:W-:Y:S01]  /*376f0*/  IMAD.MOV.U32 R187, RZ, RZ, R189 ;  /* 0x000000ffffbb7224 */ /* 0x000fe200078e00bd */
[----:B------:R-:W-:Y:S01]  /*37700*/  LEA.HI.X.SX32 R171, R178, R0, 0x2, P2 ;  /* 0x00000000b2ab7211 */ /* 0x000fe200010f16ff */
[----:B------:R-:W-:Y:S01]  /*37710*/  IMAD.MOV.U32 R189, RZ, RZ, R190 ;  /* 0x000000ffffbd7224 */ /* 0x000fe200078e00be */
[----:B------:R-:W-:Y:S01]  /*37720*/  STL.64 [R1+0x1468], R8 ;  /* 0x0014680801007387 */ /* 0x000fe20000100a00 */
[----:B------:R-:W-:Y:S02]  /*37730*/  IMAD.MOV.U32 R191, RZ, RZ, R192 ;  /* 0x000000ffffbf7224 */ /* 0x000fe400078e00c0 */
[----:B------:R-:W-:Y:S02]  /*37740*/  IMAD.MOV.U32 R190, RZ, RZ, R193 ;  /* 0x000000ffffbe7224 */ /* 0x000fe400078e00c1 */
[----:B------:R-:W-:Y:S02]  /*37750*/  IMAD.MOV.U32 R175, RZ, RZ, R179 ;  /* 0x000000ffffaf7224 */ /* 0x000fe400078e00b3 */
[----:B------:R-:W-:-:S02]  /*37760*/  IMAD.MOV.U32 R192, RZ, RZ, R62 ;  /* 0x000000ffffc07224 */ /* 0x000fc400078e003e */
[----:B------:R-:W-:Y:S01]  /*37770*/  IMAD.MOV.U32 R193, RZ, RZ, R194 ;  /* 0x000000ffffc17224 */ /* 0x000fe200078e00c2 */
[----:B------:R-:W4:Y:S01]  /*37780*/  LDL.LU R62, [R1+0x1a04] ;  /* 0x001a0400013e7983 */ /* 0x000f220000300800 */
[----:B------:R-:W-:Y:S02]  /*37790*/  IMAD.MOV.U32 R194, RZ, RZ, R195 ;  /* 0x000000ffffc27224 */ /* 0x000fe400078e00c3 */
[----:B------:R-:W-:Y:S01]  /*377a0*/  IMAD.MOV.U32 R195, RZ, RZ, R61 ;  /* 0x000000ffffc37224 */ /* 0x000fe200078e003d */
[----:B------:R1:W-:Y:S01]  /*377b0*/  STL.64 [R1+0x1460], R172 ;  /* 0x001460ac01007387 */ /* 0x0003e20000100a00 */
[----:B------:R-:W-:-:S03]  /*377c0*/  IMAD.MOV.U32 R179, RZ, RZ, R183 ;  /* 0x000000ffffb37224 */ /* 0x000fc600078e00b7 */
[----:B------:R-:W4:Y:S01]  /*377d0*/  LDL.LU R61, [R1+0x1a00] ;  /* 0x001a0000013d7983 */ /* 0x000f220000300800 */
[----:B------:R-:W-:-:S03]  /*377e0*/  IMAD.MOV.U32 R178, RZ, RZ, R184 ;  /* 0x000000ffffb27224 */ /* 0x000fc600078e00b8 */
[----:B------:R1:W-:Y:S01]  /*377f0*/  STL.64 [R1+0x1458], R170 ;  /* 0x001458aa01007387 */ /* 0x0003e20000100a00 */
[----:B------:R-:W-:Y:S01]  /*37800*/  IMAD.MOV.U32 R183, RZ, RZ, R185 ;  /* 0x000000ffffb77224 */ /* 0x000fe200078e00b9 */
[C---:B-1----:R-:W-:Y:S01]  /*37810*/  LEA R172, P1, R175.reuse, R2, 0x2 ;  /* 0x00000002afac7211 */ /* 0x042fe200078210ff */
[----:B------:R-:W-:Y:S02]  /*37820*/  IMAD.MOV.U32 R184, RZ, RZ, R186 ;  /* 0x000000ffffb87224 */ /* 0x000fe400078e00ba */
[----:B------:R-:W-:Y:S01]  /*37830*/  IMAD.MOV.U32 R185, RZ, RZ, R187 ;  /* 0x000000ffffb97224 */ /* 0x000fe200078e00bb */
[----:B------:R-:W-:Y:S01]  /*37840*/  LEA.HI.X.SX32 R173, R175, R0, 0x2, P1 ;  /* 0x00000000afad7211 */ /* 0x000fe200008f16ff */
[----:B------:R-:W-:Y:S01]  /*37850*/  IMAD.MOV.U32 R186, RZ, RZ, R189 ;  /* 0x000000ffffba7224 */ /* 0x000fe200078e00bd */
[C---:B------:R-:W-:Y:S01]  /*37860*/  LEA R170, P2, R176.reuse, R2, 0x2 ;  /* 0x00000002b0aa7211 */ /* 0x040fe200078410ff */
[----:B------:R-:W-:Y:S02]  /*37870*/  IMAD.MOV.U32 R187, RZ, RZ, R193 ;  /* 0x000000ffffbb7224 */ /* 0x000fe400078e00c1 */
[----:B------:R-:W-:Y:S01]  /*37880*/  IMAD.MOV.U32 R189, RZ, RZ, R194 ;  /* 0x000000ffffbd7224 */ /* 0x000fe200078e00c2 */
[----:B------:R-:W-:Y:S01]  /*37890*/  LEA.HI.X.SX32 R171, R176, R0, 0x2, P2 ;  /* 0x00000000b0ab7211 */ /* 0x000fe200010f16ff */
[----:B------:R-:W-:-:S02]  /*378a0*/  IMAD.MOV.U32 R193, RZ, RZ, R195 ;  /* 0x000000ffffc17224 */ /* 0x000fc400078e00c3 */
[----:B------:R-:W-:Y:S02]  /*378b0*/  IMAD.MOV.U32 R194, RZ, RZ, R63 ;  /* 0x000000ffffc27224 */ /* 0x000fe400078e003f */
[----:B------:R-:W4:Y:S01]  /*378c0*/  LDL.LU R63, [R1+0x19fc] ;  /* 0x0019fc00013f7983 */ /* 0x000f220000300800 */
[----:B------:R-:W-:-:S03]  /*378d0*/  IMAD.MOV.U32 R195, RZ, RZ, R64 ;  /* 0x000000ffffc37224 */ /* 0x000fc600078e0040 */
[----:B------:R-:W4:Y:S04]  /*378e0*/  LDL.LU R64, [R1+0x19f8] ;  /* 0x0019f80001407983 */ /* 0x000f280000300800 */
[----:B------:R-:W-:Y:S04]  /*378f0*/  STL.64 [R1+0x1450], R172 ;  /* 0x001450ac01007387 */ /* 0x000fe80000100a00 */
[----:B------:R1:W-:Y:S01]  /*37900*/  STL.64 [R1+0x1448], R170 ;  /* 0x001448aa01007387 */ /* 0x0003e20000100a00 */
[----:B------:R-:W-:Y:S02]  /*37910*/  IMAD.MOV.U32 R200, RZ, RZ, R202 ;  /* 0x000000ffffc87224 */ /* 0x000fe400078e00ca */
[----:B------:R-:W-:-:S02]  /*37920*/  IMAD.MOV.U32 R204, RZ, RZ, R207 ;  /* 0x000000ffffcc7224 */ /* 0x000fc400078e00cf */
[----:B------:R-:W-:Y:S02]  /*37930*/  IMAD.MOV.U32 R206, RZ, RZ, R89 ;  /* 0x000000ffffce7224 */ /* 0x000fe400078e0059 */
[----:B-1----:R-:W-:Y:S01]  /*37940*/  IMAD.MOV.U32 R171, RZ, RZ, R178 ;  /* 0x000000ffffab7224 */ /* 0x002fe200078e00b2 */
[----:B------:R-:W-:Y:S01]  /*37950*/  LEA R172, P2, R177, R2, 0x2 ;  /* 0x00000002b1ac7211 */ /* 0x000fe200078410ff */
[----:B------:R-:W-:-:S03]  /*37960*/  IMAD.MOV.U32 R178, RZ, RZ, R184 ;  /* 0x000000ffffb27224 */ /* 0x000fc600078e00b8 */
[C---:B------:R-:W-:Y:S01]  /*37970*/  LEA R174, P1, R171.reuse, R2, 0x2 ;  /* 0x00000002abae7211 */ /* 0x040fe200078210ff */
[----:B------:R-:W-:Y:S02]  /*37980*/  IMAD.MOV.U32 R207, RZ, RZ, R98 ;  /* 0x000000ffffcf7224 */ /* 0x000fe400078e0062 */
[----:B------:R-:W-:Y:S02]  /*37990*/  IMAD.MOV.U32 R176, RZ, RZ, R183 ;  /* 0x000000ffffb07224 */ /* 0x000fe400078e00b7 */
[----:B------:R-:W-:Y:S01]  /*379a0*/  IMAD.MOV.U32 R184, RZ, RZ, R186 ;  /* 0x000000ffffb87224 */ /* 0x000fe200078e00ba */
[-C--:B------:R-:W-:Y:S01]  /*379b0*/  LEA.HI.X.SX32 R175, R171, R0.reuse, 0x2, P1 ;  /* 0x00000000abaf7211 */ /* 0x080fe200008f16ff */
        /* <DEDUP_REMOVED lines=8> */
[----:B------:R-:W-:Y:S02]  /*37a40*/  IMAD.MOV.U32 R206, RZ, RZ, R66 ;  /* 0x000000ffffce7224 */ /* 0x000fe400078e0042 */
[----:B------:R-:W4:Y:S01]  /*37a50*/  LDL.LU R66, [R1+0x19f4] ;  /* 0x0019f40001427983 */ /* 0x000f220000300800 */
[----:B------:R-:W-:-:S03]  /*37a60*/  IMAD.MOV.U32 R207, RZ, RZ, R65 ;  /* 0x000000ffffcf7224 */ /* 0x000fc600078e0041 */
[----:B------:R-:W4:Y:S04]  /*37a70*/  LDL.LU R65, [R1+0x19f0] ;  /* 0x0019f00001417983 */ /* 0x000f280000300800 */
[----:B------:R1:W-:Y:S04]  /*37a80*/  STL.64 [R1+0x1440], R174 ;  /* 0x001440ae01007387 */ /* 0x0003e80000100a00 */
[----:B------:R1:W-:Y:S02]  /*37a90*/  STL.64 [R1+0x1438], R172 ;  /* 0x001438ac01007387 */ /* 0x0003e40000100a00 */
[----:B-1----:R-:W-:-:S02]  /*37aa0*/  LEA R174, P1, R178, R2, 0x2 ;  /* 0x00000002b2ae7211 */ /* 0x002fc400078210ff */
[C---:B------:R-:W-:Y:S02]  /*37ab0*/  LEA R172, P2, R179.reuse, R2, 0x2 ;  /* 0x00000002b3ac7211 */ /* 0x040fe400078410ff */
[-C--:B------:R-:W-:Y:S02]  /*37ac0*/  LEA.HI.X.SX32 R175, R178, R0.reuse, 0x2, P1 ;  /* 0x00000000b2af7211 */ /* 0x080fe400008f16ff */
[----:B------:R-:W-:Y:S01]  /*37ad0*/  LEA.HI.X.SX32 R173, R179, R0, 0x2, P2 ;  /* 0x00000000b3ad7211 */ /* 0x000fe200010f16ff */
        /* <DEDUP_REMOVED lines=10> */
[----:B------:R-:W-:Y:S01]  /*37b80*/  IMAD.MOV.U32 R201, RZ, RZ, R147 ;  /* 0x000000ffffc97224 */ /* 0x000fe200078e0093 */
[----:B------:R1:W-:Y:S01]  /*37b90*/  STL.64 [R1+0x1430], R174 ;  /* 0x001430ae01007387 */ /* 0x0003e20000100a00 */
[----:B------:R-:W-:Y:S02]  /*37ba0*/  IMAD.MOV.U32 R199, RZ, RZ, R148 ;  /* 0x000000ffffc77224 */ /* 0x000fe400078e0094 */
[----:B------:R-:W-:Y:S01]  /*37bb0*/  IMAD.MOV.U32 R147, RZ, RZ, R149 ;  /* 0x000000ffff937224 */ /* 0x000fe200078e0095 */
[----:B------:R-:W-:Y:S01]  /*37bc0*/  STL.64 [R1+0x1428], R172 ;  /* 0x001428ac01007387 */ /* 0x000fe20000100a00 */
[----:B------:R-:W-:Y:S02]  /*37bd0*/  IMAD.MOV.U32 R148, RZ, RZ, R150 ;  /* 0x000000ffff947224 */ /* 0x000fe400078e0096 */
[----:B------:R-:W-:Y:S02]  /*37be0*/  IMAD.MOV.U32 R149, RZ, RZ, R151 ;  /* 0x000000ffff957224 */ /* 0x000fe400078e0097 */
[----:B------:R-:W-:-:S02]  /*37bf0*/  IMAD.MOV.U32 R150, RZ, RZ, R17 ;  /* 0x000000ffff967224 */ /* 0x000fc400078e0011 */
[----:B------:R-:W-:Y:S02]  /*37c00*/  IMAD.MOV.U32 R151, RZ, RZ, R22 ;  /* 0x000000ffff977224 */ /* 0x000fe400078e0016 */
[----:B------:R-:W3:Y:S01]  /*37c10*/  LDL.LU R22, [R1+0x14] ;  /* 0x0000140001167983 */ /* 0x000ee20000300800 */
[----:B--2---:R-:W-:-:S03]  /*37c20*/  IMAD.MOV.U32 R17, RZ, RZ, R21 ;  /* 0x000000ffff117224 */ /* 0x004fc600078e0015 */
[----:B------:R-:W2:Y:S01]  /*37c30*/  LDL.LU R21, [R1+0x1c] ;  /* 0x00001c0001157983 */ /* 0x000ea20000300800 */
[CC--:B------:R-:W-:Y:S02]  /*37c40*/  LEA R208, P1, R179.reuse, R2.reuse, 0x2 ;  /* 0x00000002b3d07211 */ /* 0x0c0fe400078210ff */
[C---:B-1----:R-:W-:Y:S02]  /*37c50*/  LEA R174, P2, R180.reuse, R2, 0x2 ;  /* 0x00000002b4ae7211 */ /* 0x042fe400078410ff */
        /* <DEDUP_REMOVED lines=10> */
[----:B------:R-:W-:Y:S01]  /*37d00*/  IMAD.MOV.U32 R186, RZ, RZ, R188 ;  /* 0x000000ffffba7224 */ /* 0x000fe200078e00bc */
[CC--:B-1----:R-:W-:Y:S01]  /*37d10*/  LEA R208, P1, R180.reuse, R2.reuse, 0x2 ;  /* 0x00000002b4d07211 */ /* 0x0c2fe200078210ff */
[----:B------:R-:W-:Y:S01]  /*37d20*/  IMAD.MOV.U32 R187, RZ, RZ, R190 ;  /* 0x000000ffffbb7224 */ /* 0x000fe200078e00be */
[----:B------:R-:W-:Y:S02]  /*37d30*/  LEA R174, P2, R181, R2, 0x2 ;  /* 0x00000002b5ae7211 */ /* 0x000fe400078410ff */
[----:B------:R-:W-:Y:S01]  /*37d40*/  LEA.HI.X.SX32 R209, R180, R0, 0x2, P1 ;  /* 0x00000000b4d17211 */ /* 0x000fe200008f16ff */
[----:B------:R-:W-:Y:S01]  /*37d50*/  IMAD.MOV.U32 R188, RZ, RZ, R68 ;  /* 0x000000ffffbc7224 */ /* 0x000fe200078e0044 */
[----:B------:R-:W-:Y:S01]  /*37d60*/  LEA R180, P1, R177, R2, 0x2 ;  /* 0x00000002b1b47211 */ /* 0x000fe200078210ff */
[----:B------:R-:W-:Y:S01]  /*37d70*/  IMAD.MOV.U32 R183, RZ, RZ, R184 ;  /* 0x000000ffffb77224 */ /* 0x000fe200078e00b8 */
[-C--:B------:R-:W-:Y:S01]  /*37d80*/  LEA.HI.X.SX32 R175, R181, R0.reuse, 0x2, P2 ;  /* 0x00000000b5af7211 */ /* 0x080fe200010f16ff */
[----:B------:R-:W-:Y:S01]  /*37d90*/  IMAD.MOV.U32 R184, RZ, RZ, R185 ;  /* 0x000000ffffb87224 */ /* 0x000fe200078e00b9 */
[----:B------:R-:W-:Y:S01]  /*37da0*/  LEA.HI.X.SX32 R181, R177, R0, 0x2, P1 ;  /* 0x00000000b1b57211 */ /* 0x000fe200008f16ff */
[----:B------:R-:W-:-:S02]  /*37db0*/  IMAD.MOV.U32 R190, RZ, RZ, R67 ;  /* 0x000000ffffbe7224 */ /* 0x000fc400078e0043 */
[----:B------:R-:W-:Y:S01]  /*37dc0*/  IMAD.MOV.U32 R185, RZ, RZ, R186 ;  /* 0x000000ffffb97224 */ /* 0x000fe200078e00ba */
[----:B------:R-:W4:Y:S01]  /*37dd0*/  LDL.LU R67, [R1+0x19ec] ;  /* 0x0019ec0001437983 */ /* 0x000f220000300800 */
[----:B------:R-:W-:Y:S02]  /*37de0*/  IMAD.MOV.U32 R186, RZ, RZ, R187 ;  /* 0x000000ffffba7224 */ /* 0x000fe400078e00bb */
[----:B------:R-:W-:Y:S01]  /*37df0*/  IMAD.MOV.U32 R187, RZ, RZ, R188 ;  /* 0x000000ffffbb7224 */ /* 0x000fe200078e00bc */
[----:B------:R-:W4:Y:S01]  /*37e00*/  LDL.LU R68, [R1+0x19e8] ;  /* 0x0019e80001447983 */ /* 0x000f220000300800 */
[----:B------:R-:W-:Y:S02]  /*37e10*/  IMAD.MOV.U32 R188, RZ, RZ, R189 ;  /* 0x000000ffffbc7224 */ /* 0x000fe400078e00bd */
[----:B------:R-:W-:Y:S01]  /*37e20*/  IMAD.MOV.U32 R189, RZ, RZ, R70 ;  /* 0x000000ffffbd7224 */ /* 0x000fe200078e0046 */
[----:B------:R1:W-:Y:S04]  /*37e30*/  STL.64 [R1+0x1410], R208 ;  /* 0x001410d001007387 */ /* 0x0003e80000100a00 */
[----:B------:R-:W-:Y:S04]  /*37e40*/  STL.64 [R1+0x1408], R174 ;  /* 0x001408ae01007387 */ /* 0x000fe80000100a00 */
[----:B------:R-:W4:Y:S04]  /*37e50*/  LDL.LU R70, [R1+0x19e4] ;  /* 0x0019e40001467983 */ /* 0x000f280000300800 */
[----:B------:R1:W-:Y:S02]  /*37e60*/  STL.64 [R1+0x1400], R180 ;  /* 0x001400b401007387 */ /* 0x0003e40000100a00 */
[----:B-1----:R-:W-:Y:S01]  /*37e70*/  LEA R208, P2, R182, R2, 0x2 ;  /* 0x00000002b6d07211 */ /* 0x002fe200078410ff */
[----:B------:R-:W-:-:S02]  /*37e80*/  IMAD.MOV.U32 R177, RZ, RZ, R184 ;  /* 0x000000ffffb17224 */ /* 0x000fc400078e00b8 */
[----:B------:R-:W-:Y:S01]  /*37e90*/  IMAD.MOV.U32 R184, RZ, RZ, R186 ;  /* 0x000000ffffb87224 */ /* 0x000fe200078e00ba */
[----:B------:R-:W-:Y:S01]  /*37ea0*/  LEA.HI.X.SX32 R209, R182, R0, 0x2, P2 ;  /* 0x00000000b6d17211 */ /* 0x000fe200010f16ff */
[----:B------:R-:W-:Y:S02]  /*37eb0*/  IMAD.MOV.U32 R186, RZ, RZ, R188 ;  /* 0x000000ffffba7224 */ /* 0x000fe400078e00bc */
[----:B------:R-:W-:Y:S02]  /*37ec0*/  IMAD.MOV.U32 R180, RZ, RZ, R183 ;  /* 0x000000ffffb47224 */ /* 0x000fe400078e00b7 */
[----:B------:R-:W-:Y:S02]  /*37ed0*/  IMAD.MOV.U32 R183, RZ, RZ, R185 ;  /* 0x000000ffffb77224 */ /* 0x000fe400078e00b9 */
[----:B------:R-:W-:Y:S02]  /*37ee0*/  IMAD.MOV.U32 R185, RZ, RZ, R187 ;  /* 0x000000ffffb97224 */ /* 0x000fe400078e00bb */
[----:B------:R-:W-:-:S02]  /*37ef0*/  IMAD.MOV.U32 R175, RZ, RZ, R183 ;  /* 0x000000ffffaf7224 */ /* 0x000fc400078e00b7 */
[----:B------:R-:W-:Y:S02]  /*37f00*/  IMAD.MOV.U32 R187, RZ, RZ, R189 ;  /* 0x000000ffffbb7224 */ /* 0x000fe400078e00bd */
[----:B------:R-:W-:Y:S02]  /*37f10*/  IMAD.MOV.U32 R188, RZ, RZ, R69 ;  /* 0x000000ffffbc7224 */ /* 0x000fe400078e0045 */
[----:B------:R-:W4:Y:S01]  /*37f20*/  LDL.LU R69, [R1+0x19e0] ;  /* 0x0019e00001457983 */ /* 0x000f220000300800 */
[----:B------:R-:W-:-:S03]  /*37f30*/  IMAD.MOV.U32 R189, RZ, RZ, R71 ;  /* 0x000000ffffbd7224 */ /* 0x000fc600078e0047 */
[----:B------:R-:W4:Y:S01]  /*37f40*/  LDL.LU R71, [R1+0x19dc] ;  /* 0x0019dc0001477983 */ /* 0x000f220000300800 */
[----:B------:R-:W-:-:S03]  /*37f50*/  IMAD.MOV.U32 R181, RZ, RZ, R184 ;  /* 0x000000ffffb57224 */ /* 0x000fc600078e00b8 */
[----:B------:R1:W-:Y:S01]  /*37f60*/  STL.64 [R1+0x13f8], R208 ;  /* 0x0013f8d001007387 */ /* 0x0003e20000100a00 */
[----:B------:R-:W-:Y:S01]  /*37f70*/  IMAD.MOV.U32 R184, RZ, RZ, R185 ;  /* 0x000000ffffb87224 */ /* 0x000fe200078e00b9 */
[C---:B------:R-:W-:Y:S01]  /*37f80*/  LEA R182, P2, R176.reuse, R2, 0x2 ;  /* 0x00000002b0b67211 */ /* 0x040fe200078410ff */
[----:B------:R-:W-:Y:S02]  /*37f90*/  IMAD.MOV.U32 R185, RZ, RZ, R186 ;  /* 0x000000ffffb97224 */ /* 0x000fe400078e00ba */
[----:B------:R-:W-:Y:S01]  /*37fa0*/  IMAD.MOV.U32 R186, RZ, RZ, R187 ;  /* 0x000000ffffba7224 */ /* 0x000fe200078e00bb */
[----:B------:R-:W-:Y:S01]  /*37fb0*/  LEA.HI.X.SX32 R183, R176, R0, 0x2, P2 ;  /* 0x00000000b0b77211 */ /* 0x000fe200010f16ff */
[----:B------:R-:W-:Y:S01]  /*37fc0*/  IMAD.MOV.U32 R187, RZ, RZ, R188 ;  /* 0x000000ffffbb7224 */ /* 0x000fe200078e00bc */
[----:B-1----:R-:W-:Y:S01]  /*37fd0*/  LEA R208, P1, R175, R2, 0x2 ;  /* 0x00000002afd07211 */ /* 0x002fe200078210ff */
[----:B------:R-:W-:-:S03]  /*37fe0*/  IMAD.MOV.U32 R188, RZ, RZ, R189 ;  /* 0x000000ffffbc7224 */ /* 0x000fc600078e00bd */
[----:B------:R-:W-:Y:S01]  /*37ff0*/  LEA.HI.X.SX32 R209, R175, R0, 0x2, P1 ;  /* 0x00000000afd17211 */ /* 0x000fe200008f16ff */
[----:B------:R-:W-:Y:S02]  /*38000*/  IMAD.MOV.U32 R189, RZ, RZ, R72 ;  /* 0x000000ffffbd7224 */ /* 0x000fe400078e0048 */
[----:B------:R-:W4:Y:S01]  /*38010*/  LDL.LU R72, [R1+0x19d8] ;  /* 0x0019d80001487983 */ /* 0x000f220000300800 */
[----:B------:R-:W-:-:S03]  /*38020*/  IMAD.MOV.U32 R175, RZ, RZ, R74 ;  /* 0x000000ffffaf7224 */ /* 0x000fc600078e004a */
[----:B------:R-:W-:Y:S04]  /*38030*/  STL.64 [R1+0x13f0], R208 ;  /* 0x0013f0d001007387 */ /* 0x000fe80000100a00 */
[----:B------:R-:W4:Y:S04]  /*38040*/  LDL.LU R74, [R1+0x19d4] ;  /* 0x0019d400014a7983 */ /* 0x000f280000300800 */
[----:B------:R1:W-:Y:S02]  /*38050*/  STL.64 [R1+0x13e8], R182 ;  /* 0x0013e8b601007387 */ /* 0x0003e40000100a00 */
[----:B-1----:R-:W-:-:S04]  /*38060*/  LEA R182, P2, R177, R2, 0x2 ;  /* 0x00000002b1b67211 */ /* 0x002fc800078410ff */
[----:B------:R-:W-:Y:S01]  /*38070*/  LEA.HI.X.SX32 R183, R177, R0, 0x2, P2 ;  /* 0x00000000b1b77211 */ /* 0x000fe200010f16ff */
[----:B------:R-:W-:Y:S02]  /*38080*/  IMAD.MOV.U32 R177, RZ, RZ, R184 ;  /* 0x000000ffffb17224 */ /* 0x000fe400078e00b8 */
[----:B------:R-:W-:Y:S02]  /*38090*/  IMAD.MOV.U32 R184, RZ, RZ, R185 ;  /* 0x000000ffffb87224 */ /* 0x000fe400078e00b9 */
[----:B------:R-:W-:Y:S02]  /*380a0*/  IMAD.MOV.U32 R185, RZ, RZ, R186 ;  /* 0x000000ffffb97224 */ /* 0x000fe400078e00ba */
[----:B------:R-:W-:Y:S02]  /*380b0*/  IMAD.MOV.U32 R186, RZ, RZ, R187 ;  /* 0x000000ffffba7224 */ /* 0x000fe400078e00bb */
[----:B------:R-:W-:Y:S02]  /*380c0*/  IMAD.MOV.U32 R187, RZ, RZ, R188 ;  /* 0x000000ffffbb7224 */ /* 0x000fe400078e00bc */
[----:B------:R-:W-:Y:S01]  /*380d0*/  IMAD.MOV.U32 R188, RZ, RZ, R189 ;  /* 0x000000ffffbc7224 */ /* 0x000fe200078e00bd */
[----:B------:R-:W-:Y:S01]  /*380e0*/  LEA R208, P1, R175, R2, 0x2 ;  /* 0x00000002afd07211 */ /* 0x000fe200078210ff */
[----:B------:R-:W-:-:S02]  /*380f0*/  IMAD.MOV.U32 R189, RZ, RZ, R190 ;  /* 0x000000ffffbd7224 */ /* 0x000fc400078e00be */
[----:B------:R-:W-:Y:S02]  /*38100*/  IMAD.MOV.U32 R190, RZ, RZ, R191 ;  /* 0x000000ffffbe7224 */ /* 0x000fe400078e00bf */
[----:B------:R-:W-:Y:S02]  /*38110*/  IMAD.MOV.U32 R191, RZ, RZ, R192 ;  /* 0x000000ffffbf7224 */ /* 0x000fe400078e00c0 */
[----:B------:R-:W-:Y:S01]  /*38120*/  IMAD.MOV.U32 R192, RZ, RZ, R146 ;  /* 0x000000ffffc07224 */ /* 0x000fe200078e0092 */
[----:B------:R-:W-:Y:S01]  /*38130*/  LEA.HI.X.SX32 R209, R175, R0, 0x2, P1 ;  /* 0x00000000afd17211 */ /* 0x000fe200008f16ff */
[----:B------:R-:W-:Y:S02]  /*38140*/  IMAD.MOV.U32 R146, RZ, RZ, R147 ;  /* 0x000000ffff927224 */ /* 0x000fe400078e0093 */
[----:B------:R-:W-:Y:S02]  /*38150*/  IMAD.MOV.U32 R147, RZ, RZ, R148 ;  /* 0x000000ffff937224 */ /* 0x000fe400078e0094 */
[----:B------:R-:W-:-:S02]  /*38160*/  IMAD.MOV.U32 R148, RZ, RZ, R149 ;  /* 0x000000ffff947224 */ /* 0x000fc400078e0095 */
[----:B------:R-:W-:Y:S02]  /*38170*/  IMAD.MOV.U32 R149, RZ, RZ, R150 ;  /* 0x000000ffff957224 */ /* 0x000fe400078e0096 */
[----:B------:R-:W-:Y:S01]  /*38180*/  IMAD.MOV.U32 R150, RZ, RZ, R151 ;  /* 0x000000ffff967224 */ /* 0x000fe200078e0097 */
[----:B------:R1:W-:Y:S01]  /*38190*/  STL.64 [R1+0x13e0], R208 ;  /* 0x0013e0d001007387 */ /* 0x0003e20000100a00 */
[----:B------:R-:W-:-:S03]  /*381a0*/  IMAD.MOV.U32 R151, RZ, RZ, R17 ;  /* 0x000000ffff977224 */ /* 0x000fc600078e0011 */
[----:B------:R1:W-:Y:S01]  /*381b0*/  STL.64 [R1+0x13d8], R182 ;  /* 0x0013d8b601007387 */ /* 0x0003e20000100a00 */
[----:B---3--:R-:W-:Y:S02]  /*381c0*/  IMAD.MOV.U32 R17, RZ, RZ, R22 ;  /* 0x000000ffff117224 */ /* 0x008fe400078e0016 */
[----:B--2---:R-:W-:Y:S02]  /*381d0*/  IMAD.MOV.U32 R22, RZ, RZ, R21 ;  /* 0x000000ffff167224 */ /* 0x004fe400078e0015 */
[----:B------:R-:W2:Y:S01]  /*381e0*/  LDL.LU R21, [R1+0x420] ;  /* 0x0004200001157983 */ /* 0x000ea20000300800 */
[----:B-1----:R-:W-:-:S04]  /*381f0*/  LEA R208, P1, R177, R2, 0x2 ;  /* 0x00000002b1d07211 */ /* 0x002fc800078210ff */
[----:B------:R-:W-:Y:S01]  /*38200*/  LEA.HI.X.SX32 R209, R177, R0, 0x2, P1 ;  /* 0x00000000b1d17211 */ /* 0x000fe200008f16ff */
        /* <DEDUP_REMOVED lines=8> */
[C---:B------:R-:W-:Y:S01]  /*38290*/  LEA R182, P2, R178.reuse, R2, 0x2 ;  /* 0x00000002b2b67211 */ /* 0x040fe200078410ff */
[----:B------:R-:W-:Y:S02]  /*382a0*/  IMAD.MOV.U32 R193, RZ, RZ, R194 ;  /* 0x000000ffffc17224 */ /* 0x000fe400078e00c2 */
        /* <DEDUP_REMOVED lines=8> */
[----:B------:R1:W-:Y:S01]  /*38330*/  STL.64 [R1+0x13d0], R208 ;  /* 0x0013d0d001007387 */ /* 0x0003e20000100a00 */
[----:B------:R-:W-:Y:S02]  /*38340*/  IMAD.MOV.U32 R151, RZ, RZ, R17 ;  /* 0x000000ffff977224 */ /* 0x000fe400078e0011 */
[----:B------:R-:W-:Y:S01]  /*38350*/  IMAD.MOV.U32 R17, RZ, RZ, R22 ;  /* 0x000000ffff117224 */ /* 0x000fe200078e0016 */
[----:B------:R3:W-:Y:S01]  /*38360*/  STL.64 [R1+0x13c8], R182 ;  /* 0x0013c8b601007387 */ /* 0x0007e20000100a00 */
[----:B------:R-:W-:-:S02]  /*38370*/  IMAD.MOV.U32 R211, RZ, RZ, R185 ;  /* 0x000000ffffd37224 */ /* 0x000fc400078e00b9 */
[----:B------:R-:W-:Y:S02]  /*38380*/  IMAD.MOV.U32 R185, RZ, RZ, R187 ;  /* 0x000000ffffb97224 */ /* 0x000fe400078e00bb */
[----:B------:R-:W-:Y:S01]  /*38390*/  IMAD.MOV.U32 R187, RZ, RZ, R188 ;  /* 0x000000ffffbb7224 */ /* 0x000fe200078e00bc */
[-C--:B-1----:R-:W-:Y:S01]  /*383a0*/  LEA R208, P1, R177, R2.reuse, 0x2 ;  /* 0x00000002b1d07211 */ /* 0x082fe200078210ff */
[----:B------:R-:W-:Y:S02]  /*383b0*/  IMAD.MOV.U32 R188, RZ, RZ, R189 ;  /* 0x000000ffffbc7224 */ /* 0x000fe400078e00bd */
[----:B------:R-:W-:Y:S01]  /*383c0*/  IMAD.MOV.U32 R189, RZ, RZ, R190 ;  /* 0x000000ffffbd7224 */ /* 0x000fe200078e00be */
[----:B---3--:R-:W-:Y:S01]  /*383d0*/  LEA R182, P2, R179, R2, 0x2 ;  /* 0x00000002b3b67211 */ /* 0x008fe200078410ff */
[----:B--2---:R-:W-:Y:S02]  /*383e0*/  IMAD.MOV.U32 R22, RZ, RZ, R21 ;  /* 0x000000ffff167224 */ /* 0x004fe400078e0015 */
[----:B------:R-:W2:Y:S01]  /*383f0*/  LDL.LU R21, [R1+0x428] ;  /* 0x0004280001157983 */ /* 0x000ea20000300800 */
[-C--:B------:R-:W-:Y:S01]  /*38400*/  LEA.HI.X.SX32 R209, R177, R0.reuse, 0x2, P1 ;  /* 0x00000000b1d17211 */ /* 0x080fe200008f16ff */
[----:B------:R-:W-:Y:S01]  /*38410*/  IMAD.MOV.U32 R190, RZ, RZ, R193 ;  /* 0x000000ffffbe7224 */ /* 0x000fe200078e00c1 */
[----:B------:R-:W-:Y:S01]  /*38420*/  LEA.HI.X.SX32 R183, R179, R0, 0x2, P2 ;  /* 0x00000000b3b77211 */ /* 0x000fe200010f16ff */
[----:B------:R-:W-:-:S02]  /*38430*/  IMAD.MOV.U32 R193, RZ, RZ, R200 ;  /* 0x000000ffffc17224 */ /* 0x000fc400078e00c8 */
[----:B------:R-:W-:Y:S02]  /*38440*/  IMAD.MOV.U32 R200, RZ, RZ, R203 ;  /* 0x000000ffffc87224 */ /* 0x000fe400078e00cb */
[----:B------:R-:W-:Y:S01]  /*38450*/  IMAD.MOV.U32 R203, RZ, RZ, R206 ;  /* 0x000000ffffcb7224 */ /* 0x000fe200078e00ce */
[----:B------:R-:W-:Y:S01]  /*38460*/  STL.64 [R1+0x13c0], R208 ;  /* 0x0013c0d001007387 */ /* 0x000fe20000100a00 */
[----:B------:R-:W-:Y:S02]  /*38470*/  IMAD.MOV.U32 R206, RZ, RZ, R207 ;  /* 0x000000ffffce7224 */ /* 0x000fe400078e00cf */
[----:B------:R-:W-:Y:S02]  /*38480*/  IMAD.MOV.U32 R207, RZ, RZ, R73 ;  /* 0x000000ffffcf7224 */ /* 0x000fe400078e0049 */
[----:B------:R-:W3:Y:S04]  /*38490*/  LDL.LU R73, [R1+0x19d0] ;  /* 0x0019d00001497983 */ /* 0x000ee80000300800 */
[----:B------:R1:W-:Y:S02]  /*384a0*/  STL.64 [R1+0x13b8], R182 ;  /* 0x0013b8b601007387 */ /* 0x0003e40000100a00 */
[----:B-1----:R-:W-:-:S02]  /*384b0*/  IMAD.MOV.U32 R182, RZ, RZ, R185 ;  /* 0x000000ffffb67224 */ /* 0x002fc400078e00b9 */
[----:B------:R-:W-:Y:S02]  /*384c0*/  IMAD.MOV.U32 R183, RZ, RZ, R187 ;  /* 0x000000ffffb77224 */ /* 0x000fe400078e00bb */
[----:B------:R-:W-:Y:S01]  /*384d0*/  IMAD.MOV.U32 R185, RZ, RZ, R188 ;  /* 0x000000ffffb97224 */ /* 0x000fe200078e00bc */
[C---:B------:R-:W-:Y:S01]  /*384e0*/  LEA R212, P1, R182.reuse, R2, 0x2 ;  /* 0x00000002b6d47211 */ /* 0x040fe200078210ff */
[----:B------:R-:W-:Y:S02]  /*384f0*/  IMAD.MOV.U32 R187, RZ, RZ, R189 ;  /* 0x000000ffffbb7224 */ /* 0x000fe400078e00bd */
[----:B------:R-:W-:Y:S01]  /*38500*/  IMAD.MOV.U32 R188, RZ, RZ, R190 ;  /* 0x000000ffffbc7224 */ /* 0x000fe200078e00be */
[----:B------:R-:W-:Y:S01]  /*38510*/  LEA.HI.X.SX32 R213, R182, R0, 0x2, P1 ;  /* 0x00000000b6d57211 */ /* 0x000fe200008f16ff */
[----:B------:R-:W-:Y:S01]  /*38520*/  IMAD.MOV.U32 R189, RZ, RZ, R200 ;  /* 0x000000ffffbd7224 */ /* 0x000fe200078e00c8 */
[----:B------:R-:W-:Y:S01]  /*38530*/  LEA R208, P2, R180, R2, 0x2 ;  /* 0x00000002b4d07211 */ /* 0x000fe200078410ff */
[----:B------:R-:W-:-:S02]  /*38540*/  IMAD.MOV.U32 R190, RZ, RZ, R203 ;  /* 0x000000ffffbe7224 */ /* 0x000fc400078e00cb */
[----:B------:R-:W-:Y:S02]  /*38550*/  IMAD.MOV.U32 R182, RZ, RZ, R185 ;  /* 0x000000ffffb67224 */ /* 0x000fe400078e00b9 */
[----:B------:R-:W-:Y:S01]  /*38560*/  IMAD.MOV.U32 R185, RZ, RZ, R187 ;  /* 0x000000ffffb97224 */ /* 0x000fe200078e00bb */
[----:B------:R-:W-:Y:S01]  /*38570*/  MOV R187, R188 ;  /* 0x000000bc00bb7202 */ /* 0x000fe20000000f00 */
[----:B------:R-:W-:Y:S01]  /*38580*/  IMAD.MOV.U32 R188, RZ, RZ, R189 ;  /* 0x000000ffffbc7224 */ /* 0x000fe200078e00bd */
[----:B------:R-:W-:Y:S01]  /*38590*/  LEA.HI.X.SX32 R209, R180, R0, 0x2, P2 ;  /* 0x00000000b4d17211 */ /* 0x000fe200010f16ff */
[----:B------:R-:W-:Y:S02]  /*385a0*/  IMAD.MOV.U32 R189, RZ, RZ, R190 ;  /* 0x000000ffffbd7224 */ /* 0x000fe400078e00be */
[----:B------:R-:W-:Y:S02]  /*385b0*/  IMAD.MOV.U32 R203, RZ, RZ, R75 ;  /* 0x000000ffffcb7224 */ /* 0x000fe400078e004b */
[----:B------:R-:W-:Y:S01]  /*385c0*/  IMAD.MOV.U32 R190, RZ, RZ, R196 ;  /* 0x000000ffffbe7224 */ /* 0x000fe200078e00c4 */
[----:B------:R-:W3:Y:S01]  /*385d0*/  LDL.LU R75, [R1+0x19cc] ;  /* 0x0019cc00014b7983 */ /* 0x000ee20000300800 */
[----:B------:R-:W-:-:S02]  /*385e0*/  IMAD.MOV.U32 R179, RZ, RZ, R182 ;  /* 0x000000ffffb37224 */ /* 0x000fc400078e00b6 */
[----:B------:R-:W-:Y:S02]  /*385f0*/  IMAD.MOV.U32 R200, RZ, RZ, R76 ;  /* 0x000000ffffc87224 */ /* 0x000fe400078e004c */
[----:B------:R-:W-:Y:S01]  /*38600*/  IMAD.MOV.U32 R196, RZ, RZ, R198 ;  /* 0x000000ffffc47224 */ /* 0x000fe200078e00c6 */
[----:B------:R-:W3:Y:S01]  /*38610*/  LDL.LU R76, [R1+0x19c8] ;  /* 0x0019c800014c7983 */ /* 0x000ee20000300800 */
[----:B------:R-:W-:Y:S02]  /*38620*/  IMAD.MOV.U32 R198, RZ, RZ, R199 ;  /* 0x000000ffffc67224 */ /* 0x000fe400078e00c7 */
[----:B------:R-:W-:Y:S01]  /*38630*/  IMAD.MOV.U32 R199, RZ, RZ, R78 ;  /* 0x000000ffffc77224 */ /* 0x000fe200078e004e */
[----:B------:R1:W-:Y:S01]  /*38640*/  STL.64 [R1+0x13b0], R212 ;  /* 0x0013b0d401007387 */ /* 0x0003e20000100a00 */
[----:B------:R-:W-:-:S03]  /*38650*/  IMAD.MOV.U32 R182, RZ, RZ, R185 ;  /* 0x000000ffffb67224 */ /* 0x000fc600078e00b9 */
[----:B------:R-:W3:Y:S01]  /*38660*/  LDL.LU R78, [R1+0x19c4] ;  /* 0x0019c400014e7983 */ /* 0x000ee20000300800 */
[----:B------:R-:W-:-:S03]  /*38670*/  IMAD.MOV.U32 R185, RZ, RZ, R187 ;  /* 0x000000ffffb97224 */ /* 0x000fc600078e00bb */
[----:B------:R4:W-:Y:S01]  /*38680*/  STL.64 [R1+0x13a8], R208 ;  /* 0x0013a8d001007387 */ /* 0x0009e20000100a00 */
[----:B------:R-:W-:Y:S01]  /*38690*/  IMAD.MOV.U32 R187, RZ, RZ, R188 ;  /* 0x000000ffffbb7224 */ /* 0x000fe200078e00bc */
[C---:B-1----:R-:W-:Y:S01]  /*386a0*/  LEA R212, P1, R179.reuse, R2, 0x2 ;  /* 0x00000002b3d47211 */ /* 0x042fe200078210ff */
[----:B------:R-:W-:Y:S02]  /*386b0*/  IMAD.MOV.U32 R188, RZ, RZ, R189 ;  /* 0x000000ffffbc7224 */ /* 0x000fe400078e00bd */
[----:B------:R-:W-:Y:S01]  /*386c0*/  IMAD.MOV.U32 R189, RZ, RZ, R190 ;  /* 0x000000ffffbd7224 */ /* 0x000fe200078e00be */
[----:B------:R-:W-:Y:S02]  /*386d0*/  LEA.HI.X.SX32 R213, R179, R0, 0x2, P1 ;  /* 0x00000000b3d57211 */ /* 0x000fe400008f16ff */
[C---:B----4-:R-:W-:Y:S01]  /*386e0*/  LEA R208, P2, R181.reuse, R2, 0x2 ;  /* 0x00000002b5d07211 */ /* 0x050fe200078410ff */
[----:B------:R-:W-:Y:S02]  /*386f0*/  IMAD.MOV.U32 R190, RZ, RZ, R196 ;  /* 0x000000ffffbe7224 */ /* 0x000fe400078e00c4 */
[----:B------:R-:W-:Y:S01]  /*38700*/  IMAD.MOV.U32 R196, RZ, RZ, R199 ;  /* 0x000000ffffc47224 */ /* 0x000fe200078e00c7 */
[----:B------:R-:W-:Y:S01]  /*38710*/  LEA.HI.X.SX32 R209, R181, R0, 0x2, P2 ;  /* 0x00000000b5d17211 */ /* 0x000fe200010f16ff */
[----:B------:R-:W-:-:S02]  /*38720*/  IMAD.MOV.U32 R199, RZ, RZ, R77 ;  /* 0x000000ffffc77224 */ /* 0x000fc400078e004d */
[----:B------:R-:W4:Y:S04]  /*38730*/  LDL.LU R77, [R1+0x19c0] ;  /* 0x0019c000014d7983 */ /* 0x000f280000300800 */
[----:B------:R1:W-:Y:S04]  /*38740*/  STL.64 [R1+0x13a0], R212 ;  /* 0x0013a0d401007387 */ /* 0x0003e80000100a00 */
[----:B------:R1:W-:Y:S01]  /*38750*/  STL.64 [R1+0x1398], R208 ;  /* 0x001398d001007387 */ /* 0x0003e20000100a00 */
[----:B------:R-:W-:Y:S02]  /*38760*/  IMAD.MOV.U32 R181, RZ, RZ, R188 ;  /* 0x000000ffffb57224 */ /* 0x000fe400078e00bc */
[----:B------:R-:W-:-:S02]  /*38770*/  IMAD.MOV.U32 R188, RZ, RZ, R190 ;  /* 0x000000ffffbc7224 */ /* 0x000fc400078e00be */
[----:B------:R-:W-:Y:S01]  /*38780*/  IMAD.MOV.U32 R190, RZ, RZ, R192 ;  /* 0x000000ffffbe7224 */ /* 0x000fe200078e00c0 */
[-C--:B-1----:R-:W-:Y:S02]  /*38790*/  LEA R212, P1, R182, R2.reuse, 0x2 ;  /* 0x00000002b6d47211 */ /* 0x082fe400078210ff */
[----:B------:R-:W-:Y:S01]  /*387a0*/  LEA R208, P2, R186, R2, 0x2 ;  /* 0x00000002bad07211 */ /* 0x000fe200078410ff */
[----:B------:R-:W-:-:S03]  /*387b0*/  IMAD.MOV.U32 R192, RZ, RZ, R193 ;  /* 0x000000ffffc07224 */ /* 0x000fc600078e00c1 */
[-C--:B------:R-:W-:Y:S01]  /*387c0*/  LEA.HI.X.SX32 R209, R186, R0.reuse, 0x2, P2 ;  /* 0x00000000bad17211 */ /* 0x080fe200010f16ff */
        /* <DEDUP_REMOVED lines=16> */
[----:B------:R-:W-:Y:S02]  /*388d0*/  IMAD.MOV.U32 R150, RZ, RZ, R17 ;  /* 0x000000ffff967224 */ /* 0x000fe400078e0011 */
[----:B------:R-:W-:Y:S02]  /*388e0*/  IMAD.MOV.U32 R151, RZ, RZ, R22 ;  /* 0x000000ffff977224 */ /* 0x000fe400078e0016 */
[----:B------:R-:W3:Y:S01]  /*388f0*/  LDL.LU R22, [R1+0x20] ;  /* 0x0000200001167983 */ /* 0x000ee20000300800 */
[----:B--2---:R-:W-:-:S03]  /*38900*/  IMAD.MOV.U32 R17, RZ, RZ, R21 ;  /* 0x000000ffff117224 */ /* 0x004fc600078e0015 */
[----:B------:R-:W2:Y:S01]  /*38910*/  LDL.LU R21, [R1+0x28] ;  /* 0x0000280001157983 */ /* 0x000ea20000300800 */
[----:B-1----:R-:W-:Y:S01]  /*38920*/  LEA R212, P1, R181, R2, 0x2 ;  /* 0x00000002b5d47211 */ /* 0x002fe200078210ff */
[----:B------:R-:W-:-:S03]  /*38930*/  IMAD.MOV.U32 R210, RZ, RZ, R188 ;  /* 0x000000ffffd27224 */ /* 0x000fc600078e00bc */
[----:B------:R-:W-:Y:S02]  /*38940*/  LEA.HI.X.SX32 R213, R181, R0, 0x2, P1 ;  /* 0x00000000b5d57211 */ /* 0x000fe400008f16ff */
[----:B------:R-:W-:-:S03]  /*38950*/  LEA R208, P2, R184, R2, 0x2 ;  /* 0x00000002b8d07211 */ /* 0x000fc600078410ff */
[----:B------:R1:W-:Y:S01]  /*38960*/  STL.64 [R1+0x1380], R212 ;  /* 0x001380d401007387 */ /* 0x0003e20000100a00 */
[----:B------:R-:W-:Y:S01]  /*38970*/  LEA.HI.X.SX32 R209, R184, R0, 0x2, P2 ;  /* 0x00000000b8d17211 */ /* 0x000fe200010f16ff */
[----:B------:R-:W-:Y:S02]  /*38980*/  IMAD.MOV.U32 R184, RZ, RZ, R189 ;  /* 0x000000ffffb87224 */ /* 0x000fe400078e00bd */
[----:B------:R-:W-:Y:S02]  /*38990*/  IMAD.MOV.U32 R188, RZ, RZ, R190 ;  /* 0x000000ffffbc7224 */ /* 0x000fe400078e00be */
[----:B------:R-:W-:Y:S02]  /*389a0*/  IMAD.MOV.U32 R189, RZ, RZ, R193 ;  /* 0x000000ffffbd7224 */ /* 0x000fe400078e00c1 */
[----:B------:R-:W-:Y:S01]  /*389b0*/  IMAD.MOV.U32 R190, RZ, RZ, R191 ;  /* 0x000000ffffbe7224 */ /* 0x000fe200078e00bf */
[C---:B-1----:R-:W-:Y:S01]  /*389c0*/  LEA R212, P1, R210.reuse, R2, 0x2 ;  /* 0x00000002d2d47211 */ /* 0x042fe200078210ff */
[----:B------:R-:W-:Y:S01]  /*389d0*/  IMAD.MOV.U32 R193, RZ, RZ, R195 ;  /* 0x000000ffffc17224 */ /* 0x000fe200078e00c3 */
[----:B------:R1:W-:Y:S01]  /*389e0*/  STL.64 [R1+0x1378], R208 ;  /* 0x001378d001007387 */ /* 0x0003e20000100a00 */
[----:B------:R-:W-:Y:S01]  /*389f0*/  IMAD.MOV.U32 R191, RZ, RZ, R194 ;  /* 0x000000ffffbf7224 */ /* 0x000fe200078e00c2 */
[----:B------:R-:W-:Y:S01]  /*38a00*/  LEA.HI.X.SX32 R213, R210, R0, 0x2, P1 ;  /* 0x00000000d2d57211 */ /* 0x000fe200008f16ff */
[----:B------:R-:W-:-:S02]  /*38a10*/  IMAD.MOV.U32 R195, RZ, RZ, R206 ;  /* 0x000000ffffc37224 */ /* 0x000fc400078e00ce */
[----:B------:R-:W-:Y:S02]  /*38a20*/  IMAD.MOV.U32 R194, RZ, RZ, R200 ;  /* 0x000000ffffc27224 */ /* 0x000fe400078e00c8 */
[----:B------:R-:W-:Y:S02]  /*38a30*/  IMAD.MOV.U32 R206, RZ, RZ, R79 ;  /* 0x000000ffffce7224 */ /* 0x000fe400078e004f */
[----:B------:R-:W4:Y:S01]  /*38a40*/  LDL.LU R79, [R1+0x19bc] ;  /* 0x0019bc00014f7983 */ /* 0x000f220000300800 */
[----:B------:R-:W-:-:S03]  /*38a50*/  IMAD.MOV.U32 R200, RZ, RZ, R80 ;  /* 0x000000ffffc87224 */ /* 0x000fc600078e0050 */
[----:B------:R-:W4:Y:S04]  /*38a60*/  LDL.LU R80, [R1+0x19b8] ;  /* 0x0019b80001507983 */ /* 0x000f280000300800 */
[----:B------:R1:W-:Y:S02]  /*38a70*/  STL.64 [R1+0x1370], R212 ;  /* 0x001370d401007387 */ /* 0x0003e40000100a00 */
[----:B-1----:R-:W-:Y:S01]  /*38a80*/  LEA R208, P2, R211, R2, 0x2 ;  /* 0x00000002d3d07211 */ /* 0x002fe200078410ff */
[----:B------:R-:W-:Y:S02]  /*38a90*/  IMAD.MOV.U32 R213, RZ, RZ, R184 ;  /* 0x000000ffffd57224 */ /* 0x000fe400078e00b8 */
[----:B------:R-:W-:Y:S02]  /*38aa0*/  IMAD.MOV.U32 R184, RZ, RZ, R188 ;  /* 0x000000ffffb87224 */ /* 0x000fe400078e00bc */
[----:B------:R-:W-:-:S02]  /*38ab0*/  IMAD.MOV.U32 R188, RZ, RZ, R191 ;  /* 0x000000ffffbc7224 */ /* 0x000fc400078e00bf */
[----:B------:R-:W-:Y:S01]  /*38ac0*/  IMAD.MOV.U32 R210, RZ, RZ, R184 ;  /* 0x000000ffffd27224 */ /* 0x000fe200078e00b8 */
[----:B------:R-:W-:Y:S01]  /*38ad0*/  LEA.HI.X.SX32 R209, R211, R0, 0x2, P2 ;  /* 0x00000000d3d17211 */ /* 0x000fe200010f16ff */
[----:B------:R-:W-:Y:S02]  /*38ae0*/  IMAD.MOV.U32 R191, RZ, RZ, R195 ;  /* 0x000000ffffbf7224 */ /* 0x000fe400078e00c3 */
[----:B------:R-:W-:Y:S01]  /*38af0*/  IMAD.MOV.U32 R195, RZ, RZ, R196 ;  /* 0x000000ffffc37224 */ /* 0x000fe200078e00c4 */
[C---:B------:R-:W-:Y:S01]  /*38b00*/  LEA R214, P1, R210.reuse, R2, 0x2 ;  /* 0x00000002d2d67211 */ /* 0x040fe200078210ff */
[----:B------:R-:W-:Y:S02]  /*38b10*/  IMAD.MOV.U32 R211, RZ, RZ, R188 ;  /* 0x000000ffffd37224 */ /* 0x000fe400078e00bc */
[----:B------:R-:W-:Y:S01]  /*38b20*/  IMAD.MOV.U32 R196, RZ, RZ, R198 ;  /* 0x000000ffffc47224 */ /* 0x000fe200078e00c6 */
[----:B------:R-:W-:Y:S01]  /*38b30*/  LEA.HI.X.SX32 R215, R210, R0, 0x2, P1 ;  /* 0x00000000d2d77211 */ /* 0x000fe200008f16ff */
[----:B------:R-:W-:-:S02]  /*38b40*/  IMAD.MOV.U32 R198, RZ, RZ, R82 ;  /* 0x000000ffffc67224 */ /* 0x000fc400078e0052 */
[----:B------:R-:W-:Y:S01]  /*38b50*/  IMAD.MOV.U32 R188, RZ, RZ, R191 ;  /* 0x000000ffffbc7224 */ /* 0x000fe200078e00bf */
[----:B------:R-:W4:Y:S01]  /*38b60*/  LDL.LU R82, [R1+0x19b4] ;  /* 0x0019b40001527983 */ /* 0x000f220000300800 */
[----:B------:R-:W-:Y:S02]  /*38b70*/  IMAD.MOV.U32 R210, RZ, RZ, R211 ;  /* 0x000000ffffd27224 */ /* 0x000fe400078e00d3 */
[----:B------:R-:W-:Y:S02]  /*38b80*/  IMAD.MOV.U32 R191, RZ, RZ, R196 ;  /* 0x000000ffffbf7224 */ /* 0x000fe400078e00c4 */
[----:B------:R-:W-:Y:S01]  /*38b90*/  IMAD.MOV.U32 R211, RZ, RZ, R83 ;  /* 0x000000ffffd37224 */ /* 0x000fe200078e0053 */
[----:B------:R1:W-:Y:S01]  /*38ba0*/  STL.64 [R1+0x1368], R208 ;  /* 0x001368d001007387 */ /* 0x0003e20000100a00 */
[----:B------:R-:W-:Y:S02]  /*38bb0*/  IMAD.MOV.U32 R196, RZ, RZ, R198 ;  /* 0x000000ffffc47224 */ /* 0x000fe400078e00c6 */
[----:B------:R-:W-:-:S02]  /*38bc0*/  IMAD.MOV.U32 R198, RZ, RZ, R81 ;  /* 0x000000ffffc67224 */ /* 0x000fc400078e0051 */
[----:B------:R-:W4:Y:S04]  /*38bd0*/  LDL.LU R81, [R1+0x19b0] ;  /* 0x0019b00001517983 */ /* 0x000f280000300800 */
[----:B------:R1:W-:Y:S02]  /*38be0*/  STL.64 [R1+0x1360], R214 ;  /* 0x001360d601007387 */ /* 0x0003e40000100a00 */
[-C--:B-1----:R-:W-:Y:S02]  /*38bf0*/  LEA R208, P2, R183, R2.reuse, 0x2 ;  /* 0x00000002b7d07211 */ /* 0x082fe400078410ff */
[----:B------:R-:W4:Y:S01]  /*38c00*/  LDL.LU R83, [R1+0x19ac] ;  /* 0x0019ac0001537983 */ /* 0x000f220000300800 */
[----:B------:R-:W-:-:S04]  /*38c10*/  LEA R214, P1, R211, R2, 0x2 ;  /* 0x00000002d3d67211 */ /* 0x000fc800078210ff */
[-C--:B------:R-:W-:Y:S01]  /*38c20*/  LEA.HI.X.SX32 R215, R211, R0.reuse, 0x2, P1 ;  /* 0x00000000d3d77211 */ /* 0x080fe200008f16ff */
[----:B------:R-:W-:Y:S01]  /*38c30*/  IMAD.MOV.U32 R211, RZ, RZ, R188 ;  /* 0x000000ffffd37224 */ /* 0x000fe200078e00bc */
[----:B------:R-:W-:Y:S01]  /*38c40*/  LEA.HI.X.SX32 R209, R183, R0, 0x2, P2 ;  /* 0x00000000b7d17211 */ /* 0x000fe200010f16ff */
[----:B------:R-:W-:Y:S02]  /*38c50*/  IMAD.MOV.U32 R188, RZ, RZ, R189 ;  /* 0x000000ffffbc7224 */ /* 0x000fe400078e00bd */
[----:B------:R-:W-:Y:S02]  /*38c60*/  IMAD.MOV.U32 R189, RZ, RZ, R190 ;  /* 0x000000ffffbd7224 */ /* 0x000fe400078e00be */
[----:B------:R-:W-:Y:S02]  /*38c70*/  IMAD.MOV.U32 R190, RZ, RZ, R192 ;  /* 0x000000ffffbe7224 */ /* 0x000fe400078e00c0 */
[----:B------:R-:W-:Y:S02]  /*38c80*/  IMAD.MOV.U32 R192, RZ, RZ, R193 ;  /* 0x000000ffffc07224 */ /* 0x000fe400078e00c1 */
[----:B------:R-:W-:Y:S01]  /*38c90*/  IMAD.MOV.U32 R193, RZ, RZ, R142 ;  /* 0x000000ffffc17224 */ /* 0x000fe200078e008e */
[----:B------:R1:W-:Y:S01]  /*38ca0*/  STL.64 [R1+0x1358], R208 ;  /* 0x001358d001007387 */ /* 0x0003e20000100a00 */
[----:B------:R-:W-:-:S02]  /*38cb0*/  IMAD.MOV.U32 R142, RZ, RZ, R143 ;  /* 0x000000ffff8e7224 */ /* 0x000fc400078e008f */
[----:B------:R-:W-:Y:S02]  /*38cc0*/  IMAD.MOV.U32 R143, RZ, RZ, R144 ;  /* 0x000000ffff8f7224 */ /* 0x000fe400078e0090 */
[----:B------:R-:W-:Y:S02]  /*38cd0*/  IMAD.MOV.U32 R144, RZ, RZ, R145 ;  /* 0x000000ffff907224 */ /* 0x000fe400078e0091 */
[----:B------:R-:W-:Y:S02]  /*38ce0*/  IMAD.MOV.U32 R145, RZ, RZ, R146 ;  /* 0x000000ffff917224 */ /* 0x000fe400078e0092 */
[----:B------:R-:W-:Y:S01]  /*38cf0*/  IMAD.MOV.U32 R146, RZ, RZ, R147 ;  /* 0x000000ffff927224 */ /* 0x000fe200078e0093 */
[C---:B-1----:R-:W-:Y:S01]  /*38d00*/  LEA R208, P2, R186.reuse, R2, 0x2 ;  /* 0x00000002bad07211 */ /* 0x042fe200078410ff */
[----:B------:R-:W-:Y:S02]  /*38d10*/  IMAD.MOV.U32 R147, RZ, RZ, R148 ;  /* 0x000000ffff937224 */ /* 0x000fe400078e0094 */
[----:B------:R-:W-:Y:S01]  /*38d20*/  IMAD.MOV.U32 R148, RZ, RZ, R149 ;  /* 0x000000ffff947224 */ /* 0x000fe200078e0095 */
[----:B------:R-:W-:Y:S01]  /*38d30*/  LEA.HI.X.SX32 R209, R186, R0, 0x2, P2 ;  /* 0x00000000bad17211 */ /* 0x000fe200010f16ff */
[----:B------:R-:W-:-:S02]  /*38d40*/  IMAD.MOV.U32 R149, RZ, RZ, R150 ;  /* 0x000000ffff957224 */ /* 0x000fc400078e0096 */
        /* <DEDUP_REMOVED lines=9> */
[----:B------:R-:W-:-:S04]  /*38de0*/  IMAD.MOV.U32 R211, RZ, RZ, R84 ;  /* 0x000000ffffd37224 */ /* 0x000fc800078e0054 */
[----:B------:R1:W-:Y:S01]  /*38df0*/  STL.64 [R1+0x1340], R214 ;  /* 0x001340d601007387 */ /* 0x0003e20000100a00 */
[----:B------:R-:W-:-:S03]  /*38e00*/  LEA R208, P2, R185, R2, 0x2 ;  /* 0x00000002b9d07211 */ /* 0x000fc600078410ff */
[----:B------:R-:W3:Y:S01]  /*38e10*/  LDL.LU R84, [R1+0x19a8] ;  /* 0x0019a80001547983 */ /* 0x000ee20000300800 */
        /* <DEDUP_REMOVED lines=18> */
[----:B------:R-:W-:Y:S02]  /*38f40*/  IMAD.MOV.U32 R151, RZ, RZ, R17 ;  /* 0x000000ffff977224 */ /* 0x000fe400078e0011 */
[----:B------:R-:W-:Y:S01]  /*38f50*/  IMAD.MOV.U32 R17, RZ, RZ, R22 ;  /* 0x000000ffff117224 */ /* 0x000fe200078e0016 */
[----:B------:R1:W-:Y:S01]  /*38f60*/  STL.64 [R1+0x1330], R214 ;  /* 0x001330d601007387 */ /* 0x0003e20000100a00 */
[----:B--2---:R-:W-:-:S03]  /*38f70*/  IMAD.MOV.U32 R22, RZ, RZ, R21 ;  /* 0x000000ffff167224 */ /* 0x004fc600078e0015 */
[----:B------:R-:W2:Y:S01]  /*38f80*/  LDL.LU R21, [R1+0x42c] ;  /* 0x00042c0001157983 */ /* 0x000ea20000300800 */
[----:B------:R-:W-:Y:S01]  /*38f90*/  IMAD.MOV.U32 R217, RZ, RZ, R188 ;  /* 0x000000ffffd97224 */ /* 0x000fe200078e00bc */
[-C--:B-1----:R-:W-:Y:S01]  /*38fa0*/  LEA R208, P2, R187, R2.reuse, 0x2 ;  /* 0x00000002bbd07211 */ /* 0x082fe200078410ff */
[----:B------:R-:W-:Y:S02]  /*38fb0*/  IMAD.MOV.U32 R212, RZ, RZ, R189 ;  /* 0x000000ffffd47224 */ /* 0x000fe400078e00bd */
[----:B------:R-:W-:Y:S01]  /*38fc0*/  IMAD.MOV.U32 R189, RZ, RZ, R192 ;  /* 0x000000ffffbd7224 */ /* 0x000fe200078e00c0 */
[----:B------:R-:W-:Y:S01]  /*38fd0*/  LEA R214, P1, R217, R2, 0x2 ;  /* 0x00000002d9d67211 */ /* 0x000fe200078210ff */
[----:B------:R-:W-:Y:S01]  /*38fe0*/  IMAD.MOV.U32 R192, RZ, RZ, R195 ;  /* 0x000000ffffc07224 */ /* 0x000fe200078e00c3 */
[-C--:B------:R-:W-:Y:S01]  /*38ff0*/  LEA.HI.X.SX32 R209, R187, R0.reuse, 0x2, P2 ;  /* 0x00000000bbd17211 */ /* 0x080fe200010f16ff */
[----:B------:R-:W-:Y:S01]  /*39000*/  IMAD.MOV.U32 R187, RZ, RZ, R189 ;  /* 0x000000ffffbb7224 */ /* 0x000fe200078e00bd */
[----:B------:R-:W-:Y:S01]  /*39010*/  LEA.HI.X.SX32 R215, R217, R0, 0x2, P1 ;  /* 0x00000000d9d77211 */ /* 0x000fe200008f16ff */
[----:B------:R-:W-:-:S02]  /*39020*/  IMAD.MOV.U32 R195, RZ, RZ, R201 ;  /* 0x000000ffffc37224 */ /* 0x000fc400078e00c9 */
[----:B------:R-:W-:Y:S02]  /*39030*/  IMAD.MOV.U32 R189, RZ, RZ, R190 ;  /* 0x000000ffffbd7224 */ /* 0x000fe400078e00be */
[----:B------:R-:W-:Y:S02]  /*39040*/  IMAD.MOV.U32 R201, RZ, RZ, R86 ;  /* 0x000000ffffc97224 */ /* 0x000fe400078e0056 */
[----:B------:R-:W-:Y:S01]  /*39050*/  IMAD.MOV.U32 R190, RZ, RZ, R192 ;  /* 0x000000ffffbe7224 */ /* 0x000fe200078e00c0 */
[----:B------:R-:W3:Y:S01]  /*39060*/  LDL.LU R86, [R1+0x19a4] ;  /* 0x0019a40001567983 */ /* 0x000ee20000300800 */
[----:B------:R-:W-:Y:S02]  /*39070*/  IMAD.MOV.U32 R192, RZ, RZ, R193 ;  /* 0x000000ffffc07224 */ /* 0x000fe400078e00c1 */
[----:B------:R-:W-:Y:S01]  /*39080*/  IMAD.MOV.U32 R193, RZ, RZ, R85 ;  /* 0x000000ffffc17224 */ /* 0x000fe200078e0055 */
[----:B------:R1:W-:Y:S04]  /*39090*/  STL.64 [R1+0x1328], R208 ;  /* 0x001328d001007387 */ /* 0x0003e80000100a00 */
[----:B------:R-:W3:Y:S04]  /*390a0*/  LDL.LU R85, [R1+0x19a0] ;  /* 0x0019a00001557983 */ /* 0x000ee80000300800 */
[----:B------:R4:W-:Y:S01]  /*390b0*/  STL.64 [R1+0x1320], R214 ;  /* 0x001320d601007387 */ /* 0x0009e20000100a00 */
[----:B-1----:R-:W-:Y:S01]  /*390c0*/  LEA R208, P2, R213, R2, 0x2 ;  /* 0x00000002d5d07211 */ /* 0x002fe200078410ff */
[----:B----4-:R-:W-:-:S02]  /*390d0*/  IMAD.MOV.U32 R215, RZ, RZ, R187 ;  /* 0x000000ffffd77224 */ /* 0x010fc400078e00bb */
        /* <DEDUP_REMOVED lines=8> */
[----:B------:R-:W-:Y:S02]  /*39160*/  IMAD.MOV.U32 R203, RZ, RZ, R204 ;  /* 0x000000ffffcb7224 */ /* 0x000fe400078e00cc */
[----:B------:R-:W-:Y:S01]  /*39170*/  IMAD.MOV.U32 R204, RZ, RZ, R87 ;  /* 0x000000ffffcc7224 */ /* 0x000fe200078e0057 */
[----:B------:R-:W-:Y:S01]  /*39180*/  LEA R216, P1, R214, R2, 0x2 ;  /* 0x00000002d6d87211 */ /* 0x000fe200078210ff */
[----:B------:R-:W4:Y:S01]  /*39190*/  LDL.LU R87, [R1+0x199c] ;  /* 0x00199c0001577983 */ /* 0x000f220000300800 */
[----:B------:R-:W-:-:S03]  /*391a0*/  IMAD.MOV.U32 R213, RZ, RZ, R189 ;  /* 0x000000ffffd57224 */ /* 0x000fc600078e00bd */
[----:B------:R1:W-:Y:S01]  /*391b0*/  STL.64 [R1+0x1318], R208 ;  /* 0x001318d001007387 */ /* 0x0003e20000100a00 */
[----:B------:R-:W-:Y:S01]  /*391c0*/  IMAD.MOV.U32 R189, RZ, RZ, R190 ;  /* 0x000000ffffbd7224 */ /* 0x000fe200078e00be */
[----:B------:R-:W-:Y:S01]  /*391d0*/  LEA.HI.X.SX32 R217, R214, R0, 0x2, P1 ;  /* 0x00000000d6d97211 */ /* 0x000fe200008f16ff */
[----:B------:R-:W-:Y:S02]  /*391e0*/  IMAD.MOV.U32 R190, RZ, RZ, R192 ;  /* 0x000000ffffbe7224 */ /* 0x000fe400078e00c0 */
[----:B------:R-:W-:Y:S02]  /*391f0*/  IMAD.MOV.U32 R192, RZ, RZ, R193 ;  /* 0x000000ffffc07224 */ /* 0x000fe400078e00c1 */
[----:B------:R-:W-:Y:S01]  /*39200*/  IMAD.MOV.U32 R193, RZ, RZ, R194 ;  /* 0x000000ffffc17224 */ /* 0x000fe200078e00c2 */
[C---:B-1----:R-:W-:Y:S01]  /*39210*/  LEA R208, P2, R210.reuse, R2, 0x2 ;  /* 0x00000002d2d07211 */ /* 0x042fe200078410ff */
[----:B------:R-:W-:Y:S02]  /*39220*/  IMAD.MOV.U32 R194, RZ, RZ, R88 ;  /* 0x000000ffffc27224 */ /* 0x000fe400078e0058 */
[----:B------:R-:W4:Y:S01]  /*39230*/  LDL.LU R88, [R1+0x1998] ;  /* 0x0019980001587983 */ /* 0x000f220000300800 */
[----:B------:R-:W-:-:S03]  /*39240*/  LEA.HI.X.SX32 R209, R210, R0, 0x2, P2 ;  /* 0x00000000d2d17211 */ /* 0x000fc600010f16ff */
[----:B------:R1:W-:Y:S04]  /*39250*/  STL.64 [R1+0x1310], R216 ;  /* 0x001310d801007387 */ /* 0x0003e80000100a00 */
[----:B------:R1:W-:Y:S02]  /*39260*/  STL.64 [R1+0x1308], R208 ;  /* 0x001308d001007387 */ /* 0x0003e40000100a00 */
[-C--:B-1----:R-:W-:Y:S02]  /*39270*/  LEA R216, P1, R213, R2.reuse, 0x2 ;  /* 0x00000002d5d87211 */ /* 0x082fe400078210ff */
[----:B------:R-:W-:Y:S02]  /*39280*/  LEA R208, P2, R211, R2, 0x2 ;  /* 0x00000002d3d07211 */ /* 0x000fe400078410ff */
[----:B------:R-:W-:-:S02]  /*39290*/  LEA.HI.X.SX32 R217, R213, R0, 0x2, P1 ;  /* 0x00000000d5d97211 */ /* 0x000fc400008f16ff */
[----:B------:R-:W-:Y:S01]  /*392a0*/  LEA.HI.X.SX32 R209, R211, R0, 0x2, P2 ;  /* 0x00000000d3d17211 */ /* 0x000fe200010f16ff */
[----:B------:R-:W-:Y:S02]  /*392b0*/  IMAD.MOV.U32 R214, RZ, RZ, R192 ;  /* 0x000000ffffd67224 */ /* 0x000fe400078e00c0 */
[----:B------:R-:W-:Y:S01]  /*392c0*/  STL.64 [R1+0x1300], R216 ;  /* 0x001300d801007387 */ /* 0x000fe20000100a00 */
[----:B------:R-:W-:-:S03]  /*392d0*/  IMAD.MOV.U32 R192, RZ, RZ, R194 ;  /* 0x000000ffffc07224 */ /* 0x000fc600078e00c2 */
[----:B------:R1:W-:Y:S01]  /*392e0*/  STL.64 [R1+0x12f8], R208 ;  /* 0x0012f8d001007387 */ /* 0x0003e20000100a00 */
[----:B------:R-:W-:Y:S02]  /*392f0*/  IMAD.MOV.U32 R194, RZ, RZ, R196 ;  /* 0x000000ffffc27224 */ /* 0x000fe400078e00c4 */
[----:B------:R-:W-:Y:S02]  /*39300*/  IMAD.MOV.U32 R196, RZ, RZ, R139 ;  /* 0x000000ffffc47224 */ /* 0x000fe400078e008b */
[----:B------:R-:W-:Y:S02]  /*39310*/  IMAD.MOV.U32 R139, RZ, RZ, R141 ;  /* 0x000000ffff8b7224 */ /* 0x000fe400078e008d */
[----:B------:R-:W-:Y:S02]  /*39320*/  IMAD.MOV.U32 R141, RZ, RZ, R143 ;  /* 0x000000ffff8d7224 */ /* 0x000fe400078e008f */
[----:B-1----:R-:W-:Y:S02]  /*39330*/  IMAD.MOV.U32 R208, RZ, RZ, R193 ;  /* 0x000000ffffd07224 */ /* 0x002fe400078e00c1 */
        /* <DEDUP_REMOVED lines=14> */
[----:B------:R-:W3:Y:S01]  /*39420*/  LDL.LU R22, [R1+0x24] ;  /* 0x0000240001167983 */ /* 0x000ee20000300800 */
[----:B--2---:R-:W-:-:S03]  /*39430*/  IMAD.MOV.U32 R17, RZ, RZ, R21 ;  /* 0x000000ffff117224 */ /* 0x004fc600078e0015 */
[----:B------:R-:W2:Y:S01]  /*39440*/  LDL.LU R21, [R1+0x2c] ;  /* 0x00002c0001157983 */ /* 0x000ea20000300800 */
[----:B------:R-:W-:-:S04]  /*39450*/  IMAD.MOV.U32 R210, RZ, RZ, R189 ;  /* 0x000000ffffd27224 */ /* 0x000fc800078e00bd */
[----:B------:R-:W-:Y:S01]  /*39460*/  IMAD.MOV.U32 R213, RZ, RZ, R210 ;  /* 0x000000ffffd57224 */ /* 0x000fe200078e00d2 */
[----:B------:R-:W-:-:S04]  /*39470*/  LEA R210, P2, R191, R2, 0x2 ;  /* 0x00000002bfd27211 */ /* 0x000fc800078410ff */
        /* <DEDUP_REMOVED lines=14> */
[----:B------:R-:W-:Y:S01]  /*39560*/  IMAD.MOV.U32 R145, RZ, RZ, R146 ;  /* 0x000000ffff917224 */ /* 0x000fe200078e0092 */
[----:B------:R-:W-:Y:S01]  /*39570*/  LEA.HI.X.SX32 R217, R214, R0, 0x2, P1 ;  /* 0x00000000d6d97211 */ /* 0x000fe200008f16ff */
[----:B------:R-:W-:Y:S02]  /*39580*/  IMAD.MOV.U32 R146, RZ, RZ, R147 ;  /* 0x000000ffff927224 */ /* 0x000fe400078e0093 */
[----:B------:R-:W-:Y:S02]  /*39590*/  IMAD.MOV.U32 R147, RZ, RZ, R148 ;  /* 0x000000ffff937224 */ /* 0x000fe400078e0094 */
[----:B------:R-:W-:Y:S02]  /*395a0*/  IMAD.MOV.U32 R148, RZ, RZ, R149 ;  /* 0x000000ffff947224 */ /* 0x000fe400078e0095 */
[----:B------:R-:W-:Y:S02]  /*395b0*/  IMAD.MOV.U32 R149, RZ, RZ, R150 ;  /* 0x000000ffff957224 */ /* 0x000fe400078e0096 */
[----:B------:R-:W-:Y:S01]  /*395c0*/  IMAD.MOV.U32 R150, RZ, RZ, R151 ;  /* 0x000000ffff967224 */ /* 0x000fe200078e0097 */
[----:B------:R-:W-:Y:S01]  /*395d0*/  STL.64 [R1+0x12f0], R216 ;  /* 0x0012f0d801007387 */ /* 0x000fe20000100a00 */
[----:B------:R-:W-:-:S03]  /*395e0*/  IMAD.MOV.U32 R151, RZ, RZ, R17 ;  /* 0x000000ffff977224 */ /* 0x000fc600078e0011 */
[----:B------:R1:W-:Y:S01]  /*395f0*/  STL.64 [R1+0x12e8], R210 ;  /* 0x0012e8d201007387 */ /* 0x0003e20000100a00 */
[----:B---3--:R-:W-:Y:S01]  /*39600*/  MOV R17, R22 ;  /* 0x0000001600117202 */ /* 0x008fe20000000f00 */
[----:B--2---:R-:W-:Y:S02]  /*39610*/  IMAD.MOV.U32 R22, RZ, RZ, R21 ;  /* 0x000000ffff167224 */ /* 0x004fe400078e0015 */
[----:B------:R-:W2:Y:S01]  /*39620*/  LDL.LU R21, [R1+0x430] ;  /* 0x0004300001157983 */ /* 0x000ea20000300800 */
[----:B------:R-:W-:Y:S01]  /*39630*/  IMAD.MOV.U32 R214, RZ, RZ, R192 ;  /* 0x000000ffffd67224 */ /* 0x000fe200078e00c0 */
[----:B-1----:R-:W-:-:S04]  /*39640*/  LEA R210, P2, R212, R2, 0x2 ;  /* 0x00000002d4d27211 */ /* 0x002fc800078410ff */
[----:B------:R-:W-:Y:S02]  /*39650*/  LEA R216, P1, R214, R2, 0x2 ;  /* 0x00000002d6d87211 */ /* 0x000fe400078210ff */
[-C--:B------:R-:W-:Y:S02]  /*39660*/  LEA.HI.X.SX32 R211, R212, R0.reuse, 0x2, P2 ;  /* 0x00000000d4d37211 */ /* 0x080fe400010f16ff */
[----:B------:R-:W-:Y:S01]  /*39670*/  LEA.HI.X.SX32 R217, R214, R0, 0x2, P1 ;  /* 0x00000000d6d97211 */ /* 0x000fe200008f16ff */
[----:B------:R-:W-:-:S04]  /*39680*/  IMAD.MOV.U32 R214, RZ, RZ, R193 ;  /* 0x000000ffffd67224 */ /* 0x000fc800078e00c1 */
[----:B------:R-:W-:Y:S01]  /*39690*/  STL.64 [R1+0x12e0], R216 ;  /* 0x0012e0d801007387 */ /* 0x000fe20000100a00 */
[C---:B------:R-:W-:Y:S01]  /*396a0*/  LEA R218, P1, R214.reuse, R2, 0x2 ;  /* 0x00000002d6da7211 */ /* 0x040fe200078210ff */
[----:B------:R-:W-:Y:S02]  /*396b0*/  IMAD.MOV.U32 R189, RZ, RZ, R190 ;  /* 0x000000ffffbd7224 */ /* 0x000fe400078e00be */
[----:B------:R1:W-:Y:S01]  /*396c0*/  STL.64 [R1+0x12d8], R210 ;  /* 0x0012d8d201007387 */ /* 0x0003e20000100a00 */
[----:B------:R-:W-:Y:S01]  /*396d0*/  IMAD.MOV.U32 R212, RZ, RZ, R194 ;  /* 0x000000ffffd47224 */ /* 0x000fe200078e00c2 */
[----:B------:R-:W-:Y:S01]  /*396e0*/  LEA.HI.X.SX32 R219, R214, R0, 0x2, P1 ;  /* 0x00000000d6db7211 */ /* 0x000fe200008f16ff */
[----:B------:R-:W-:Y:S02]  /*396f0*/  IMAD.MOV.U32 R193, RZ, RZ, R195 ;  /* 0x000000ffffc17224 */ /* 0x000fe400078e00c3 */
[----:B------:R-:W-:Y:S02]  /*39700*/  IMAD.MOV.U32 R194, RZ, RZ, R199 ;  /* 0x000000ffffc27224 */ /* 0x000fe400078e00c7 */
[----:B------:R-:W-:Y:S01]  /*39710*/  IMAD.MOV.U32 R209, RZ, RZ, R189 ;  /* 0x000000ffffd17224 */ /* 0x000fe200078e00bd */
[----:B-1----:R-:W-:Y:S01]  /*39720*/  LEA R210, P2, R215, R2, 0x2 ;  /* 0x00000002d7d27211 */ /* 0x002fe200078410ff */
[----:B------:R-:W-:-:S02]  /*39730*/  IMAD.MOV.U32 R195, RZ, RZ, R200 ;  /* 0x000000ffffc37224 */ /* 0x000fc400078e00c8 */
[----:B------:R-:W-:Y:S01]  /*39740*/  IMAD.MOV.U32 R199, RZ, RZ, R90 ;  /* 0x000000ffffc77224 */ /* 0x000fe200078e005a */
[----:B------:R-:W-:Y:S01]  /*39750*/  LEA.HI.X.SX32 R211, R215, R0, 0x2, P2 ;  /* 0x00000000d7d37211 */ /* 0x000fe200010f16ff */
[----:B------:R-:W3:Y:S01]  /*39760*/  LDL.LU R90, [R1+0x1994] ;  /* 0x00199400015a7983 */ /* 0x000ee20000300800 */
[----:B------:R-:W-:-:S03]  /*39770*/  IMAD.MOV.U32 R200, RZ, RZ, R5 ;  /* 0x000000ffffc87224 */ /* 0x000fc600078e0005 */
[----:B------:R-:W4:Y:S04]  /*39780*/  LDL.LU R5, [R1+0x1990] ;  /* 0x0019900001057983 */ /* 0x000f280000300800 */
[----:B------:R-:W-:Y:S04]  /*39790*/  STL.64 [R1+0x12d0], R218 ;  /* 0x0012d0da01007387 */ /* 0x000fe80000100a00 */
[----:B------:R1:W-:Y:S01]  /*397a0*/  STL.64 [R1+0x12c8], R210 ;  /* 0x0012c8d201007387 */ /* 0x0003e20000100a00 */
[----:B------:R-:W-:Y:S02]  /*397b0*/  IMAD.MOV.U32 R214, RZ, RZ, R195 ;  /* 0x000000ffffd67224 */ /* 0x000fe400078e00c3 */
[----:B------:R-:W-:-:S02]  /*397c0*/  IMAD.MOV.U32 R195, RZ, RZ, R198 ;  /* 0x000000ffffc37224 */ /* 0x000fc400078e00c6 */
[----:B------:R-:W-:Y:S01]  /*397d0*/  IMAD.MOV.U32 R198, RZ, RZ, R203 ;  /* 0x000000ffffc67224 */ /* 0x000fe200078e00cb */
[CC--:B-1----:R-:W-:Y:S01]  /*397e0*/  LEA R210, P2, R209.reuse, R2.reuse, 0x2 ;  /* 0x00000002d1d27211 */ /* 0x0c2fe200078410ff */
[----:B------:R-:W-:Y:S01]  /*397f0*/  IMAD.MOV.U32 R203, RZ, RZ, R207 ;  /* 0x000000ffffcb7224 */ /* 0x000fe200078e00cf */
[----:B------:R-:W-:Y:S02]  /*39800*/  LEA R218, P1, R212, R2, 0x2 ;  /* 0x00000002d4da7211 */ /* 0x000fe400078210ff */
[----:B------:R-:W-:Y:S01]  /*39810*/  LEA.HI.X.SX32 R211, R209, R0, 0x2, P2 ;  /* 0x00000000d1d37211 */ /* 0x000fe200010f16ff */
        /* <DEDUP_REMOVED lines=21> */
[----:B------:R-:W-:Y:S02]  /*39970*/  IMAD.MOV.U32 R150, RZ, RZ, R17 ;  /* 0x000000ffff967224 */ /* 0x000fe400078e0011 */
[----:B------:R-:W-:Y:S02]  /*39980*/  IMAD.MOV.U32 R151, RZ, RZ, R22 ;  /* 0x000000ffff977224 */ /* 0x000fe400078e0016 */
[----:B------:R-:W3:Y:S01]  /*39990*/  LDL.LU R22, [R1+0x438] ;  /* 0x0004380001167983 */ /* 0x000ee20000300800 */
[----:B--2---:R-:W-:-:S03]  /*399a0*/  IMAD.MOV.U32 R17, RZ, RZ, R21 ;  /* 0x000000ffff117224 */ /* 0x004fc600078e0015 */
[----:B------:R-:W2:Y:S01]  /*399b0*/  LDL.LU R21, [R1+0x30] ;  /* 0x0000300001157983 */ /* 0x000ea20000300800 */
[CC--:B-1----:R-:W-:Y:S02]  /*399c0*/  LEA R218, P1, R214.reuse, R2.reuse, 0x2 ;  /* 0x00000002d6da7211 */ /* 0x0c2fe400078210ff */
[C---:B------:R-:W-:Y:S01]  /*399d0*/  LEA R210, P2, R213.reuse, R2, 0x2 ;  /* 0x00000002d5d27211 */ /* 0x040fe200078410ff */
[----:B------:R-:W-:Y:S01]  /*399e0*/  IMAD.MOV.U32 R216, RZ, RZ, R195 ;  /* 0x000000ffffd87224 */ /* 0x000fe200078e00c3 */
[-C--:B------:R-:W-:Y:S02]  /*399f0*/  LEA.HI.X.SX32 R219, R214, R0.reuse, 0x2, P1 ;  /* 0x00000000d6db7211 */ /* 0x080fe400008f16ff */
[----:B------:R-:W-:-:S03]  /*39a00*/  LEA.HI.X.SX32 R211, R213, R0, 0x2, P2 ;  /* 0x00000000d5d37211 */ /* 0x000fc600010f16ff */
[----:B------:R1:W-:Y:S04]  /*39a10*/  STL.64 [R1+0x12b0], R218 ;  /* 0x0012b0da01007387 */ /* 0x0003e80000100a00 */
[----:B------:R1:W-:Y:S01]  /*39a20*/  STL.64 [R1+0x12a8], R210 ;  /* 0x0012a8d201007387 */ /* 0x0003e20000100a00 */
[----:B------:R-:W-:Y:S02]  /*39a30*/  IMAD.MOV.U32 R213, RZ, RZ, R209 ;  /* 0x000000ffffd57224 */ /* 0x000fe400078e00d1 */
[----:B------:R-:W-:Y:S01]  /*39a40*/  IMAD.MOV.U32 R214, RZ, RZ, R196 ;  /* 0x000000ffffd67224 */ /* 0x000fe200078e00c4 */
[-C--:B-1----:R-:W-:Y:S02]  /*39a50*/  LEA R218, P1, R216, R2.reuse, 0x2 ;  /* 0x00000002d8da7211 */ /* 0x082fe400078210ff */
[----:B------:R-:W-:-:S02]  /*39a60*/  LEA R210, P2, R208, R2, 0x2 ;  /* 0x00000002d0d27211 */ /* 0x000fc400078410ff */
[-C--:B------:R-:W-:Y:S01]  /*39a70*/  LEA.HI.X.SX32 R219, R216, R0.reuse, 0x2, P1 ;  /* 0x00000000d8db7211 */ /* 0x080fe200008f16ff */
[----:B------:R-:W-:Y:S01]  /*39a80*/  IMAD.MOV.U32 R215, RZ, RZ, R193 ;  /* 0x000000ffffd77224 */ /* 0x000fe200078e00c1 */
[----:B------:R-:W-:Y:S01]  /*39a90*/  LEA.HI.X.SX32 R211, R208, R0, 0x2, P2 ;  /* 0x00000000d0d37211 */ /* 0x000fe200010f16ff */
[----:B------:R-:W-:Y:S02]  /*39aa0*/  IMAD.MOV.U32 R209, RZ, RZ, R206 ;  /* 0x000000ffffd17224 */ /* 0x000fe400078e00ce */
[----:B------:R-:W-:Y:S02]  /*39ab0*/  IMAD.MOV.U32 R195, RZ, RZ, R19 ;  /* 0x000000ffffc37224 */ /* 0x000fe400078e0013 */
[----:B------:R-:W4:Y:S01]  /*39ac0*/  LDL.LU R19, [R1+0x198c] ;  /* 0x00198c0001137983 */ /* 0x000f220000300800 */
[----:B------:R-:W-:-:S03]  /*39ad0*/  IMAD.MOV.U32 R206, RZ, RZ, R23 ;  /* 0x000000ffffce7224 */ /* 0x000fc600078e0017 */
[----:B------:R-:W4:Y:S04]  /*39ae0*/  LDL.LU R23, [R1+0x1988] ;  /* 0x0019880001177983 */ /* 0x000f280000300800 */
[----:B------:R1:W-:Y:S04]  /*39af0*/  STL.64 [R1+0x12a0], R218 ;  /* 0x0012a0da01007387 */ /* 0x0003e80000100a00 */
[----:B------:R1:W-:Y:S01]  /*39b00*/  STL.64 [R1+0x1298], R210 ;  /* 0x001298d201007387 */ /* 0x0003e20000100a00 */
[----:B------:R-:W-:Y:S01]  /*39b10*/  IMAD.MOV.U32 R208, RZ, RZ, R209 ;  /* 0x000000ffffd07224 */ /* 0x000fe200078e00d1 */
[----:B-1----:R-:W-:-:S02]  /*39b20*/  LEA R218, P1, R214, R2, 0x2 ;  /* 0x00000002d6da7211 */ /* 0x002fc400078210ff */
[C---:B------:R-:W-:Y:S02]  /*39b30*/  LEA R210, P2, R215.reuse, R2, 0x2 ;  /* 0x00000002d7d27211 */ /* 0x040fe400078410ff */
[-C--:B------:R-:W-:Y:S02]  /*39b40*/  LEA.HI.X.SX32 R219, R214, R0.reuse, 0x2, P1 ;  /* 0x00000000d6db7211 */ /* 0x080fe400008f16ff */
[----:B------:R-:W-:-:S03]  /*39b50*/  LEA.HI.X.SX32 R211, R215, R0, 0x2, P2 ;  /* 0x00000000d7d37211 */ /* 0x000fc600010f16ff */
[----:B------:R-:W-:Y:S04]  /*39b60*/  STL.64 [R1+0x1290], R218 ;  /* 0x001290da01007387 */ /* 0x000fe80000100a00 */
[----:B------:R1:W-:Y:S02]  /*39b70*/  STL.64 [R1+0x1288], R210 ;  /* 0x001288d201007387 */ /* 0x0003e40000100a00 */
[----:B-1----:R-:W-:Y:S02]  /*39b80*/  IMAD.MOV.U32 R211, RZ, RZ, R208 ;  /* 0x000000ffffd37224 */ /* 0x002fe400078e00d0 */
        /* <DEDUP_REMOVED lines=19> */
[----:B---3--:R-:W-:-:S02]  /*39cc0*/  IMAD.MOV.U32 R17, RZ, RZ, R22 ;  /* 0x000000ffff117224 */ /* 0x008fc400078e0016 */
[----:B--2---:R-:W-:Y:S02]  /*39cd0*/  IMAD.MOV.U32 R22, RZ, RZ, R21 ;  /* 0x000000ffff167224 */ /* 0x004fe400078e0015 */
[----:B------:R-:W2:Y:S01]  /*39ce0*/  LDL.LU R21, [R1+0x38] ;  /* 0x0000380001157983 */ /* 0x000ea20000300800 */
[----:B------:R-:W-:-:S04]  /*39cf0*/  IMAD.MOV.U32 R209, RZ, RZ, R195 ;  /* 0x000000ffffd17224 */ /* 0x000fc800078e00c3 */
[----:B------:R-:W-:Y:S02]  /*39d00*/  IMAD.MOV.U32 R216, RZ, RZ, R209 ;  /* 0x000000ffffd87224 */ /* 0x000fe400078e00d1 */
[----:B------:R-:W-:-:S03]  /*39d10*/  IMAD.MOV.U32 R210, RZ, RZ, R199 ;  /* 0x000000ffffd27224 */ /* 0x000fc600078e00c7 */
[----:B------:R-:W-:Y:S01]  /*39d20*/  LEA R218, P1, R216, R2, 0x2 ;  /* 0x00000002d8da7211 */ /* 0x000fe200078210ff */
[----:B------:R-:W-:-:S03]  /*39d30*/  IMAD.MOV.U32 R217, RZ, RZ, R191 ;  /* 0x000000ffffd97224 */ /* 0x000fc600078e00bf */
[----:B------:R-:W-:Y:S01]  /*39d40*/  LEA.HI.X.SX32 R219, R216, R0, 0x2, P1 ;  /* 0x00000000d8db7211 */ /* 0x000fe200008f16ff */
[----:B------:R-:W-:Y:S01]  /*39d50*/  IMAD.MOV.U32 R216, RZ, RZ, R210 ;  /* 0x000000ffffd87224 */ /* 0x000fe200078e00d2 */
[C---:B------:R-:W-:Y:S01]  /*39d60*/  LEA R214, P2, R217.reuse, R2, 0x2 ;  /* 0x00000002d9d67211 */ /* 0x040fe200078410ff */
[----:B------:R-:W-:Y:S02]  /*39d70*/  IMAD.MOV.U32 R209, RZ, RZ, R18 ;  /* 0x000000ffffd17224 */ /* 0x000fe400078e0012 */
[----:B------:R-:W3:Y:S01]  /*39d80*/  LDL.LU R18, [R1+0x1984] ;  /* 0x0019840001127983 */ /* 0x000ee20000300800 */
[----:B------:R-:W-:-:S03]  /*39d90*/  LEA.HI.X.SX32 R215, R217, R0, 0x2, P2 ;  /* 0x00000000d9d77211 */ /* 0x000fc600010f16ff */
[----:B------:R1:W-:Y:S01]  /*39da0*/  STL.64 [R1+0x1280], R218 ;  /* 0x001280da01007387 */ /* 0x0003e20000100a00 */
[----:B------:R-:W-:Y:S02]  /*39db0*/  IMAD.MOV.U32 R217, RZ, RZ, R208 ;  /* 0x000000ffffd97224 */ /* 0x000fe400078e00d0 */
[----:B------:R-:W-:Y:S01]  /*39dc0*/  IMAD.MOV.U32 R208, RZ, RZ, R203 ;  /* 0x000000ffffd07224 */ /* 0x000fe200078e00cb */
[----:B------:R-:W-:Y:S01]  /*39dd0*/  STL.64 [R1+0x1278], R214 ;  /* 0x001278d601007387 */ /* 0x000fe20000100a00 */
[----:B------:R-:W-:-:S03]  /*39de0*/  IMAD.MOV.U32 R203, RZ, RZ, R16 ;  /* 0x000000ffffcb7224 */ /* 0x000fc600078e0010 */
[----:B------:R-:W3:Y:S01]  /*39df0*/  LDL.LU R16, [R1+0x1980] ;  /* 0x0019800001107983 */ /* 0x000ee20000300800 */
[----:B-1----:R-:W-:-:S04]  /*39e00*/  LEA R218, P1, R216, R2, 0x2 ;  /* 0x00000002d8da7211 */ /* 0x002fc800078210ff */
[----:B------:R-:W-:-:S05]  /*39e10*/  LEA.HI.X.SX32 R219, R216, R0, 0x2, P1 ;  /* 0x00000000d8db7211 */ /* 0x000fca00008f16ff */
[----:B------:R1:W-:Y:S02]  /*39e20*/  STL.64 [R1+0x1270], R218 ;  /* 0x001270da01007387 */ /* 0x0003e40000100a00 */
[----:B-1----:R-:W-:Y:S02]  /*39e30*/  IMAD.MOV.U32 R219, RZ, RZ, R208 ;  /* 0x000000ffffdb7224 */ /* 0x002fe400078e00d0 */
        /* <DEDUP_REMOVED lines=21> */
[----:B------:R-:W-:Y:S02]  /*39f90*/  IMAD.MOV.U32 R150, RZ, RZ, R151 ;  /* 0x000000ffff967224 */ /* 0x000fe400078e0097 */
[----:B------:R-:W-:Y:S01]  /*39fa0*/  IMAD.MOV.U32 R151, RZ, RZ, R17 ;  /* 0x000000ffff977224 */ /* 0x000fe200078e0011 */
[----:B------:R1:W-:Y:S01]  /*39fb0*/  STL.64 [R1+0x1268], R214 ;  /* 0x001268d601007387 */ /* 0x0003e20000100a00 */
[----:B------:R-:W-:Y:S02]  /*39fc0*/  IMAD.MOV.U32 R17, RZ, RZ, R22 ;  /* 0x000000ffff117224 */ /* 0x000fe400078e0016 */
[----:B--2---:R-:W-:-:S02]  /*39fd0*/  IMAD.MOV.U32 R22, RZ, RZ, R21 ;  /* 0x000000ffff167224 */ /* 0x004fc400078e0015 */
[----:B------:R-:W2:Y:S01]  /*39fe0*/  LDL.LU R21, [R1+0x434] ;  /* 0x0004340001157983 */ /* 0x000ea20000300800 */
[----:B------:R-:W-:-:S04]  /*39ff0*/  IMAD.MOV.U32 R210, RZ, RZ, R198 ;  /* 0x000000ffffd27224 */ /* 0x000fc800078e00c6 */
[----:B------:R-:W-:Y:S02]  /*3a000*/  IMAD.MOV.U32 R213, RZ, RZ, R210 ;  /* 0x000000ffffd57224 */ /* 0x000fe400078e00d2 */
[----:B------:R-:W-:-:S03]  /*3a010*/  IMAD.MOV.U32 R210, RZ, RZ, R209 ;  /* 0x000000ffffd27224 */ /* 0x000fc600078e00d1 */
[----:B------:R-:W-:Y:S01]  /*3a020*/  LEA R220, P1, R213, R2, 0x2 ;  /* 0x00000002d5dc7211 */ /* 0x000fe200078210ff */
[----:B------:R-:W-:-:S03]  /*3a030*/  IMAD.MOV.U32 R209, RZ, RZ, R201 ;  /* 0x000000ffffd17224 */ /* 0x000fc600078e00c9 */
        /* <DEDUP_REMOVED lines=28> */
[----:B--2---:R-:W-:Y:S02]  /*3a200*/  IMAD.MOV.U32 R22, RZ, RZ, R21 ;  /* 0x000000ffff167224 */ /* 0x004fe400078e0015 */
[----:B------:R-:W2:Y:S01]  /*3a210*/  LDL.LU R21, [R1+0x43c] ;  /* 0x00043c0001157983 */ /* 0x000ea20000300800 */
[----:B------:R-:W-:-:S04]  /*3a220*/  IMAD.MOV.U32 R193, RZ, RZ, R194 ;  /* 0x000000ffffc17224 */ /* 0x000fc800078e00c2 */
[----:B------:R-:W-:Y:S02]  /*3a230*/  IMAD.MOV.U32 R212, RZ, RZ, R193 ;  /* 0x000000ffffd47224 */ /* 0x000fe400078e00c1 */
[----:B------:R-:W-:-:S03]  /*3a240*/  IMAD.MOV.U32 R216, RZ, RZ, R213 ;  /* 0x000000ffffd87224 */ /* 0x000fc600078e00d5 */
[----:B-1----:R-:W-:-:S04]  /*3a250*/  LEA R214, P2, R212, R2, 0x2 ;  /* 0x00000002d4d67211 */ /* 0x002fc800078410ff */
[----:B------:R-:W-:Y:S01]  /*3a260*/  LEA.HI.X.SX32 R215, R212, R0, 0x2, P2 ;  /* 0x00000000d4d77211 */ /* 0x000fe200010f16ff */
[----:B------:R-:W-:Y:S01]  /*3a270*/  IMAD.MOV.U32 R212, RZ, RZ, R208 ;  /* 0x000000ffffd47224 */ /* 0x000fe200078e00d0 */
[----:B----4-:R-:W-:-:S03]  /*3a280*/  LEA R220, P1, R216, R2, 0x2 ;  /* 0x00000002d8dc7211 */ /* 0x010fc600078210ff */
[----:B------:R1:W-:Y:S01]  /*3a290*/  STL.64 [R1+0x1258], R214 ;  /* 0x001258d601007387 */ /* 0x0003e20000100a00 */
[----:B------:R-:W-:Y:S01]  /*3a2a0*/  LEA.HI.X.SX32 R221, R216, R0, 0x2, P1 ;  /* 0x00000000d8dd7211 */ /* 0x000fe200008f16ff */
[----:B------:R-:W-:Y:S02]  /*3a2b0*/  IMAD.MOV.U32 R213, RZ, RZ, R209 ;  /* 0x000000ffffd57224 */ /* 0x000fe400078e00d1 */
[----:B------:R-:W-:Y:S02]  /*3a2c0*/  IMAD.MOV.U32 R208, RZ, RZ, R206 ;  /* 0x000000ffffd07224 */ /* 0x000fe400078e00ce */
[----:B------:R-:W-:Y:S02]  /*3a2d0*/  IMAD.MOV.U32 R209, RZ, RZ, R200 ;  /* 0x000000ffffd17224 */ /* 0x000fe400078e00c8 */
[----:B------:R-:W-:Y:S01]  /*3a2e0*/  IMAD.MOV.U32 R206, RZ, RZ, R207 ;  /* 0x000000ffffce7224 */ /* 0x000fe200078e00cf */
[----:B-1----:R-:W-:Y:S01]  /*3a2f0*/  LEA R214, P2, R212, R2, 0x2 ;  /* 0x00000002d4d67211 */ /* 0x002fe200078410ff */
[----:B------:R-:W-:-:S02]  /*3a300*/  IMAD.MOV.U32 R207, RZ, RZ, R7 ;  /* 0x000000ffffcf7224 */ /* 0x000fc400078e0007 */
[----:B------:R-:W4:Y:S01]  /*3a310*/  LDL.LU R7, [R1+0x197c] ;  /* 0x00197c0001077983 */ /* 0x000f220000300800 */
[----:B------:R-:W-:Y:S01]  /*3a320*/  LEA.HI.X.SX32 R215, R212, R0, 0x2, P2 ;  /* 0x00000000d4d77211 */ /* 0x000fe200010f16ff */
[----:B------:R-:W-:Y:S02]  /*3a330*/  IMAD.MOV.U32 R212, RZ, RZ, R208 ;  /* 0x000000ffffd47224 */ /* 0x000fe400078e00d0 */
[----:B------:R1:W-:Y:S01]  /*3a340*/  STL.64 [R1+0x1250], R220 ;  /* 0x001250dc01007387 */ /* 0x0003e20000100a00 */
[----:B------:R-:W-:Y:S02]  /*3a350*/  IMAD.MOV.U32 R208, RZ, RZ, R209 ;  /* 0x000000ffffd07224 */ /* 0x000fe400078e00d1 */
[----:B------:R-:W-:Y:S01]  /*3a360*/  IMAD.MOV.U32 R209, RZ, RZ, R203 ;  /* 0x000000ffffd17224 */ /* 0x000fe200078e00cb */
[----:B------:R3:W-:Y:S01]  /*3a370*/  STL.64 [R1+0x1248], R214 ;  /* 0x001248d601007387 */ /* 0x0007e20000100a00 */
[----:B------:R-:W-:Y:S01]  /*3a380*/  IMAD.MOV.U32 R216, RZ, RZ, R208 ;  /* 0x000000ffffd87224 */ /* 0x000fe200078e00d0 */
[----:B-1----:R-:W-:-:S02]  /*3a390*/  LEA R220, P1, R213, R2, 0x2 ;  /* 0x00000002d5dc7211 */ /* 0x002fc400078210ff */
[----:B---3--:R-:W-:Y:S02]  /*3a3a0*/  LEA R214, P2, R211, R2, 0x2 ;  /* 0x00000002d3d67211 */ /* 0x008fe400078410ff */
[-C--:B------:R-:W-:Y:S01]  /*3a3b0*/  LEA.HI.X.SX32 R221, R213, R0.reuse, 0x2, P1 ;  /* 0x00000000d5dd7211 */ /* 0x080fe200008f16ff */
[----:B------:R-:W-:Y:S01]  /*3a3c0*/  IMAD.MOV.U32 R213, RZ, RZ, R209 ;  /* 0x000000ffffd57224 */ /* 0x000fe200078e00d1 */
        /* <DEDUP_REMOVED lines=15> */
[----:B------:R-:W-:Y:S01]  /*3a4c0*/  STL.64 [R1+0x1240], R220 ;  /* 0x001240dc01007387 */ /* 0x000fe20000100a00 */
[----:B------:R-:W-:Y:S02]  /*3a4d0*/  IMAD.MOV.U32 R139, RZ, RZ, R142 ;  /* 0x000000ffff8b7224 */ /* 0x000fe400078e008e */
[----:B------:R-:W-:-:S02]  /*3a4e0*/  IMAD.MOV.U32 R141, RZ, RZ, R144 ;  /* 0x000000ffff8d7224 */ /* 0x000fc400078e0090 */
[----:B------:R-:W-:Y:S01]  /*3a4f0*/  IMAD.MOV.U32 R143, RZ, RZ, R146 ;  /* 0x000000ffff8f7224 */ /* 0x000fe200078e0092 */
[----:B------:R1:W-:Y:S01]  /*3a500*/  STL.64 [R1+0x1238], R214 ;  /* 0x001238d601007387 */ /* 0x0003e20000100a00 */
[----:B------:R-:W-:Y:S02]  /*3a510*/  IMAD.MOV.U32 R142, RZ, RZ, R145 ;  /* 0x000000ffff8e7224 */ /* 0x000fe400078e0091 */
[----:B------:R-:W-:Y:S02]  /*3a520*/  IMAD.MOV.U32 R144, RZ, RZ, R147 ;  /* 0x000000ffff907224 */ /* 0x000fe400078e0093 */
[----:B------:R-:W-:Y:S02]  /*3a530*/  IMAD.MOV.U32 R146, RZ, RZ, R149 ;  /* 0x000000ffff927224 */ /* 0x000fe400078e0095 */
[----:B------:R-:W-:Y:S02]  /*3a540*/  IMAD.MOV.U32 R145, RZ, RZ, R148 ;  /* 0x000000ffff917224 */ /* 0x000fe400078e0094 */
[----:B------:R-:W-:-:S02]  /*3a550*/  IMAD.MOV.U32 R147, RZ, RZ, R150 ;  /* 0x000000ffff937224 */ /* 0x000fc400078e0096 */
[----:B------:R-:W-:Y:S02]  /*3a560*/  IMAD.MOV.U32 R149, RZ, RZ, R17 ;  /* 0x000000ffff957224 */ /* 0x000fe400078e0011 */
[----:B------:R-:W-:Y:S01]  /*3a570*/  IMAD.MOV.U32 R148, RZ, RZ, R151 ;  /* 0x000000ffff947224 */ /* 0x000fe200078e0097 */
[----:B------:R-:W3:Y:S01]  /*3a580*/  LDL.LU R17, [R1+0x34] ;  /* 0x0000340001117983 */ /* 0x000ee20000300800 */
[----:B------:R-:W-:-:S03]  /*3a590*/  IMAD.MOV.U32 R150, RZ, RZ, R22 ;  /* 0x000000ffff967224 */ /* 0x000fc600078e0016 */
[----:B------:R-:W4:Y:S01]  /*3a5a0*/  LDL.LU R22, [R1+0x3c] ;  /* 0x00003c0001167983 */ /* 0x000f220000300800 */
[----:B--2---:R-:W-:-:S03]  /*3a5b0*/  IMAD.MOV.U32 R151, RZ, RZ, R21 ;  /* 0x000000ffff977224 */ /* 0x004fc600078e0015 */
[----:B------:R-:W2:Y:S01]  /*3a5c0*/  LDL.LU R21, [R1+0x440] ;  /* 0x0004400001157983 */ /* 0x000ea20000300800 */
[----:B------:R-:W-:-:S04]  /*3a5d0*/  IMAD.MOV.U32 R203, RZ, RZ, R204 ;  /* 0x000000ffffcb7224 */ /* 0x000fc800078e00cc */
[----:B------:R-:W-:Y:S01]  /*3a5e0*/  IMAD.MOV.U32 R218, RZ, RZ, R203 ;  /* 0x000000ffffda7224 */ /* 0x000fe200078e00cb */
[----:B-1----:R-:W-:-:S04]  /*3a5f0*/  LEA R214, P2, R217, R2, 0x2 ;  /* 0x00000002d9d67211 */ /* 0x002fc800078410ff */
[C---:B------:R-:W-:Y:S02]  /*3a600*/  LEA R220, P1, R218.reuse, R2, 0x2 ;  /* 0x00000002dadc7211 */ /* 0x040fe400078210ff */
[-C--:B------:R-:W-:Y:S02]  /*3a610*/  LEA.HI.X.SX32 R215, R217, R0.reuse, 0x2, P2 ;  /* 0x00000000d9d77211 */ /* 0x080fe400010f16ff */
[----:B------:R-:W-:Y:S02]  /*3a620*/  LEA.HI.X.SX32 R221, R218, R0, 0x2, P1 ;  /* 0x00000000dadd7211 */ /* 0x000fe400008f16ff */
[----:B------:R-:W-:-:S03]  /*3a630*/  MOV R217, R208 ;  /* 0x000000d000d97202 */ /* 0x000fc60000000f00 */
[----:B------:R-:W-:Y:S01]  /*3a640*/  STL.64 [R1+0x1230], R220 ;  /* 0x001230dc01007387 */ /* 0x000fe20000100a00 */
[----:B------:R-:W-:-:S03]  /*3a650*/  IMAD.MOV.U32 R208, RZ, RZ, R207 ;  /* 0x000000ffffd07224 */ /* 0x000fc600078e00cf */
        /* <DEDUP_REMOVED lines=19> */
[----:B------:R-:W-:Y:S01]  /*3a790*/  LEA R220, P1, R218, R2, 0x2 ;  /* 0x00000002dadc7211 */ /* 0x000fe200078210ff */
[----:B------:R-:W-:Y:S02]  /*3a7a0*/  IMAD.MOV.U32 R142, RZ, RZ, R143 ;  /* 0x000000ffff8e7224 */ /* 0x000fe400078e008f */
[----:B------:R-:W-:-:S02]  /*3a7b0*/  IMAD.MOV.U32 R143, RZ, RZ, R144 ;  /* 0x000000ffff8f7224 */ /* 0x000fc400078e0090 */
[----:B------:R-:W-:Y:S02]  /*3a7c0*/  IMAD.MOV.U32 R144, RZ, RZ, R145 ;  /* 0x000000ffff907224 */ /* 0x000fe400078e0091 */
[----:B------:R-:W-:Y:S01]  /*3a7d0*/  IMAD.MOV.U32 R145, RZ, RZ, R146 ;  /* 0x000000ffff917224 */ /* 0x000fe200078e0092 */
[----:B------:R-:W-:Y:S01]  /*3a7e0*/  LEA.HI.X.SX32 R221, R218, R0, 0x2, P1 ;  /* 0x00000000dadd7211 */ /* 0x000fe200008f16ff */
[----:B------:R-:W-:Y:S02]  /*3a7f0*/  IMAD.MOV.U32 R146, RZ, RZ, R147 ;  /* 0x000000ffff927224 */ /* 0x000fe400078e0093 */
[----:B------:R-:W-:Y:S02]  /*3a800*/  IMAD.MOV.U32 R147, RZ, RZ, R148 ;  /* 0x000000ffff937224 */ /* 0x000fe400078e0094 */
[----:B------:R-:W-:Y:S02]  /*3a810*/  IMAD.MOV.U32 R148, RZ, RZ, R149 ;  /* 0x000000ffff947224 */ /* 0x000fe400078e0095 */
[----:B------:R-:W-:-:S02]  /*3a820*/  IMAD.MOV.U32 R149, RZ, RZ, R150 ;  /* 0x000000ffff957224 */ /* 0x000fc400078e0096 */
[----:B------:R-:W-:Y:S02]  /*3a830*/  IMAD.MOV.U32 R211, RZ, RZ, R20 ;  /* 0x000000ffffd37224 */ /* 0x000fe400078e0014 */
[----:B------:R-:W-:Y:S01]  /*3a840*/  IMAD.MOV.U32 R150, RZ, RZ, R151 ;  /* 0x000000ffff967224 */ /* 0x000fe200078e0097 */
[----:B------:R-:W2:Y:S04]  /*3a850*/  LDL.LU R20, [R1+0x1978] ;  /* 0x0019780001147983 */ /* 0x000ea80000300800 */
[----:B------:R-:W-:Y:S04]  /*3a860*/  STL.64 [R1+0x1220], R220 ;  /* 0x001220dc01007387 */ /* 0x000fe80000100a00 */
[----:B------:R1:W-:Y:S01]  /*3a870*/  STL.64 [R1+0x1218], R214 ;  /* 0x001218d601007387 */ /* 0x0003e20000100a00 */
[----:B---3--:R-:W-:-:S02]  /*3a880*/  IMAD.MOV.U32 R151, RZ, RZ, R17 ;  /* 0x000000ffff977224 */ /* 0x008fc400078e0011 */
[----:B----4-:R-:W-:Y:S02]  /*3a890*/  IMAD.MOV.U32 R17, RZ, RZ, R22 ;  /* 0x000000ffff117224 */ /* 0x010fe400078e0016 */
[----:B--2---:R-:W-:Y:S02]  /*3a8a0*/  IMAD.MOV.U32 R22, RZ, RZ, R21 ;  /* 0x000000ffff167224 */ /* 0x004fe400078e0015 */
[----:B------:R-:W2:Y:S01]  /*3a8b0*/  LDL.LU R21, [R1+0x448] ;  /* 0x0004480001157983 */ /* 0x000ea20000300800 */
[----:B------:R-:W-:Y:S01]  /*3a8c0*/  IMAD.MOV.U32 R218, RZ, RZ, R211 ;  /* 0x000000ffffda7224 */ /* 0x000fe200078e00d3 */
[----:B-1----:R-:W-:-:S04]  /*3a8d0*/  LEA R214, P2, R210, R2, 0x2 ;  /* 0x00000002d2d67211 */ /* 0x002fc800078410ff */
[----:B------:R-:W-:Y:S02]  /*3a8e0*/  LEA R220, P1, R218, R2, 0x2 ;  /* 0x00000002dadc7211 */ /* 0x000fe400078210ff */
[-C--:B------:R-:W-:Y:S02]  /*3a8f0*/  LEA.HI.X.SX32 R215, R210, R0.reuse, 0x2, P2 ;  /* 0x00000000d2d77211 */ /* 0x080fe400010f16ff */
[----:B------:R-:W-:-:S05]  /*3a900*/  LEA.HI.X.SX32 R221, R218, R0, 0x2, P1 ;  /* 0x00000000dadd7211 */ /* 0x000fca00008f16ff */
[----:B------:R-:W-:Y:S04]  /*3a910*/  STL.64 [R1+0x1210], R220 ;  /* 0x001210dc01007387 */ /* 0x000fe80000100a00 */
        /* <DEDUP_REMOVED lines=29> */
[----:B------:R-:W-:Y:S01]  /*3aaf0*/  IMAD.MOV.U32 R150, RZ, RZ, R151 ;  /* 0x000000ffff967224 */ /* 0x000fe200078e0097 */
[----:B------:R-:W-:Y:S01]  /*3ab00*/  STL.64 [R1+0x1200], R218 ;  /* 0x001200da01007387 */ /* 0x000fe20000100a00 */
[----:B------:R-:W-:Y:S02]  /*3ab10*/  IMAD.MOV.U32 R151, RZ, RZ, R17 ;  /* 0x000000ffff977224 */ /* 0x000fe400078e0011 */
[----:B------:R-:W-:Y:S01]  /*3ab20*/  IMAD.MOV.U32 R17, RZ, RZ, R22 ;  /* 0x000000ffff117224 */ /* 0x000fe200078e0016 */
[----:B------:R1:W-:Y:S01]  /*3ab30*/  STL.64 [R1+0x11f8], R214 ;  /* 0x0011f8d601007387 */ /* 0x0003e20000100a00 */
[----:B--2---:R-:W-:-:S03]  /*3ab40*/  IMAD.MOV.U32 R22, RZ, RZ, R21 ;  /* 0x000000ffff167224 */ /* 0x004fc600078e0015 */
[----:B------:R-:W2:Y:S01]  /*3ab50*/  LDL.LU R21, [R1+0x40] ;  /* 0x0000400001157983 */ /* 0x000ea20000300800 */
[----:B------:R-:W-:Y:S02]  /*3ab60*/  IMAD.MOV.U32 R210, RZ, RZ, R209 ;  /* 0x000000ffffd27224 */ /* 0x000fe400078e00d1 */
[----:B------:R-:W-:Y:S01]  /*3ab70*/  IMAD.MOV.U32 R211, RZ, RZ, R206 ;  /* 0x000000ffffd37224 */ /* 0x000fe200078e00ce */
[C---:B-1----:R-:W-:Y:S01]  /*3ab80*/  LEA R214, P2, R216.reuse, R2, 0x2 ;  /* 0x00000002d8d67211 */ /* 0x042fe200078410ff */
[----:B------:R-:W-:Y:S02]  /*3ab90*/  IMAD.MOV.U32 R221, RZ, RZ, R210 ;  /* 0x000000ffffdd7224 */ /* 0x000fe400078e00d2 */
[----:B------:R-:W-:Y:S02]  /*3aba0*/  IMAD.MOV.U32 R210, RZ, RZ, R211 ;  /* 0x000000ffffd27224 */ /* 0x000fe400078e00d3 */
[----:B------:R-:W-:Y:S01]  /*3abb0*/  IMAD.MOV.U32 R211, RZ, RZ, R208 ;  /* 0x000000ffffd37224 */ /* 0x000fe200078e00d0 */
[----:B------:R-:W-:-:S03]  /*3abc0*/  LEA.HI.X.SX32 R215, R216, R0, 0x2, P2 ;  /* 0x00000000d8d77211 */ /* 0x000fc600010f16ff */
        /* <DEDUP_REMOVED lines=28> */
[----:B------:R-:W-:Y:S01]  /*3ad90*/  STL.64 [R1+0x11f0], R218 ;  /* 0x0011f0da01007387 */ /* 0x000fe20000100a00 */
[----:B------:R-:W-:Y:S02]  /*3ada0*/  IMAD.MOV.U32 R151, RZ, RZ, R17 ;  /* 0x000000ffff977224 */ /* 0x000fe400078e0011 */
[----:B------:R-:W-:Y:S01]  /*3adb0*/  IMAD.MOV.U32 R17, RZ, RZ, R22 ;  /* 0x000000ffff117224 */ /* 0x000fe200078e0016 */
[----:B------:R1:W-:Y:S01]  /*3adc0*/  STL.64 [R1+0x11e8], R214 ;  /* 0x0011e8d601007387 */ /* 0x0003e20000100a00 */
[----:B--2---:R-:W-:-:S03]  /*3add0*/  IMAD.MOV.U32 R22, RZ, RZ, R21 ;  /* 0x000000ffff167224 */ /* 0x004fc600078e0015 */
[----:B------:R-:W2:Y:S01]  /*3ade0*/  LDL.LU R21, [R1+0x48] ;  /* 0x0000480001157983 */ /* 0x000ea20000300800 */
[----:B------:R-:W-:Y:S01]  /*3adf0*/  IMAD.MOV.U32 R221, RZ, RZ, R212 ;  /* 0x000000ffffdd7224 */ /* 0x000fe200078e00d4 */
[----:B-1----:R-:W-:-:S04]  /*3ae00*/  LEA R214, P2, R213, R2, 0x2 ;  /* 0x00000002d5d67211 */ /* 0x002fc800078410ff */
[----:B------:R-:W-:Y:S02]  /*3ae10*/  LEA R218, P1, R221, R2, 0x2 ;  /* 0x00000002ddda7211 */ /* 0x000fe400078210ff */
[-C--:B------:R-:W-:Y:S02]  /*3ae20*/  LEA.HI.X.SX32 R215, R213, R0.reuse, 0x2, P2 ;  /* 0x00000000d5d77211 */ /* 0x080fe400010f16ff */
[----:B------:R-:W-:-:S05]  /*3ae30*/  LEA.HI.X.SX32 R219, R221, R0, 0x2, P1 ;  /* 0x00000000dddb7211 */ /* 0x000fca00008f16ff */
[----:B------:R1:W-:Y:S04]  /*3ae40*/  STL.64 [R1+0x11e0], R218 ;  /* 0x0011e0da01007387 */ /* 0x0003e80000100a00 */
[----:B------:R3:W-:Y:S01]  /*3ae50*/  STL.64 [R1+0x11d8], R214 ;  /* 0x0011d8d601007387 */ /* 0x0007e20000100a00 */
[----:B------:R-:W-:Y:S01]  /*3ae60*/  IMAD.MOV.U32 R213, RZ, RZ, R211 ;  /* 0x000000ffffd57224 */ /* 0x000fe200078e00d3 */
[CC--:B-1----:R-:W-:Y:S02]  /*3ae70*/  LEA R218, P1, R216.reuse, R2.reuse, 0x2 ;  /* 0x00000002d8da7211 */ /* 0x0c2fe400078210ff */
[----:B---3--:R-:W-:Y:S02]  /*3ae80*/  LEA R214, P2, R217, R2, 0x2 ;  /* 0x00000002d9d67211 */ /* 0x008fe400078410ff */
[----:B------:R-:W-:-:S02]  /*3ae90*/  LEA.HI.X.SX32 R219, R216, R0, 0x2, P1 ;  /* 0x00000000d8db7211 */ /* 0x000fc400008f16ff */
        /* <DEDUP_REMOVED lines=33> */
[----:B------:R-:W2:Y:S01]  /*3b0b0*/  LDL.LU R21, [R1+0x444] ;  /* 0x0004440001157983 */ /* 0x000ea20000300800 */
[----:B------:R-:W-:-:S04]  /*3b0c0*/  LEA R218, P1, R214, R2, 0x2 ;  /* 0x00000002d6da7211 */ /* 0x000fc800078210ff */
[----:B------:R-:W-:-:S05]  /*3b0d0*/  LEA.HI.X.SX32 R219, R214, R0, 0x2, P1 ;  /* 0x00000000d6db7211 */ /* 0x000fca00008f16ff */
        /* <DEDUP_REMOVED lines=22> */
[----:B------:R-:W-:Y:S02]  /*3b240*/  IMAD.MOV.U32 R213, RZ, RZ, R92 ;  /* 0x000000ffffd57224 */ /* 0x000fe400078e005c */
[----:B------:R-:W-:Y:S02]  /*3b250*/  IMAD.MOV.U32 R141, RZ, RZ, R142 ;  /* 0x000000ffff8d7224 */ /* 0x000fe400078e008e */
[----:B------:R-:W-:-:S02]  /*3b260*/  IMAD.MOV.U32 R142, RZ, RZ, R143 ;  /* 0x000000ffff8e7224 */ /* 0x000fc400078e008f */
[----:B------:R-:W-:Y:S01]  /*3b270*/  IMAD.MOV.U32 R143, RZ, RZ, R144 ;  /* 0x000000ffff8f7224 */ /* 0x000fe200078e0090 */
[C---:B-1----:R-:W-:Y:S01]  /*3b280*/  LEA R216, P2, R93.reuse, R2, 0x2 ;  /* 0x000000025dd87211 */ /* 0x042fe200078410ff */
[----:B------:R-:W-:Y:S01]  /*3b290*/  IMAD.MOV.U32 R144, RZ, RZ, R145 ;  /* 0x000000ffff907224 */ /* 0x000fe200078e0091 */
[----:B------:R1:W-:Y:S01]  /*3b2a0*/  STL.64 [R1+0x11b0], R218 ;  /* 0x0011b0da01007387 */ /* 0x0003e20000100a00 */
[----:B------:R-:W-:Y:S01]  /*3b2b0*/  IMAD.MOV.U32 R145, RZ, RZ, R146 ;  /* 0x000000ffff917224 */ /* 0x000fe200078e0092 */
[----:B------:R-:W-:Y:S01]  /*3b2c0*/  LEA.HI.X.SX32 R217, R93, R0, 0x2, P2 ;  /* 0x000000005dd97211 */ /* 0x000fe200010f16ff */
[----:B------:R-:W-:Y:S01]  /*3b2d0*/  IMAD.MOV.U32 R146, RZ, RZ, R147 ;  /* 0x000000ffff927224 */ /* 0x000fe200078e0093 */
[----:B------:R-:W-:Y:S01]  /*3b2e0*/  LEA R92, P2, R210, R2, 0x2 ;  /* 0x00000002d25c7211 */ /* 0x000fe200078410ff */
[----:B------:R-:W-:Y:S02]  /*3b2f0*/  IMAD.MOV.U32 R147, RZ, RZ, R148 ;  /* 0x000000ffff937224 */ /* 0x000fe400078e0094 */
[----:B------:R-:W-:-:S02]  /*3b300*/  IMAD.MOV.U32 R148, RZ, RZ, R149 ;  /* 0x000000ffff947224 */ /* 0x000fc400078e0095 */
[----:B------:R-:W-:Y:S01]  /*3b310*/  IMAD.MOV.U32 R149, RZ, RZ, R150 ;  /* 0x000000ffff957224 */ /* 0x000fe200078e0096 */
[C---:B-1----:R-:W-:Y:S01]  /*3b320*/  LEA R218, P1, R213.reuse, R2, 0x2 ;  /* 0x00000002d5da7211 */ /* 0x042fe200078210ff */
[----:B------:R-:W-:Y:S01]  /*3b330*/  IMAD.MOV.U32 R150, RZ, RZ, R151 ;  /* 0x000000ffff967224 */ /* 0x000fe200078e0097 */
[-C--:B------:R-:W-:Y:S01]  /*3b340*/  LEA.HI.X.SX32 R93, R210, R0.reuse, 0x2, P2 ;  /* 0x00000000d25d7211 */ /* 0x080fe200010f16ff */
[----:B------:R-:W-:Y:S01]  /*3b350*/  IMAD.MOV.U32 R151, RZ, RZ, R17 ;  /* 0x000000ffff977224 */ /* 0x000fe200078e0011 */
[----:B------:R-:W-:Y:S01]  /*3b360*/  LEA.HI.X.SX32 R219, R213, R0, 0x2, P1 ;  /* 0x00000000d5db7211 */ /* 0x000fe200008f16ff */
[----:B------:R-:W-:Y:S01]  /*3b370*/  IMAD.MOV.U32 R17, RZ, RZ, R22 ;  /* 0x000000ffff117224 */ /* 0x000fe200078e0016 */
[----:B------:R-:W-:Y:S01]  /*3b380*/  STL.64 [R1+0x11a8], R216 ;  /* 0x0011a8d801007387 */ /* 0x000fe20000100a00 */
        /* <DEDUP_REMOVED lines=46> */
[----:B--2---:R-:W-:Y:S02]  /*3b670*/  IMAD.MOV.U32 R22, RZ, RZ, R21 ;  /* 0x000000ffff167224 */ /* 0x004fe400078e0015 */
[----:B------:R-:W2:Y:S04]  /*3b680*/  LDL.LU R21, [R1+0x44c] ;  /* 0x00044c0001157983 */ /* 0x000ea80000300800 */
[----:B------:R1:W-:Y:S04]  /*3b690*/  STL.64 [R1+0x11a0], R218 ;  /* 0x0011a0da01007387 */ /* 0x0003e80000100a00 */
[----:B------:R3:W-:Y:S01]  /*3b6a0*/  STL.64 [R1+0x1198], R92 ;  /* 0x0011985c01007387 */ /* 0x0007e20000100a00 */
[----:B-1----:R-:W-:-:S02]  /*3b6b0*/  LEA R218, P1, R123, R2, 0x2 ;  /* 0x000000027bda7211 */ /* 0x002fc400078210ff */
[C---:B---3--:R-:W-:Y:S02]  /*3b6c0*/  LEA R92, P2, R122.reuse, R2, 0x2 ;  /* 0x000000027a5c7211 */ /* 0x048fe400078410ff */
[-C--:B------:R-:W-:Y:S02]  /*3b6d0*/  LEA.HI.X.SX32 R219, R123, R0.reuse, 0x2, P1 ;  /* 0x000000007bdb7211 */ /* 0x080fe400008f16ff */
[----:B------:R-:W-:Y:S02]  /*3b6e0*/  LEA.HI.X.SX32 R93, R122, R0, 0x2, P2 ;  /* 0x000000007a5d7211 */ /* 0x000fe400010f16ff */
[C---:B------:R-:W-:Y:S01]  /*3b6f0*/  LEA R122, P1, R121.reuse, R2, 0x2 ;  /* 0x00000002797a7211 */ /* 0x040fe200078210ff */
[----:B------:R-:W-:Y:S04]  /*3b700*/  STL.64 [R1+0x1190], R218 ;  /* 0x001190da01007387 */ /* 0x000fe80000100a00 */
[----:B------:R1:W-:Y:S01]  /*3b710*/  STL.64 [R1+0x1188], R92 ;  /* 0x0011885c01007387 */ /* 0x0003e20000100a00 */
[----:B------:R-:W-:-:S02]  /*3b720*/  LEA.HI.X.SX32 R123, R121, R0, 0x2, P1 ;  /* 0x00000000797b7211 */ /* 0x000fc400008f16ff */
[----:B-1----:R-:W-:-:S04]  /*3b730*/  LEA R92, P2, R120, R2, 0x2 ;  /* 0x00000002785c7211 */ /* 0x002fc800078410ff */
[----:B------:R-:W-:Y:S01]  /*3b740*/  LEA.HI.X.SX32 R93, R120, R0, 0x2, P2 ;  /* 0x00000000785d7211 */ /* 0x000fe200010f16ff */
[----:B------:R-:W-:Y:S01]  /*3b750*/  STL.64 [R1+0x1180], R122 ;  /* 0x0011807a01007387 */ /* 0x000fe20000100a00 */
[----:B------:R-:W-:-:S03]  /*3b760*/  LEA R120, P1, R119, R2, 0x2 ;  /* 0x0000000277787211 */ /* 0x000fc600078210ff */
[----:B------:R1:W-:Y:S01]  /*3b770*/  STL.64 [R1+0x1178], R92 ;  /* 0x0011785c01007387 */ /* 0x0003e20000100a00 */
[----:B------:R-:W-:Y:S02]  /*3b780*/  LEA.HI.X.SX32 R121, R119, R0, 0x2, P1 ;  /* 0x0000000077797211 */ /* 0x000fe400008f16ff */
        /* <DEDUP_REMOVED lines=57> */
[C---:B------:R-:W-:Y:S01]  /*3bb20*/  LEA R100, P1, R99.reuse, R2, 0x2 ;  /* 0x0000000263647211 */ /* 0x040fe200078210ff */
[C---:B------:R-:W-:Y:S01]  /*3bb30*/  VIADD R97, R98.reuse, UR54 ;  /* 0x0000003662617c36 */ /* 0x040fe20008000000 */
[----:B------:R-:W-:Y:S01]  /*3bb40*/  ULDC UR54, c[0x0][0x248] ;  /* 0x0000920000367ab9 */ /* 0x000fe20000000800 */
[----:B------:R1:W-:Y:S01]  /*3bb50*/  STL.64 [R1+0x10d0], R92 ;  /* 0x0010d05c01007387 */ /* 0x0003e20000100a00 */
[----:B------:R-:W-:Y:S01]  /*3bb60*/  LEA.HI.X.SX32 R101, R99, R0, 0x2, P1 ;  /* 0x0000000063657211 */ /* 0x000fe200008f16ff */
[----:B------:R-:W-:Y:S01]  /*3bb70*/  VIADD R96, R97, UR55 ;  /* 0x0000003761607c36 */ /* 0x000fe20008000000 */
[----:B------:R-:W-:Y:S01]  /*3bb80*/  ULDC UR55, c[0x0][0x248] ;  /* 0x0000920000377ab9 */ /* 0x000fe20000000800 */
        /* <DEDUP_REMOVED lines=23> */
[----:B------:R-:W-:Y:S01]  /*3bd00*/  LEA R94, P1, R91, R2, 0x2 ;  /* 0x000000025b5e7211 */ /* 0x000fe200078210ff */
[----:B------:R-:W-:Y:S01]  /*3bd10*/  VIADD R205, R89, UR60 ;  /* 0x0000003c59cd7c36 */ /* 0x000fe20008000000 */
[----:B------:R-:W-:Y:S01]  /*3bd20*/  ULDC UR60, c[0x0][0x248] ;  /* 0x00009200003c7ab9 */ /* 0x000fe20000000800 */
[----:B------:R1:W-:Y:S01]  /*3bd30*/  STL.64 [R1+0x10a0], R92 ;  /* 0x0010a05c01007387 */ /* 0x0003e20000100a00 */
[----:B------:R-:W-:Y:S01]  /*3bd40*/  LEA.HI.X.SX32 R95, R91, R0, 0x2, P1 ;  /* 0x000000005b5f7211 */ /* 0x000fe200008f16ff */
[----:B------:R-:W-:Y:S01]  /*3bd50*/  VIADD R202, R205, UR61 ;  /* 0x0000003dcdca7c36 */ /* 0x000fe20008000000 */
[----:B------:R-:W-:Y:S01]  /*3bd60*/  ULDC UR61, c[0x0][0x248] ;  /* 0x00009200003d7ab9 */ /* 0x000fe20000000800 */
[----:B-1----:R-:W-:-:S04]  /*3bd70*/  LEA R92, P2, R89, R2, 0x2 ;  /* 0x00000002595c7211 */ /* 0x002fc800078410ff */
[----:B------:R-:W-:Y:S01]  /*3bd80*/  LEA.HI.X.SX32 R93, R89, R0, 0x2, P2 ;  /* 0x00000000595d7211 */ /* 0x000fe200010f16ff */
[----:B------:R1:W-:Y:S01]  /*3bd90*/  STL.64 [R1+0x1098], R94 ;  /* 0x0010985e01007387 */ /* 0x0003e20000100a00 */
[C---:B------:R-:W-:Y:S01]  /*3bda0*/  VIADD R197, R202.reuse, UR7 ;  /* 0x00000007cac57c36 */ /* 0x040fe20008000000 */
[----:B------:R-:W-:Y:S02]  /*3bdb0*/  ULDC UR7, c[0x0][0x248] ;  /* 0x0000920000077ab9 */ /* 0x000fe40000000800 */
[----:B------:R3:W-:Y:S01]  /*3bdc0*/  STL.64 [R1+0x1090], R92 ;  /* 0x0010905c01007387 */ /* 0x0007e20000100a00 */
[----:B------:R-:W-:Y:S01]  /*3bdd0*/  VIADD R168, R197, UR8 ;  /* 0x00000008c5a87c36 */ /* 0x000fe20008000000 */
[----:B------:R-:W-:Y:S01]  /*3bde0*/  ULDC UR8, c[0x0][0x248] ;  /* 0x0000920000087ab9 */ /* 0x000fe20000000800 */
[-C--:B-1----:R-:W-:Y:S02]  /*3bdf0*/  LEA R94, P1, R205, R2.reuse, 0x2 ;  /* 0x00000002cd5e7211 */ /* 0x082fe400078210ff */
[----:B---3--:R-:W-:-:S02]  /*3be00*/  LEA R92, P2, R202, R2, 0x2 ;  /* 0x00000002ca5c7211 */ /* 0x008fc400078410ff */
[-C--:B------:R-:W-:Y:S02]  /*3be10*/  LEA.HI.X.SX32 R95, R205, R0.reuse, 0x2, P1 ;  /* 0x00000000cd5f7211 */ /* 0x080fe400008f16ff */
[----:B------:R-:W-:-:S03]  /*3be20*/  LEA.HI.X.SX32 R93, R202, R0, 0x2, P2 ;  /* 0x00000000ca5d7211 */ /* 0x000fc600010f16ff */
[----:B------:R1:W-:Y:S01]  /*3be30*/  STL.64 [R1+0x1088], R94 ;  /* 0x0010885e01007387 */ /* 0x0003e20000100a00 */
[C---:B------:R-:W-:Y:S01]  /*3be40*/  VIADD R167, R168.reuse, UR9 ;  /* 0x00000009a8a77c36 */ /* 0x040fe20008000000 */
[----:B------:R-:W-:Y:S02]  /*3be50*/  ULDC UR9, c[0x0][0x248] ;  /* 0x0000920000097ab9 */ /* 0x000fe40000000800 */
[----:B------:R3:W-:Y:S01]  /*3be60*/  STL.64 [R1+0x1080], R92 ;  /* 0x0010805c01007387 */ /* 0x0007e20000100a00 */
[----:B------:R-:W-:Y:S01]  /*3be70*/  VIADD R166, R167, UR10 ;  /* 0x0000000aa7a67c36 */ /* 0x000fe20008000000 */
[----:B------:R-:W-:Y:S01]  /*3be80*/  ULDC UR10, c[0x0][0x248] ;  /* 0x00009200000a7ab9 */ /* 0x000fe20000000800 */
[CC--:B-1----:R-:W-:Y:S02]  /*3be90*/  LEA R94, P1, R197.reuse, R2.reuse, 0x2 ;  /* 0x00000002c55e7211 */ /* 0x0c2fe400078210ff */
[----:B---3--:R-:W-:Y:S02]  /*3bea0*/  LEA R92, P2, R168, R2, 0x2 ;  /* 0x00000002a85c7211 */ /* 0x008fe400078410ff */
[----:B------:R-:W-:-:S02]  /*3beb0*/  LEA.HI.X.SX32 R95, R197, R0, 0x2, P1 ;  /* 0x00000000c55f7211 */ /* 0x000fc400008f16ff */
        /* <DEDUP_REMOVED lines=70> */
[----:B------:R-:W-:Y:S01]  /*3c320*/  LEA.HI.X.SX32 R93, R154, R0, 0x2, P2 ;  /* 0x000000009a5d7211 */ /* 0x000fe200010f16ff */
[----:B------:R-:W-:Y:S01]  /*3c330*/  VIADD R15, R152, UR25 ;  /* 0x00000019980f7c36 */ /* 0x000fe20008000000 */
[----:B------:R-:W-:Y:S01]  /*3c340*/  ULDC UR25, c[0x0][0x248] ;  /* 0x0000920000197ab9 */ /* 0x000fe20000000800 */
[----:B------:R1:W-:Y:S04]  /*3c350*/  STL.64 [R1+0x1008], R94 ;  /* 0x0010085e01007387 */ /* 0x0003e80000100a00 */
[----:B------:R3:W-:Y:S01]  /*3c360*/  STL.64 [R1+0x1000], R92 ;  /* 0x0010005c01007387 */ /* 0x0007e20000100a00 */
[----:B------:R-:W-:Y:S01]  /*3c370*/  VIADD R14, R15, UR26 ;  /* 0x0000001a0f0e7c36 */ /* 0x000fe20008000000 */
[----:B------:R-:W-:Y:S01]  /*3c380*/  ULDC UR26, c[0x0][0x248] ;  /* 0x00009200001a7ab9 */ /* 0x000fe20000000800 */
[----:B-1----:R-:W-:-:S02]  /*3c390*/  LEA R94, P1, R153, R2, 0x2 ;  /* 0x00000002995e7211 */ /* 0x002fc400078210ff */
[C---:B---3--:R-:W-:Y:S02]  /*3c3a0*/  LEA R92, P2, R152.reuse, R2, 0x2 ;  /* 0x00000002985c7211 */ /* 0x048fe400078410ff */
[-C--:B------:R-:W-:Y:S02]  /*3c3b0*/  LEA.HI.X.SX32 R95, R153, R0.reuse, 0x2, P1 ;  /* 0x00000000995f7211 */ /* 0x080fe400008f16ff */
        /* <DEDUP_REMOVED lines=12> */
[----:B------:R-:W-:Y:S01]  /*3c480*/  LEA R14, P1, R13, R2, 0x2 ;  /* 0x000000020d0e7211 */ /* 0x000fe200078210ff */
[----:B------:R-:W-:Y:S01]  /*3c490*/  STL.64 [R1+0xfe8], R94 ;  /* 0x000fe85e01007387 */ /* 0x000fe20000100a00 */
[----:B------:R-:W-:Y:S01]  /*3c4a0*/  ULDC UR29, c[0x0][0x248] ;  /* 0x00009200001d7ab9 */ /* 0x000fe20000000800 */
[----:B------:R-:W-:Y:S01]  /*3c4b0*/  VIADD R10, R11, UR30 ;  /* 0x0000001e0b0a7c36 */ /* 0x000fe20008000000 */
[----:B------:R-:W-:Y:S01]  /*3c4c0*/  LEA.HI.X.SX32 R15, R13, R0, 0x2, P1 ;  /* 0x000000000d0f7211 */ /* 0x000fe200008f16ff */
[----:B------:R1:W-:Y:S01]  /*3c4d0*/  STL.64 [R1+0xfe0], R92 ;  /* 0x000fe05c01007387 */ /* 0x0003e20000100a00 */
[----:B------:R-:W-:Y:S01]  /*3c4e0*/  ULDC UR30, c[0x0][0x248] ;  /* 0x00009200001e7ab9 */ /* 0x000fe20000000800 */
[----:B------:R-:W-:Y:S01]  /*3c4f0*/  VIADD R9, R10, UR31 ;  /* 0x0000001f0a097c36 */ /* 0x000fe20008000000 */
[----:B------:R-:W-:Y:S01]  /*3c500*/  ULDC UR31, c[0x0][0x248] ;  /* 0x00009200001f7ab9 */ /* 0x000fe20000000800 */
[----:B------:R3:W-:Y:S01]  /*3c510*/  STL.64 [R1+0xfd8], R14 ;  /* 0x000fd80e01007387 */ /* 0x0007e20000100a00 */
[----:B-1----:R-:W-:-:S04]  /*3c520*/  LEA R92, P2, R12, R2, 0x2 ;  /* 0x000000020c5c7211 */ /* 0x002fc800078410ff */
[----:B------:R-:W-:Y:S02]  /*3c530*/  LEA.HI.X.SX32 R93, R12, R0, 0x2, P2 ;  /* 0x000000000c5d7211 */ /* 0x000fe400010f16ff */
[-C--:B------:R-:W-:Y:S02]  /*3c540*/  LEA R12, P1, R11, R2.reuse, 0x2 ;  /* 0x000000020b0c7211 */ /* 0x080fe400078210ff */
[C---:B---3--:R-:W-:Y:S01]  /*3c550*/  LEA R14, P2, R10.reuse, R2, 0x2 ;  /* 0x000000020a0e7211 */ /* 0x048fe200078410ff */
[----:B------:R-:W-:Y:S01]  /*3c560*/  VIADD R8, R9, UR32 ;  /* 0x0000002009087c36 */ /* 0x000fe20008000000 */
[-C--:B------:R-:W-:Y:S01]  /*3c570*/  LEA.HI.X.SX32 R13, R11, R0.reuse, 0x2, P1 ;  /* 0x000000000b0d7211 */ /* 0x080fe200008f16ff */
[----:B------:R-:W-:Y:S01]  /*3c580*/  STL.64 [R1+0xfd0], R92 ;  /* 0x000fd05c01007387 */ /* 0x000fe20000100a00 */
[----:B------:R-:W-:Y:S01]  /*3c590*/  LEA.HI.X.SX32 R15, R10, R0, 0x2, P2 ;  /* 0x000000000a0f7211 */ /* 0x000fe200010f16ff */
[----:B------:R-:W-:Y:S01]  /*3c5a0*/  VIADD R170, R8, UR33 ;  /* 0x0000002108aa7c36 */ /* 0x000fe20008000000 */
[C---:B------:R-:W-:Y:S01]  /*3c5b0*/  LEA R10, P1, R9.reuse, R2, 0x2 ;  /* 0x00000002090a7211 */ /* 0x040fe200078210ff */
[----:B------:R1:W-:Y:S01]  /*3c5c0*/  STL.64 [R1+0xfc8], R12 ;  /* 0x000fc80c01007387 */ /* 0x0003e20000100a00 */
[----:B------:R-:W-:Y:S01]  /*3c5d0*/  ULDC UR32, c[0x0][0x248] ;  /* 0x0000920000207ab9 */ /* 0x000fe20000000800 */
[----:B------:R-:W-:Y:S01]  /*3c5e0*/  VIADD R169, R170, UR34 ;  /* 0x00000022aaa97c36 */ /* 0x000fe20008000000 */
[----:B------:R-:W-:Y:S01]  /*3c5f0*/  LEA.HI.X.SX32 R11, R9, R0, 0x2, P1 ;  /* 0x00000000090b7211 */ /* 0x000fe200008f16ff */
[----:B------:R-:W-:Y:S01]  /*3c600*/  STL.64 [R1+0xfc0], R14 ;  /* 0x000fc00e01007387 */ /* 0x000fe20000100a00 */
[----:B------:R-:W-:Y:S01]  /*3c610*/  ULDC UR33, c[0x0][0x248] ;  /* 0x0000920000217ab9 */ /* 0x000fe20000000800 */
[----:B------:R-:W-:Y:S01]  /*3c620*/  ULDC UR34, c[0x0][0x248] ;  /* 0x0000920000227ab9 */ /* 0x000fe20000000800 */
[C---:B-1----:R-:W-:Y:S01]  /*3c630*/  LEA R12, P2, R8.reuse, R2, 0x2 ;  /* 0x00000002080c7211 */ /* 0x042fe200078410ff */
[----:B------:R1:W-:Y:S03]  /*3c640*/  STL.64 [R1+0xfb8], R10 ;  /* 0x000fb80a01007387 */ /* 0x0003e60000100a00 */
[----:B------:R-:W-:-:S02]  /*3c650*/  LEA.HI.X.SX32 R13, R8, R0, 0x2, P2 ;  /* 0x00000000080d7211 */ /* 0x000fc400010f16ff */
[C---:B------:R-:W-:Y:S01]  /*3c660*/  LEA R8, P1, R170.reuse, R2, 0x2 ;  /* 0x00000002aa087211 */ /* 0x040fe200078210ff */
[C---:B------:R-:W-:Y:S01]  /*3c670*/  VIADD R172, R169.reuse, UR35 ;  /* 0x00000023a9ac7c36 */ /* 0x040fe20008000000 */
[----:B------:R-:W-:Y:S02]  /*3c680*/  ULDC UR35, c[0x0][0x248] ;  /* 0x0000920000237ab9 */ /* 0x000fe40000000800 */
[----:B------:R-:W-:Y:S02]  /*3c690*/  LEA.HI.X.SX32 R9, R170, R0, 0x2, P1 ;  /* 0x00000000aa097211 */ /* 0x000fe400008f16ff */
[C---:B-1----:R-:W-:Y:S01]  /*3c6a0*/  LEA R10, P2, R169.reuse, R2, 0x2 ;  /* 0x00000002a90a7211 */ /* 0x042fe200078410ff */
[----:B------:R-:W-:Y:S01]  /*3c6b0*/  VIADD R171, R172, UR36 ;  /* 0x00000024acab7c36 */ /* 0x000fe20008000000 */
[----:B------:R-:W-:Y:S01]  /*3c6c0*/  STL.64 [R1+0xfb0], R12 ;  /* 0x000fb00c01007387 */ /* 0x000fe20000100a00 */
[----:B------:R-:W-:Y:S01]  /*3c6d0*/  ULDC UR36, c[0x0][0x248] ;  /* 0x0000920000247ab9 */ /* 0x000fe20000000800 */
[----:B------:R-:W-:-:S02]  /*3c6e0*/  LEA.HI.X.SX32 R11, R169, R0, 0x2, P2 ;  /* 0x00000000a90b7211 */ /* 0x000fc400010f16ff */
        /* <DEDUP_REMOVED lines=11> */
[----:B------:R-:W-:-:S03]  /*3c7a0*/  ULDC UR39, c[0x0][0x248] ;  /* 0x0000920000277ab9 */ /* 0x000fc60000000800 */
[----:B------:R1:W-:Y:S04]  /*3c7b0*/  STL.64 [R1+0xf98], R10 ;  /* 0x000f980a01007387 */ /* 0x0003e80000100a00 */
        /* <DEDUP_REMOVED lines=76> */
[----:B------:R-:W-:Y:S02]  /*3cc80*/  LEA.HI.X.SX32 R9, R187, R0, 0x2, P2 ;  /* 0x00000000bb097211 */ /* 0x000fe400010f16ff */
[C---:B------:R-:W-:Y:S01]  /*3cc90*/  LEA R92, P1, R190.reuse, R2, 0x2 ;  /* 0x00000002be5c7211 */ /* 0x040fe200078210ff */
[----:B------:R-:W-:Y:S01]  /*3cca0*/  VIADD R192, R189, UR55 ;  /* 0x00000037bdc07c36 */ /* 0x000fe20008000000 */
[----:B------:R-:W-:Y:S01]  /*3ccb0*/  STL.64 [R1+0xf18], R10 ;  /* 0x000f180a01007387 */ /* 0x000fe20000100a00 */
[----:B------:R-:W-:Y:S01]  /*3ccc0*/  ULDC UR55, c[0x0][0x248] ;  /* 0x0000920000377ab9 */ /* 0x000fe20000000800 */
[----:B------:R-:W-:-:S02]  /*3ccd0*/  LEA.HI.X.SX32 R93, R190, R0, 0x2, P1 ;  /* 0x00000000be5d7211 */ /* 0x000fc400008f16ff */
[----:B------:R1:W-:Y:S01]  /*3cce0*/  STL.64 [R1+0xf10], R8 ;  /* 0x000f100801007387 */ /* 0x0003e20000100a00 */
[----:B------:R-:W-:Y:S01]  /*3ccf0*/  VIADD R191, R192, UR56 ;  /* 0x00000038c0bf7c36 */ /* 0x000fe20008000000 */
[----:B------:R-:W-:Y:S02]  /*3cd00*/  ULDC UR56, c[0x0][0x248] ;  /* 0x0000920000387ab9 */ /* 0x000fe40000000800 */
[----:B------:R3:W-:Y:S01]  /*3cd10*/  STL.64 [R1+0xf08], R92 ;  /* 0x000f085c01007387 */ /* 0x0007e20000100a00 */
[----:B------:R-:W-:Y:S01]  /*3cd20*/  VIADD R194, R191, UR57 ;  /* 0x00000039bfc27c36 */ /* 0x000fe20008000000 */
[----:B------:R-:W-:Y:S01]  /*3cd30*/  ULDC UR57, c[0x0][0x248] ;  /* 0x0000920000397ab9 */ /* 0x000fe20000000800 */
[----:B-1----:R-:W-:-:S04]  /*3cd40*/  LEA R8, P2, R189, R2, 0x2 ;  /* 0x00000002bd087211 */ /* 0x002fc800078410ff */
[----:B------:R-:W-:Y:S02]  /*3cd50*/  LEA.HI.X.SX32 R9, R189, R0, 0x2, P2 ;  /* 0x00000000bd097211 */ /* 0x000fe400010f16ff */
[----:B---3--:R-:W-:Y:S01]  /*3cd60*/  LEA R92, P1, R192, R2, 0x2 ;  /* 0x00000002c05c7211 */ /* 0x008fe200078210ff */
[----:B------:R-:W-:Y:S01]  /*3cd70*/  VIADD R193, R194, UR58 ;  /* 0x0000003ac2c17c36 */ /* 0x000fe20008000000 */
[----:B------:R-:W-:Y:S01]  /*3cd80*/  ULDC UR58, c[0x0][0x248] ;  /* 0x00009200003a7ab9 */ /* 0x000fe20000000800 */
[----:B------:R1:W-:Y:S01]  /*3cd90*/  STL.64 [R1+0xf00], R8 ;  /* 0x000f000801007387 */ /* 0x0003e20000100a00 */
[----:B------:R-:W-:Y:S02]  /*3cda0*/  LEA.HI.X.SX32 R93, R192, R0, 0x2, P1 ;  /* 0x00000000c05d7211 */ /* 0x000fe400008f16ff */
[-C--:B------:R-:W-:Y:S01]  /*3cdb0*/  LEA R94, P1, R194, R2.reuse, 0x2 ;  /* 0x00000002c25e7211 */ /* 0x080fe200078210ff */
[----:B------:R-:W-:Y:S01]  /*3cdc0*/  VIADD R196, R193, UR59 ;  /* 0x0000003bc1c47c36 */ /* 0x000fe20008000000 */
[----:B------:R-:W-:Y:S01]  /*3cdd0*/  ULDC UR59, c[0x0][0x248] ;  /* 0x00009200003b7ab9 */ /* 0x000fe20000000800 */
[----:B------:R3:W-:Y:S01]  /*3cde0*/  STL.64 [R1+0xef8], R92 ;  /* 0x000ef85c01007387 */ /* 0x0007e20000100a00 */
[----:B-1----:R-:W-:-:S04]  /*3cdf0*/  LEA R8, P2, R191, R2, 0x2 ;  /* 0x00000002bf087211 */ /* 0x002fc800078410ff */
[----:B------:R-:W-:Y:S02]  /*3ce00*/  LEA.HI.X.SX32 R9, R191, R0, 0x2, P2 ;  /* 0x00000000bf097211 */ /* 0x000fe400010f16ff */
[C---:B---3--:R-:W-:Y:S02]  /*3ce10*/  LEA R92, P2, R193.reuse, R2, 0x2 ;  /* 0x00000002c15c7211 */ /* 0x048fe400078410ff */
[-C--:B------:R-:W-:Y:S01]  /*3ce20*/  LEA.HI.X.SX32 R95, R194, R0.reuse, 0x2, P1 ;  /* 0x00000000c25f7211 */ /* 0x080fe200008f16ff */
[----:B------:R-:W-:Y:S01]  /*3ce30*/  VIADD R195, R196, UR60 ;  /* 0x0000003cc4c37c36 */ /* 0x000fe20008000000 */
[----:B------:R-:W-:Y:S01]  /*3ce40*/  LEA.HI.X.SX32 R93, R193, R0, 0x2, P2 ;  /* 0x00000000c15d7211 */ /* 0x000fe200010f16ff */
[----:B------:R-:W-:Y:S01]  /*3ce50*/  STL.64 [R1+0xef0], R8 ;  /* 0x000ef00801007387 */ /* 0x000fe20000100a00 */
[----:B------:R-:W-:-:S03]  /*3ce60*/  ULDC UR60, c[0x0][0x248] ;  /* 0x00009200003c7ab9 */ /* 0x000fc60000000800 */
[----:B------:R1:W-:Y:S01]  /*3ce70*/  STL.64 [R1+0xee8], R94 ;  /* 0x000ee85e01007387 */ /* 0x0003e20000100a00 */
[----:B------:R-:W-:Y:S01]  /*3ce80*/  VIADD R199, R195, UR61 ;  /* 0x0000003dc3c77c36 */ /* 0x000fe20008000000 */
        /* <DEDUP_REMOVED lines=169> */
[C---:B------:R-:W-:Y:S01]  /*3d920*/  IADD3 R234, R237.reuse, UR40, RZ ;  /* 0x00000028edea7c10 */ /* 0x040fe2000fffe0ff */
[----:B------:R-:W-:Y:S02]  /*3d930*/  ULDC UR40, c[0x0][0x248] ;  /* 0x0000920000287ab9 */ /* 0x000fe40000000800 */
[----:B------:R3:W-:Y:S02]  /*3d940*/  STL.64 [R1+0xdc8], R92 ;  /* 0x000dc85c01007387 */ /* 0x0007e40000100a00 */
        /* <DEDUP_REMOVED lines=62> */
[-C--:B-1----:R-:W-:Y:S02]  /*3dd30*/  LEA R94, P1, R167, R2.reuse, 0x2 ;  /* 0x00000002a75e7211 */ /* 0x082fe400078210ff */
        /* <DEDUP_REMOVED lines=43> */
[----:B------:R-:W-:Y:S01]  /*3dff0*/  STL.64 [R1+0xd20], R94 ;  /* 0x000d205e01007387 */ /* 0x000fe20000100a00 */
[----:B------:R-:W-:-:S03]  /*3e000*/  LEA R14, P2, R11, R2, 0x2 ;  /* 0x000000020b0e7211 */ /* 0x000fc600078410ff */
[----:B------:R1:W-:Y:S01]  /*3e010*/  STL.64 [R1+0xd18], R92 ;  /* 0x000d185c01007387 */ /* 0x0003e20000100a00 */
[C---:B------:R-:W-:Y:S01]  /*3e020*/  VIADD R10, R11.reuse, UR7 ;  /* 0x000000070b0a7c36 */ /* 0x040fe20008000000 */
[----:B------:R-:W-:Y:S01]  /*3e030*/  LEA.HI.X.SX32 R15, R11, R0, 0x2, P2 ;  /* 0x000000000b0f7211 */ /* 0x000fe200010f16ff */
[----:B------:R-:W-:Y:S02]  /*3e040*/  ULDC UR7, c[0x0][0x248] ;  /* 0x0000920000077ab9 */ /* 0x000fe40000000800 */
[----:B------:R-:W-:Y:S01]  /*3e050*/  VIADD R9, R10, UR8 ;  /* 0x000000080a097c36 */ /* 0x000fe20008000000 */
[----:B------:R-:W-:Y:S01]  /*3e060*/  ULDC UR8, c[0x0][0x248] ;  /* 0x0000920000087ab9 */ /* 0x000fe20000000800 */
[----:B-1----:R-:W-:-:S04]  /*3e070*/  LEA R92, P1, R12, R2, 0x2 ;  /* 0x000000020c5c7211 */ /* 0x002fc800078210ff */
[----:B------:R-:W-:Y:S02]  /*3e080*/  LEA.HI.X.SX32 R93, R12, R0, 0x2, P1 ;  /* 0x000000000c5d7211 */ /* 0x000fe400008f16ff */
[----:B------:R-:W-:-:S03]  /*3e090*/  LEA R12, P2, R9, R2, 0x2 ;  /* 0x00000002090c7211 */ /* 0x000fc600078410ff */
[----:B------:R-:W-:Y:S04]  /*3e0a0*/  STL.64 [R1+0xd10], R92 ;  /* 0x000d105c01007387 */ /* 0x000fe80000100a00 */
        /* <DEDUP_REMOVED lines=17> */
[----:B------:R-:W-:Y:S01]  /*3e1c0*/  LEA.HI.X.SX32 R13, R8, R0, 0x2, P1 ;  /* 0x00000000080d7211 */ /* 0x000fe200008f16ff */
[C---:B------:R-:W-:Y:S01]  /*3e1d0*/  VIADD R162, R159.reuse, UR13 ;  /* 0x0000000d9fa27c36 */ /* 0x040fe20008000000 */
[C---:B------:R-:W-:Y:S01]  /*3e1e0*/  LEA R8, P2, R159.reuse, R2, 0x2 ;  /* 0x000000029f087211 */ /* 0x040fe200078410ff */
[----:B------:R-:W-:Y:S02]  /*3e1f0*/  ULDC UR13, c[0x0][0x248] ;  /* 0x00009200000d7ab9 */ /* 0x000fe40000000800 */
[----:B------:R-:W-:Y:S04]  /*3e200*/  STL.64 [R1+0xcf0], R12 ;  /* 0x000cf00c01007387 */ /* 0x000fe80000100a00 */
[----:B------:R1:W-:Y:S01]  /*3e210*/  STL.64 [R1+0xce8], R10 ;  /* 0x000ce80a01007387 */ /* 0x0003e20000100a00 */
[----:B------:R-:W-:Y:S01]  /*3e220*/  LEA.HI.X.SX32 R9, R159, R0, 0x2, P2 ;  /* 0x000000009f097211 */ /* 0x000fe200010f16ff */
[----:B------:R-:W-:Y:S01]  /*3e230*/  VIADD R161, R162, UR14 ;  /* 0x0000000ea2a17c36 */ /* 0x000fe20008000000 */
[----:B------:R-:W-:Y:S01]  /*3e240*/  ULDC UR14, c[0x0][0x248] ;  /* 0x00009200000e7ab9 */ /* 0x000fe20000000800 */
[----:B-1----:R-:W-:-:S04]  /*3e250*/  LEA R10, P1, R160, R2, 0x2 ;  /* 0x00000002a00a7211 */ /* 0x002fc800078210ff */
        /* <DEDUP_REMOVED lines=32> */
[C---:B------:R-:W-:Y:S01]  /*3e460*/  LEA R92, P1, R169.reuse, R2, 0x2 ;  /* 0x00000002a95c7211 */ /* 0x040fe200078210ff */
[----:B------:R-:W-:Y:S01]  /*3e470*/  STL.64 [R1+0xcb0], R10 ;  /* 0x000cb00a01007387 */ /* 0x000fe20000100a00 */
[----:B------:R-:W-:Y:S01]  /*3e480*/  ULDC UR21, c[0x0][0x248] ;  /* 0x0000920000157ab9 */ /* 0x000fe20000000800 */
[C---:B------:R-:W-:Y:S01]  /*3e490*/  VIADD R173, R170.reuse, UR22 ;  /* 0x00000016aaad7c36 */ /* 0x040fe20008000000 */
[----:B------:R-:W-:Y:S01]  /*3e4a0*/  LEA.HI.X.SX32 R93, R169, R0, 0x2, P1 ;  /* 0x00000000a95d7211 */ /* 0x000fe200008f16ff */
[----:B------:R1:W-:Y:S01]  /*3e4b0*/  STL.64 [R1+0xca8], R8 ;  /* 0x000ca80801007387 */ /* 0x0003e20000100a00 */
[-C--:B------:R-:W-:Y:S01]  /*3e4c0*/  LEA R94, P1, R170, R2.reuse, 0x2 ;  /* 0x00000002aa5e7211 */ /* 0x080fe200078210ff */
[----:B------:R-:W-:Y:S01]  /*3e4d0*/  VIADD R175, R173, UR23 ;  /* 0x00000017adaf7c36 */ /* 0x000fe20008000000 */
[----:B------:R-:W-:Y:S01]  /*3e4e0*/  ULDC UR22, c[0x0][0x248] ;  /* 0x0000920000167ab9 */ /* 0x000fe20000000800 */
[----:B------:R3:W-:Y:S01]  /*3e4f0*/  STL.64 [R1+0xca0], R92 ;  /* 0x000ca05c01007387 */ /* 0x0007e20000100a00 */
[----:B-1----:R-:W-:Y:S01]  /*3e500*/  LEA R8, P2, R168, R2, 0x2 ;  /* 0x00000002a8087211 */ /* 0x002fe200078410ff */
[----:B------:R-:W-:-:S03]  /*3e510*/  ULDC UR23, c[0x0][0x248] ;  /* 0x0000920000177ab9 */ /* 0x000fc60000000800 */
[----:B------:R-:W-:Y:S02]  /*3e520*/  LEA.HI.X.SX32 R9, R168, R0, 0x2, P2 ;  /* 0x00000000a8097211 */ /* 0x000fe400010f16ff */
[----:B---3--:R-:W-:Y:S02]  /*3e530*/  LEA R92, P2, R173, R2, 0x2 ;  /* 0x00000002ad5c7211 */ /* 0x008fe400078410ff */
        /* <DEDUP_REMOVED lines=145> */
[----:B------:R-:W-:Y:S01]  /*3ee50*/  LEA R10, P1, R9, R2, 0x2 ;  /* 0x00000002090a7211 */ /* 0x000fe200078210ff */
[----:B------:R1:W-:Y:S01]  /*3ee60*/  STL.64 [R1+0xb18], R12 ;  /* 0x000b180c01007387 */ /* 0x0003e20000100a00 */
[----:B------:R-:W-:Y:S01]  /*3ee70*/  IMAD.MOV.U32 R122, RZ, RZ, R127 ;  /* 0x000000ffff7a7224 */ /* 0x000fe200078e007f */
[----:B------:R-:W-:Y:S01]  /*3ee80*/  LOP3.LUT R3, R3, 0xffffffef, RZ, 0xc0, !PT ;  /* 0xffffffef03037812 */ /* 0x000fe200078ec0ff */
[----:B------:R-:W-:Y:S01]  /*3ee90*/  VIADD R155, R156, UR54 ;  /* 0x000000369c9b7c36 */ /* 0x000fe20008000000 */
[----:B------:R-:W-:Y:S01]  /*3eea0*/  LEA.HI.X.SX32 R11, R9, R0, 0x2, P1 ;  /* 0x00000000090b7211 */ /* 0x000fe200008f16ff */
[----:B------:R-:W-:Y:S01]  /*3eeb0*/  STL.64 [R1+0xc08], R14 ;  /* 0x000c080e01007387 */ /* 0x000fe20000100a00 */
[----:B------:R-:W-:Y:S01]  /*3eec0*/  IMAD.MOV.U32 R120, RZ, RZ, R125 ;  /* 0x000000ffff787224 */ /* 0x000fe200078e007d */
[----:B------:R-:W-:Y:S01]  /*3eed0*/  LOP3.LUT R5, R5, 0xffff7fff, RZ, 0xc0, !PT ;  /* 0xffff7fff05057812 */ /* 0x000fe200078ec0ff */
[----:B------:R-:W-:Y:S01]  /*3eee0*/  IMAD.MOV.U32 R123, RZ, RZ, R128 ;  /* 0x000000ffff7b7224 */ /* 0x000fe200078e0080 */
[----:B------:R-:W-:Y:S01]  /*3eef0*/  LOP3.LUT R19, R19, 0xffffbfff, RZ, 0xc0, !PT ;  /* 0xffffbfff13137812 */ /* 0x000fe200078ec0ff */
[----:B------:R-:W-:Y:S01]  /*3ef00*/  IMAD.MOV.U32 R121, RZ, RZ, R126 ;  /* 0x000000ffff797224 */ /* 0x000fe200078e007e */
[----:B------:R-:W-:Y:S01]  /*3ef10*/  ULDC UR53, c[0x0][0x22c] ;  /* 0x00008b0000357ab9 */ /* 0x000fe20000000800 */
[C---:B-1----:R-:W-:Y:S01]  /*3ef20*/  LEA R12, P2, R8.reuse, R2, 0x2 ;  /* 0x00000002080c7211 */ /* 0x042fe200078410ff */
[----:B------:R1:W-:Y:S01]  /*3ef30*/  STL.64 [R1+0xb10], R10 ;  /* 0x000b100a01007387 */ /* 0x0003e20000100a00 */
[----:B------:R-:W-:Y:S01]  /*3ef40*/  IMAD.MOV.U32 R127, RZ, RZ, R131 ;  /* 0x000000ffff7f7224 */ /* 0x000fe200078e0083 */
[----:B------:R-:W-:Y:S01]  /*3ef50*/  ULDC UR54, c[0x0][0x22c] ;  /* 0x00008b0000367ab9 */ /* 0x000fe20000000800 */
[----:B------:R-:W-:Y:S01]  /*3ef60*/  LEA.HI.X.SX32 R13, R8, R0, 0x2, P2 ;  /* 0x00000000080d7211 */ /* 0x000fe200010f16ff */
[----:B------:R-:W-:Y:S01]  /*3ef70*/  ULDC UR52, c[0x0][0x22c] ;  /* 0x00008b0000347ab9 */ /* 0x000fe20000000800 */
[----:B------:R-:W-:Y:S01]  /*3ef80*/  LEA R8, P1, R156, R2, 0x2 ;  /* 0x000000029c087211 */ /* 0x000fe200078210ff */
[----:B------:R-:W-:Y:S01]  /*3ef90*/  VIADD R158, R155, UR55 ;  /* 0x000000379b9e7c36 */ /* 0x000fe20008000000 */
[----:B------:R-:W-:-:S02]  /*3efa0*/  ULDC UR55, c[0x0][0x22c] ;  /* 0x00008b0000377ab9 */ /* 0x000fc40000000800 */
[----:B------:R-:W-:Y:S02]  /*3efb0*/  LEA.HI.X.SX32 R9, R156, R0, 0x2, P1 ;  /* 0x000000009c097211 */ /* 0x000fe400008f16ff */
[C---:B-1----:R-:W-:Y:S01]  /*3efc0*/  LEA R10, P2, R155.reuse, R2, 0x2 ;  /* 0x000000029b0a7211 */ /* 0x042fe200078410ff */
[----:B------:R-:W-:Y:S01]  /*3efd0*/  VIADD R157, R158, UR56 ;  /* 0x000000389e9d7c36 */ /* 0x000fe20008000000 */
[----:B------:R-:W-:Y:S01]  /*3efe0*/  STL.64 [R1+0xc00], R12 ;  /* 0x000c000c01007387 */ /* 0x000fe20000100a00 */
[----:B------:R-:W-:Y:S01]  /*3eff0*/  IMAD.MOV.U32 R125, RZ, RZ, R129 ;  /* 0x000000ffff7d7224 */ /* 0x000fe200078e0081 */
[----:B------:R-:W-:Y:S01]  /*3f000*/  LEA.HI.X.SX32 R11, R155, R0, 0x2, P2 ;  /* 0x000000009b0b7211 */ /* 0x000fe200010f16ff */
[----:B------:R-:W-:Y:S01]  /*3f010*/  IMAD.MOV.U32 R128, RZ, RZ, R132 ;  /* 0x000000ffff807224 */ /* 0x000fe200078e0084 */
[----:B------:R1:W-:Y:S01]  /*3f020*/  STL.64 [R1+0xb08], R8 ;  /* 0x000b080801007387 */ /* 0x0003e20000100a00 */
[----:B------:R-:W-:Y:S01]  /*3f030*/  VIADD R159, R157, UR57 ;  /* 0x000000399d9f7c36 */ /* 0x000fe20008000000 */
[----:B------:R-:W-:Y:S01]  /*3f040*/  ULDC UR57, c[0x0][0x22c] ;  /* 0x00008b0000397ab9 */ /* 0x000fe20000000800 */
[----:B------:R-:W-:Y:S01]  /*3f050*/  IMAD.MOV.U32 R131, RZ, RZ, R135 ;  /* 0x000000ffff837224 */ /* 0x000fe200078e0087 */
[----:B------:R3:W-:Y:S01]  /*3f060*/  STL.64 [R1+0xbf8], R10 ;  /* 0x000bf80a01007387 */ /* 0x0007e20000100a00 */
[----:B------:R-:W-:Y:S01]  /*3f070*/  VIADD R160, R159, UR58 ;  /* 0x0000003a9fa07c36 */ /* 0x000fe20008000000 */
[----:B------:R-:W-:Y:S01]  /*3f080*/  ULDC UR58, c[0x0][0x22c] ;  /* 0x00008b00003a7ab9 */ /* 0x000fe20000000800 */
[----:B------:R-:W-:Y:S01]  /*3f090*/  IMAD.MOV.U32 R126, RZ, RZ, R130 ;  /* 0x000000ffff7e7224 */ /* 0x000fe200078e0082 */
[----:B------:R-:W-:Y:S01]  /*3f0a0*/  ULDC UR56, c[0x0][0x22c] ;  /* 0x00008b0000387ab9 */ /* 0x000fe20000000800 */
[----:B-1----:R-:W-:-:S02]  /*3f0b0*/  LEA R8, P2, R157, R2, 0x2 ;  /* 0x000000029d087211 */ /* 0x002fc400078410ff */
[C---:B---3--:R-:W-:Y:S02]  /*3f0c0*/  LEA R10, P1, R158.reuse, R2, 0x2 ;  /* 0x000000029e0a7211 */ /* 0x048fe400078210ff */
[-C--:B------:R-:W-:Y:S02]  /*3f0d0*/  LEA.HI.X.SX32 R9, R157, R0.reuse, 0x2, P2 ;  /* 0x000000009d097211 */ /* 0x080fe400010f16ff */
[----:B------:R-:W-:Y:S01]  /*3f0e0*/  LEA.HI.X.SX32 R11, R158, R0, 0x2, P1 ;  /* 0x000000009e0b7211 */ /* 0x000fe200008f16ff */
[----:B------:R-:W-:Y:S01]  /*3f0f0*/  VIADD R162, R160, UR59 ;  /* 0x0000003ba0a27c36 */ /* 0x000fe20008000000 */
[----:B------:R-:W-:-:S03]  /*3f100*/  ULDC UR59, c[0x0][0x22c] ;  /* 0x00008b00003b7ab9 */ /* 0x000fc60000000800 */
[----:B------:R1:W-:Y:S01]  /*3f110*/  STL.64 [R1+0xb00], R10 ;  /* 0x000b000a01007387 */ /* 0x0003e20000100a00 */
[----:B------:R-:W-:Y:S01]  /*3f120*/  VIADD R161, R162, UR60 ;  /* 0x0000003ca2a17c36 */ /* 0x000fe20008000000 */
[----:B------:R-:W-:Y:S02]  /*3f130*/  ULDC UR60, c[0x0][0x22c] ;  /* 0x00008b00003c7ab9 */ /* 0x000fe40000000800 */
[----:B------:R3:W-:Y:S01]  /*3f140*/  STL.64 [R1+0xbf0], R8 ;  /* 0x000bf00801007387 */ /* 0x0007e20000100a00 */
[----:B------:R-:W-:Y:S01]  /*3f150*/  VIADD R166, R161, UR61 ;  /* 0x0000003da1a67c36 */ /* 0x000fe20008000000 */
[----:B------:R-:W-:Y:S01]  /*3f160*/  LOP3.LUT R23, R23, 0x7fffffff, RZ, 0xc0, !PT ;  /* 0x7fffffff17177812 */ /* 0x000fe200078ec0ff */
[----:B------:R-:W-:Y:S01]  /*3f170*/  IMAD.MOV.U32 R129, RZ, RZ, R133 ;  /* 0x000000ffff817224 */ /* 0x000fe200078e0085 */
[----:B------:R-:W-:Y:S02]  /*3f180*/  LOP3.LUT R18, R18, 0x7fffffff, RZ, 0xc0, !PT ;  /* 0x7fffffff12127812 */ /* 0x000fe400078ec0ff */
[-C--:B-1----:R-:W-:Y:S01]  /*3f190*/  LEA R10, P1, R159, R2.reuse, 0x2 ;  /* 0x000000029f0a7211 */ /* 0x082fe200078210ff */
[----:B------:R-:W-:Y:S01]  /*3f1a0*/  IMAD.MOV.U32 R132, RZ, RZ, R136 ;  /* 0x000000ffff847224 */ /* 0x000fe200078e0088 */
[----:B------:R-:W-:Y:S01]  /*3f1b0*/  ULDC UR61, c[0x0][0x22c] ;  /* 0x00008b00003d7ab9 */ /* 0x000fe20000000800 */
[----:B---3--:R-:W-:-:S02]  /*3f1c0*/  LEA R8, P2, R160, R2, 0x2 ;  /* 0x00000002a0087211 */ /* 0x008fc400078410ff */
[-C--:B------:R-:W-:Y:S02]  /*3f1d0*/  LEA.HI.X.SX32 R11, R159, R0.reuse, 0x2, P1 ;  /* 0x000000009f0b7211 */ /* 0x080fe400008f16ff */
[----:B------:R-:W-:Y:S02]  /*3f1e0*/  LEA.HI.X.SX32 R9, R160, R0, 0x2, P2 ;  /* 0x00000000a0097211 */ /* 0x000fe400010f16ff */
[----:B------:R-:W-:Y:S01]  /*3f1f0*/  LEA R92, P1, R162, R2, 0x2 ;  /* 0x00000002a25c7211 */ /* 0x000fe200078210ff */
[----:B------:R-:W-:Y:S01]  /*3f200*/  STL.64 [R1+0xaf8], R10 ;  /* 0x000af80a01007387 */ /* 0x000fe20000100a00 */
[----:B------:R-:W-:Y:S01]  /*3f210*/  VIADD R165, R166, UR7 ;  /* 0x00000007a6a57c36 */ /* 0x000fe20008000000 */
[----:B------:R-:W-:Y:S01]  /*3f220*/  ULDC UR7, c[0x0][0x248] ;  /* 0x0000920000077ab9 */ /* 0x000fe20000000800 */
[----:B------:R-:W-:Y:S01]  /*3f230*/  LEA.HI.X.SX32 R93, R162, R0, 0x2, P1 ;  /* 0x00000000a25d7211 */ /* 0x000fe200008f16ff */
[----:B------:R1:W-:Y:S01]  /*3f240*/  STL.64 [R1+0xbe8], R8 ;  /* 0x000be80801007387 */ /* 0x0003e20000100a00 */
        /* <DEDUP_REMOVED lines=94> */
[----:B------:R1:W-:Y:S02]  /*3f830*/  STL.64 [R1+0xaa8], R94 ;  /* 0x000aa85e01007387 */ /* 0x0003e40000100a00 */
[----:B------:R-:W-:Y:S01]  /*3f840*/  VIADD R12, R13, UR27 ;  /* 0x0000001b0d0c7c36 */ /* 0x000fe20008000000 */
[----:B------:R-:W-:Y:S01]  /*3f850*/  ULDC UR27, c[0x0][0x248] ;  /* 0x00009200001b7ab9 */ /* 0x000fe20000000800 */
[----:B------:R3:W-:Y:S02]  /*3f860*/  STL.64 [R1+0xb98], R92 ;  /* 0x000b985c01007387 */ /* 0x0007e40000100a00 */
        /* <DEDUP_REMOVED lines=9> */
[----:B------:R-:W-:-:S03]  /*3f900*/  ULDC UR29, c[0x0][0x248] ;  /* 0x00009200001d7ab9 */ /* 0x000fc60000000800 */
[----:B------:R1:W-:Y:S01]  /*3f910*/  STL.64 [R1+0xb90], R92 ;  /* 0x000b905c01007387 */ /* 0x0003e20000100a00 */
[----:B------:R-:W-:Y:S01]  /*3f920*/  VIADD R9, R10, UR30 ;  /* 0x0000001e0a097c36 */ /* 0x000fe20008000000 */
[----:B------:R-:W-:Y:S01]  /*3f930*/  LEA.HI.X.SX32 R15, R13, R0, 0x2, P1 ;  /* 0x000000000d0f7211 */ /* 0x000fe200008f16ff */
[----:B------:R-:W-:Y:S02]  /*3f940*/  ULDC UR30, c[0x0][0x248] ;  /* 0x00009200001e7ab9 */ /* 0x000fe40000000800 */
[----:B------:R-:W-:Y:S01]  /*3f950*/  VIADD R8, R9, UR31 ;  /* 0x0000001f09087c36 */ /* 0x000fe20008000000 */
[----:B------:R-:W-:Y:S01]  /*3f960*/  ULDC UR31, c[0x0][0x248] ;  /* 0x00009200001f7ab9 */ /* 0x000fe20000000800 */
[----:B-1----:R-:W-:-:S04]  /*3f970*/  LEA R92, P2, R12, R2, 0x2 ;  /* 0x000000020c5c7211 */ /* 0x002fc800078410ff */
[----:B------:R-:W-:Y:S02]  /*3f980*/  LEA.HI.X.SX32 R93, R12, R0, 0x2, P2 ;  /* 0x000000000c5d7211 */ /* 0x000fe400010f16ff */
[C---:B------:R-:W-:Y:S01]  /*3f990*/  LEA R12, P1, R11.reuse, R2, 0x2 ;  /* 0x000000020b0c7211 */ /* 0x040fe200078210ff */
[----:B------:R1:W-:Y:S01]  /*3f9a0*/  STL.64 [R1+0xa98], R14 ;  /* 0x000a980e01007387 */ /* 0x0003e20000100a00 */
[----:B------:R-:W-:Y:S01]  /*3f9b0*/  VIADD R153, R8, UR32 ;  /* 0x0000002008997c36 */ /* 0x000fe20008000000 */
[----:B------:R-:W-:Y:S01]  /*3f9c0*/  ULDC UR32, c[0x0][0x248] ;  /* 0x0000920000207ab9 */ /* 0x000fe20000000800 */
[----:B------:R-:W-:Y:S01]  /*3f9d0*/  LEA.HI.X.SX32 R13, R11, R0, 0x2, P1 ;  /* 0x000000000b0d7211 */ /* 0x000fe200008f16ff */
[----:B------:R-:W-:Y:S01]  /*3f9e0*/  STL.64 [R1+0xb88], R92 ;  /* 0x000b885c01007387 */ /* 0x000fe20000100a00 */
[----:B------:R-:W-:Y:S01]  /*3f9f0*/  VIADD R154, R153, UR33 ;  /* 0x00000021999a7c36 */ /* 0x000fe20008000000 */
[----:B------:R-:W-:Y:S01]  /*3fa00*/  ULDC UR33, c[0x0][0x248] ;  /* 0x0000920000217ab9 */ /* 0x000fe20000000800 */
[C---:B-1----:R-:W-:Y:S01]  /*3fa10*/  LEA R14, P2, R10.reuse, R2, 0x2 ;  /* 0x000000020a0e7211 */ /* 0x042fe200078410ff */
[----:B------:R1:W-:Y:S03]  /*3fa20*/  STL.64 [R1+0xa90], R12 ;  /* 0x000a900c01007387 */ /* 0x0003e60000100a00 */
[----:B------:R-:W-:-:S02]  /*3fa30*/  LEA.HI.X.SX32 R15, R10, R0, 0x2, P2 ;  /* 0x000000000a0f7211 */ /* 0x000fc400010f16ff */
[C---:B------:R-:W-:Y:S01]  /*3fa40*/  LEA R10, P1, R9.reuse, R2, 0x2 ;  /* 0x00000002090a7211 */ /* 0x040fe200078210ff */
[----:B------:R-:W-:Y:S01]  /*3fa50*/  VIADD R156, R154, UR34 ;  /* 0x000000229a9c7c36 */ /* 0x000fe20008000000 */
[----:B------:R-:W-:Y:S02]  /*3fa60*/  ULDC UR34, c[0x0][0x22c] ;  /* 0x00008b0000227ab9 */ /* 0x000fe40000000800 */
[----:B------:R-:W-:Y:S02]  /*3fa70*/  LEA.HI.X.SX32 R11, R9, R0, 0x2, P1 ;  /* 0x00000000090b7211 */ /* 0x000fe400008f16ff */
[----:B-1----:R-:W-:Y:S01]  /*3fa80*/  LEA R12, P2, R8, R2, 0x2 ;  /* 0x00000002080c7211 */ /* 0x002fe200078410ff */
[----:B------:R-:W-:Y:S01]  /*3fa90*/  VIADD R155, R156, UR35 ;  /* 0x000000239c9b7c36 */ /* 0x000fe20008000000 */
[----:B------:R1:W-:Y:S01]  /*3faa0*/  STL.64 [R1+0xb80], R14 ;  /* 0x000b800e01007387 */ /* 0x0003e20000100a00 */
[----:B------:R-:W-:Y:S01]  /*3fab0*/  IMAD.MOV.U32 R135, RZ, RZ, R139 ;  /* 0x000000ffff877224 */ /* 0x000fe200078e008b */
[----:B------:R-:W-:Y:S01]  /*3fac0*/  LEA.HI.X.SX32 R13, R8, R0, 0x2, P2 ;  /* 0x00000000080d7211 */ /* 0x000fe200010f16ff */
[----:B------:R-:W-:Y:S01]  /*3fad0*/  IMAD.MOV.U32 R130, RZ, RZ, R134 ;  /* 0x000000ffff827224 */ /* 0x000fe200078e0086 */
[----:B------:R-:W-:Y:S01]  /*3fae0*/  LEA R8, P1, R153, R2, 0x2 ;  /* 0x0000000299087211 */ /* 0x000fe200078210ff */
[----:B------:R3:W-:Y:S01]  /*3faf0*/  STL.64 [R1+0xa88], R10 ;  /* 0x000a880a01007387 */ /* 0x0007e20000100a00 */
[----:B------:R-:W-:Y:S01]  /*3fb00*/  VIADD R158, R155, UR36 ;  /* 0x000000249b9e7c36 */ /* 0x000fe20008000000 */
[----:B------:R-:W-:Y:S01]  /*3fb10*/  ULDC UR36, c[0x0][0x22c] ;  /* 0x00008b0000247ab9 */ /* 0x000fe20000000800 */
[----:B------:R-:W-:Y:S01]  /*3fb20*/  LEA.HI.X.SX32 R9, R153, R0, 0x2, P1 ;  /* 0x0000000099097211 */ /* 0x000fe200008f16ff */
[----:B------:R-:W-:Y:S01]  /*3fb30*/  STL.64 [R1+0xb78], R12 ;  /* 0x000b780c01007387 */ /* 0x000fe20000100a00 */
[----:B------:R-:W-:Y:S01]  /*3fb40*/  IMAD.MOV.U32 R133, RZ, RZ, R137 ;  /* 0x000000ffff857224 */ /* 0x000fe200078e0089 */
[----:B------:R-:W-:Y:S01]  /*3fb50*/  ULDC UR35, c[0x0][0x22c] ;  /* 0x00008b0000237ab9 */ /* 0x000fe20000000800 */
[----:B-1----:R-:W-:-:S02]  /*3fb60*/  LEA R14, P1, R156, R2, 0x2 ;  /* 0x000000029c0e7211 */ /* 0x002fc400078210ff */
[----:B---3--:R-:W-:Y:S01]  /*3fb70*/  LEA R10, P2, R154, R2, 0x2 ;  /* 0x000000029a0a7211 */ /* 0x008fe200078410ff */
[----:B------:R1:W-:Y:S01]  /*3fb80*/  STL.64 [R1+0xa80], R8 ;  /* 0x000a800801007387 */ /* 0x0003e20000100a00 */
[-C--:B------:R-:W-:Y:S02]  /*3fb90*/  LEA.HI.X.SX32 R15, R156, R0.reuse, 0x2, P1 ;  /* 0x000000009c0f7211 */ /* 0x080fe400008f16ff */
[----:B------:R-:W-:Y:S01]  /*3fba0*/  LEA.HI.X.SX32 R11, R154, R0, 0x2, P2 ;  /* 0x000000009a0b7211 */ /* 0x000fe200010f16ff */
[C---:B------:R-:W-:Y:S01]  /*3fbb0*/  VIADD R157, R158.reuse, UR37 ;  /* 0x000000259e9d7c36 */ /* 0x040fe20008000000 */
[-C--:B------:R-:W-:Y:S01]  /*3fbc0*/  LEA R92, P1, R158, R2.reuse, 0x2 ;  /* 0x000000029e5c7211 */ /* 0x080fe200078210ff */
[----:B------:R-:W-:Y:S01]  /*3fbd0*/  IMAD.MOV.U32 R136, RZ, RZ, R140 ;  /* 0x000000ffff887224 */ /* 0x000fe200078e008c */
[----:B------:R-:W-:Y:S01]  /*3fbe0*/  ULDC UR37, c[0x0][0x22c] ;  /* 0x00008b0000257ab9 */ /* 0x000fe20000000800 */
[----:B------:R-:W-:Y:S01]  /*3fbf0*/  STL.64 [R1+0xa78], R10 ;  /* 0x000a780a01007387 */ /* 0x000fe20000100a00 */
[----:B-1----:R-:W-:-:S03]  /*3fc00*/  LEA R8, P2, R155, R2, 0x2 ;  /* 0x000000029b087211 */ /* 0x002fc600078410ff */
[----:B------:R1:W-:Y:S01]  /*3fc10*/  STL.64 [R1+0xa70], R14 ;  /* 0x000a700e01007387 */ /* 0x0003e20000100a00 */
[-C--:B------:R-:W-:Y:S01]  /*3fc20*/  LEA.HI.X.SX32 R9, R155, R0.reuse, 0x2, P2 ;  /* 0x000000009b097211 */ /* 0x080fe200010f16ff */
[C---:B------:R-:W-:Y:S01]  /*3fc30*/  VIADD R161, R157.reuse, UR38 ;  /* 0x000000269da17c36 */ /* 0x040fe20008000000 */
[----:B------:R-:W-:Y:S01]  /*3fc40*/  LEA.HI.X.SX32 R93, R158, R0, 0x2, P1 ;  /* 0x000000009e5d7211 */ /* 0x000fe200008f16ff */
[----:B------:R-:W-:Y:S01]  /*3fc50*/  IMAD.MOV.U32 R139, RZ, RZ, R143 ;  /* 0x000000ffff8b7224 */ /* 0x000fe200078e008f */
[----:B------:R-:W-:Y:S01]  /*3fc60*/  ULDC UR38, c[0x0][0x22c] ;  /* 0x00008b0000267ab9 */ /* 0x000fe20000000800 */
[----:B-1----:R-:W-:Y:S01]  /*3fc70*/  LEA R14, P2, R157, R2, 0x2 ;  /* 0x000000029d0e7211 */ /* 0x002fe200078410ff */
[----:B------:R-:W-:Y:S01]  /*3fc80*/  VIADD R162, R161, UR39 ;  /* 0x00000027a1a27c36 */ /* 0x000fe20008000000 */
[----:B------:R-:W-:Y:S01]  /*3fc90*/  STL.64 [R1+0xa68], R8 ;  /* 0x000a680801007387 */ /* 0x000fe20000100a00 */
[----:B------:R-:W-:Y:S01]  /*3fca0*/  IMAD.MOV.U32 R134, RZ, RZ, R138 ;  /* 0x000000ffff867224 */ /* 0x000fe200078e008a */
[----:B------:R-:W-:Y:S01]  /*3fcb0*/  LEA.HI.X.SX32 R15, R157, R0, 0x2, P2 ;  /* 0x000000009d0f7211 */ /* 0x000fe200010f16ff */
[----:B------:R-:W-:Y:S01]  /*3fcc0*/  IMAD.MOV.U32 R137, RZ, RZ, R141 ;  /* 0x000000ffff897224 */ /* 0x000fe200078e008d */
[----:B------:R1:W-:Y:S01]  /*3fcd0*/  STL.64 [R1+0xa60], R92 ;  /* 0x000a605c01007387 */ /* 0x0003e20000100a00 */
[C---:B------:R-:W-:Y:S01]  /*3fce0*/  VIADD R171, R162.reuse, UR40 ;  /* 0x00000028a2ab7c36 */ /* 0x040fe20008000000 */
        /* <DEDUP_REMOVED lines=10> */
[----:B------:R-:W-:Y:S02]  /*3fd90*/  LEA.HI.X.SX32 R15, R161, R0, 0x2, P1 ;  /* 0x00000000a10f7211 */ /* 0x000fe400008f16ff */
[----:B------:R-:W-:-:S03]  /*3fda0*/  LEA R94, P1, R171, R2, 0x2 ;  /* 0x00000002ab5e7211 */ /* 0x000fc600078210ff */
[----:B------:R-:W-:Y:S01]  /*3fdb0*/  STL.64 [R1+0xa50], R14 ;  /* 0x000a500e01007387 */ /* 0x000fe20000100a00 */
[----:B------:R-:W-:Y:S01]  /*3fdc0*/  VIADD R170, R167, UR42 ;  /* 0x0000002aa7aa7c36 */ /* 0x000fe20008000000 */
[----:B------:R-:W-:Y:S01]  /*3fdd0*/  LEA.HI.X.SX32 R95, R171, R0, 0x2, P1 ;  /* 0x00000000ab5f7211 */ /* 0x000fe200008f16ff */
[----:B------:R-:W-:Y:S01]  /*3fde0*/  IMAD.MOV.U32 R138, RZ, RZ, R142 ;  /* 0x000000ffff8a7224 */ /* 0x000fe200078e008e */
[----:B------:R1:W-:Y:S01]  /*3fdf0*/  STL.64 [R1+0xa48], R92 ;  /* 0x000a485c01007387 */ /* 0x0003e20000100a00 */
[----:B------:R-:W-:Y:S01]  /*3fe00*/  VIADD R169, R170, UR43 ;  /* 0x0000002baaa97c36 */ /* 0x000fe20008000000 */
[----:B------:R-:W-:Y:S01]  /*3fe10*/  ULDC UR43, c[0x0][0x22c] ;  /* 0x00008b00002b7ab9 */ /* 0x000fe20000000800 */
[----:B------:R-:W-:Y:S01]  /*3fe20*/  IMAD.MOV.U32 R141, RZ, RZ, R145 ;  /* 0x000000ffff8d7224 */ /* 0x000fe200078e0091 */
[----:B------:R3:W-:Y:S01]  /*3fe30*/  STL.64 [R1+0xa40], R94 ;  /* 0x000a405e01007387 */ /* 0x0007e20000100a00 */
[----:B------:R-:W-:Y:S01]  /*3fe40*/  IMAD.MOV.U32 R144, RZ, RZ, R148 ;  /* 0x000000ffff907224 */ /* 0x000fe200078e0094 */
[----:B------:R-:W-:Y:S01]  /*3fe50*/  ULDC UR42, c[0x0][0x22c] ;  /* 0x00008b00002a7ab9 */ /* 0x000fe20000000800 */
[----:B-1----:R-:W-:-:S04]  /*3fe60*/  LEA R92, P2, R167, R2, 0x2 ;  /* 0x00000002a75c7211 */ /* 0x002fc800078410ff */
[----:B------:R-:W-:Y:S02]  /*3fe70*/  LEA.HI.X.SX32 R93, R167, R0, 0x2, P2 ;  /* 0x00000000a75d7211 */ /* 0x000fe400010f16ff */
[C---:B---3--:R-:W-:Y:S01]  /*3fe80*/  LEA R94, P1, R170.reuse, R2, 0x2 ;  /* 0x00000002aa5e7211 */ /* 0x048fe200078210ff */
        /* <DEDUP_REMOVED lines=9> */
[----:B------:R-:W-:Y:S01]  /*3ff20*/  VIADD R165, R168, UR46 ;  /* 0x0000002ea8a57c36 */ /* 0x000fe20008000000 */
        /* <DEDUP_REMOVED lines=59> */
[----:B------:R-:W-:Y:S01]  /*402e0*/  LEA R10, P2, R14, R2, 0x2 ;  /* 0x000000020e0a7211 */ /* 0x000fe200078410ff */
[----:B------:R-:W-:Y:S02]  /*402f0*/  ULDC UR13, c[0x0][0x248] ;  /* 0x00009200000d7ab9 */ /* 0x000fe40000000800 */
[----:B------:R-:W-:Y:S04]  /*40300*/  STL.64 [R1+0x9d0], R92 ;  /* 0x0009d05c01007387 */ /* 0x000fe80000100a00 */
[----:B------:R1:W-:Y:S01]  /*40310*/  STL.64 [R1+0x9c8], R12 ;  /* 0x0009c80c01007387 */ /* 0x0003e20000100a00 */
[----:B------:R-:W-:Y:S01]  /*40320*/  VIADD R15, R152, UR14 ;  /* 0x0000000e980f7c36 */ /* 0x000fe20008000000 */
[----:B------:R-:W-:Y:S01]  /*40330*/  LEA.HI.X.SX32 R11, R14, R0, 0x2, P2 ;  /* 0x000000000e0b7211 */ /* 0x000fe200010f16ff */
[----:B------:R-:W-:Y:S01]  /*40340*/  ULDC UR14, c[0x0][0x248] ;  /* 0x00009200000e7ab9 */ /* 0x000fe20000000800 */
[----:B-1----:R-:W-:-:S04]  /*40350*/  LEA R12, P1, R8, R2, 0x2 ;  /* 0x00000002080c7211 */ /* 0x002fc800078210ff */
[----:B------:R-:W-:Y:S01]  /*40360*/  LEA.HI.X.SX32 R13, R8, R0, 0x2, P1 ;  /* 0x00000000080d7211 */ /* 0x000fe200008f16ff */
[C---:B------:R-:W-:Y:S01]  /*40370*/  VIADD R155, R15.reuse, UR15 ;  /* 0x0000000f0f9b7c36 */ /* 0x040fe20008000000 */
[----:B------:R-:W-:Y:S01]  /*40380*/  LEA R8, P2, R15, R2, 0x2 ;  /* 0x000000020f087211 */ /* 0x000fe200078410ff */
[----:B------:R-:W-:Y:S02]  /*40390*/  ULDC UR15, c[0x0][0x248] ;  /* 0x00009200000f7ab9 */ /* 0x000fe40000000800 */
[----:B------:R-:W-:Y:S01]  /*403a0*/  STL.64 [R1+0x9c0], R12 ;  /* 0x0009c00c01007387 */ /* 0x000fe20000100a00 */
[----:B------:R-:W-:Y:S01]  /*403b0*/  VIADD R154, R155, UR16 ;  /* 0x000000109b9a7c36 */ /* 0x000fe20008000000 */
[----:B------:R-:W-:Y:S01]  /*403c0*/  LEA.HI.X.SX32 R9, R15, R0, 0x2, P2 ;  /* 0x000000000f097211 */ /* 0x000fe200010f16ff */
[----:B------:R-:W-:Y:S01]  /*403d0*/  ULDC UR16, c[0x0][0x248] ;  /* 0x0000920000107ab9 */ /* 0x000fe20000000800 */
[----:B------:R1:W-:Y:S01]  /*403e0*/  STL.64 [R1+0x9b8], R10 ;  /* 0x0009b80a01007387 */ /* 0x0003e20000100a00 */
[----:B------:R-:W-:Y:S01]  /*403f0*/  VIADD R156, R154, UR17 ;  /* 0x000000119a9c7c36 */ /* 0x000fe20008000000 */
[----:B------:R-:W-:Y:S01]  /*40400*/  ULDC UR17, c[0x0][0x248] ;  /* 0x0000920000117ab9 */ /* 0x000fe20000000800 */
[----:B-1----:R-:W-:-:S04]  /*40410*/  LEA R10, P1, R152, R2, 0x2 ;  /* 0x00000002980a7211 */ /* 0x002fc800078210ff */
[----:B------:R-:W-:Y:S02]  /*40420*/  LEA.HI.X.SX32 R11, R152, R0, 0x2, P1 ;  /* 0x00000000980b7211 */ /* 0x000fe400008f16ff */
[C---:B------:R-:W-:Y:S01]  /*40430*/  LEA R14, P1, R155.reuse, R2, 0x2 ;  /* 0x000000029b0e7211 */ /* 0x040fe200078210ff */
[----:B------:R-:W-:Y:S01]  /*40440*/  VIADD R157, R156, UR18 ;  /* 0x000000129c9d7c36 */ /* 0x000fe20008000000 */
[----:B------:R-:W-:Y:S01]  /*40450*/  ULDC UR18, c[0x0][0x248] ;  /* 0x0000920000127ab9 */ /* 0x000fe20000000800 */
[----:B------:R-:W-:Y:S01]  /*40460*/  STL.64 [R1+0x9b0], R10 ;  /* 0x0009b00a01007387 */ /* 0x000fe20000100a00 */
[----:B------:R-:W-:-:S03]  /*40470*/  LEA.HI.X.SX32 R15, R155, R0, 0x2, P1 ;  /* 0x000000009b0f7211 */ /* 0x000fc600008f16ff */
[----:B------:R1:W-:Y:S01]  /*40480*/  STL.64 [R1+0x9a8], R8 ;  /* 0x0009a80801007387 */ /* 0x0003e20000100a00 */
[C---:B------:R-:W-:Y:S01]  /*40490*/  LEA R92, P1, R156.reuse, R2, 0x2 ;  /* 0x000000029c5c7211 */ /* 0x040fe200078210ff */
[----:B------:R-:W-:Y:S01]  /*404a0*/  VIADD R163, R157, UR19 ;  /* 0x000000139da37c36 */ /* 0x000fe20008000000 */
[----:B------:R-:W-:Y:S01]  /*404b0*/  ULDC UR19, c[0x0][0x248] ;  /* 0x0000920000137ab9 */ /* 0x000fe20000000800 */
[----:B------:R3:W-:Y:S01]  /*404c0*/  STL.64 [R1+0x9a0], R14 ;  /* 0x0009a00e01007387 */ /* 0x0007e20000100a00 */
[----:B------:R-:W-:Y:S01]  /*404d0*/  LEA.HI.X.SX32 R93, R156, R0, 0x2, P1 ;  /* 0x000000009c5d7211 */ /* 0x000fe200008f16ff */
[----:B------:R-:W-:Y:S01]  /*404e0*/  VIADD R162, R163, UR20 ;  /* 0x00000014a3a27c36 */ /* 0x000fe20008000000 */
[----:B-1----:R-:W-:Y:S01]  /*404f0*/  LEA R8, P2, R154, R2, 0x2 ;  /* 0x000000029a087211 */ /* 0x002fe200078410ff */
[----:B------:R-:W-:-:S03]  /*40500*/  ULDC UR20, c[0x0][0x248] ;  /* 0x0000920000147ab9 */ /* 0x000fc60000000800 */
[----:B------:R-:W-:Y:S02]  /*40510*/  LEA.HI.X.SX32 R9, R154, R0, 0x2, P2 ;  /* 0x000000009a097211 */ /* 0x000fe400010f16ff */
[-C--:B---3--:R-:W-:Y:S02]  /*40520*/  LEA R14, P2, R157, R2.reuse, 0x2 ;  /* 0x000000029d0e7211 */ /* 0x088fe400078410ff */
[----:B------:R-:W-:Y:S01]  /*40530*/  LEA R94, P1, R163, R2, 0x2 ;  /* 0x00000002a35e7211 */ /* 0x000fe200078210ff */
[----:B------:R-:W-:Y:S01]  /*40540*/  STL.64 [R1+0x998], R8 ;  /* 0x0009980801007387 */ /* 0x000fe20000100a00 */
[-C--:B------:R-:W-:Y:S01]  /*40550*/  LEA.HI.X.SX32 R15, R157, R0.reuse, 0x2, P2 ;  /* 0x000000009d0f7211 */ /* 0x080fe200010f16ff */
[----:B------:R-:W-:Y:S01]  /*40560*/  VIADD R164, R162, UR21 ;  /* 0x00000015a2a47c36 */ /* 0x000fe20008000000 */
[----:B------:R-:W-:Y:S01]  /*40570*/  LEA.HI.X.SX32 R95, R163, R0, 0x2, P1 ;  /* 0x00000000a35f7211 */ /* 0x000fe200008f16ff */
[----:B------:R1:W-:Y:S01]  /*40580*/  STL.64 [R1+0x990], R92 ;  /* 0x0009905c01007387 */ /* 0x0003e20000100a00 */
[----:B------:R-:W-:Y:S01]  /*40590*/  ULDC UR21, c[0x0][0x248] ;  /* 0x0000920000157ab9 */ /* 0x000fe20000000800 */
[----:B------:R-:W-:Y:S01]  /*405a0*/  VIADD R161, R164, UR22 ;  /* 0x00000016a4a17c36 */ /* 0x000fe20008000000 */
[----:B------:R-:W-:Y:S01]  /*405b0*/  ULDC UR22, c[0x0][0x248] ;  /* 0x0000920000167ab9 */ /* 0x000fe20000000800 */
[----:B------:R-:W-:Y:S01]  /*405c0*/  STL.64 [R1+0x988], R14 ;  /* 0x0009880e01007387 */ /* 0x000fe20000100a00 */
        /* <DEDUP_REMOVED lines=29> */
[----:B---3--:R-:W-:Y:S02]  /*407a0*/  LEA R92, P2, R153, R2, 0x2 ;  /* 0x00000002995c7211 */ /* 0x008fe400078410ff */
        /* <DEDUP_REMOVED lines=15> */
[----:B------:R-:W-:Y:S01]  /*408a0*/  IMAD.MOV.U32 R147, RZ, RZ, R151 ;  /* 0x000000ffff937224 */ /* 0x000fe200078e0097 */
[----:B------:R-:W-:Y:S01]  /*408b0*/  ULDC UR31, c[0x0][0x22c] ;  /* 0x00008b00001f7ab9 */ /* 0x000fe20000000800 */
[----:B------:R-:W-:Y:S01]  /*408c0*/  VIADD R8, R9, UR32 ;  /* 0x0000002009087c36 */ /* 0x000fe20008000000 */
[----:B------:R1:W-:Y:S01]  /*408d0*/  STL.64 [R1+0x938], R92 ;  /* 0x0009385c01007387 */ /* 0x0003e20000100a00 */
[----:B------:R-:W-:Y:S01]  /*408e0*/  LEA.HI.X.SX32 R13, R11, R0, 0x2, P1 ;  /* 0x000000000b0d7211 */ /* 0x000fe200008f16ff */
[----:B------:R-:W-:Y:S01]  /*408f0*/  IMAD.MOV.U32 R142, RZ, RZ, R146 ;  /* 0x000000ffff8e7224 */ /* 0x000fe200078e0092 */
        /* <DEDUP_REMOVED lines=22> */
[----:B------:R-:W-:Y:S01]  /*40a60*/  STL.64 [R1+0x910], R8 ;  /* 0x0009100801007387 */ /* 0x000fe20000100a00 */
[----:B------:R-:W-:Y:S01]  /*40a70*/  ULDC UR10, c[0x0][0x248] ;  /* 0x00009200000a7ab9 */ /* 0x000fe20000000800 */
[----:B-1----:R-:W-:-:S04]  /*40a80*/  LEA R12, P2, R14, R2, 0x2 ;  /* 0x000000020e0c7211 */ /* 0x002fc800078410ff */
[----:B------:R-:W-:Y:S02]  /*40a90*/  LEA.HI.X.SX32 R13, R14, R0, 0x2, P2 ;  /* 0x000000000e0d7211 */ /* 0x000fe400010f16ff */
[----:B------:R-:W-:Y:S01]  /*40aa0*/  LEA R14, P1, R154, R2, 0x2 ;  /* 0x000000029a0e7211 */ /* 0x000fe200078210ff */
[----:B------:R-:W-:Y:S01]  /*40ab0*/  VIADD R157, R160, UR11 ;  /* 0x0000000ba09d7c36 */ /* 0x000fe20008000000 */
[----:B------:R-:W-:Y:S01]  /*40ac0*/  ULDC UR11, c[0x0][0x248] ;  /* 0x00009200000b7ab9 */ /* 0x000fe20000000800 */
[----:B------:R1:W-:Y:S01]  /*40ad0*/  STL.64 [R1+0x908], R12 ;  /* 0x0009080c01007387 */ /* 0x0003e20000100a00 */
[----:B------:R-:W-:Y:S01]  /*40ae0*/  LEA.HI.X.SX32 R15, R154, R0, 0x2, P1 ;  /* 0x000000009a0f7211 */ /* 0x000fe200008f16ff */
[----:B------:R-:W-:Y:S01]  /*40af0*/  VIADD R159, R157, UR12 ;  /* 0x0000000c9d9f7c36 */ /* 0x000fe20008000000 */
[C---:B------:R-:W-:Y:S01]  /*40b00*/  LEA R92, P1, R160.reuse, R2, 0x2 ;  /* 0x00000002a05c7211 */ /* 0x040fe200078210ff */
[----:B------:R-:W-:Y:S02]  /*40b10*/  ULDC UR12, c[0x0][0x248] ;  /* 0x00009200000c7ab9 */ /* 0x000fe40000000800 */
[----:B------:R3:W-:Y:S01]  /*40b20*/  STL.64 [R1+0x900], R14 ;  /* 0x0009000e01007387 */ /* 0x0007e20000100a00 */
[----:B------:R-:W-:-:S02]  /*40b30*/  LEA.HI.X.SX32 R93, R160, R0, 0x2, P1 ;  /* 0x00000000a05d7211 */ /* 0x000fc400008f16ff */
[CC--:B-1----:R-:W-:Y:S01]  /*40b40*/  LEA R12, P2, R156.reuse, R2.reuse, 0x2 ;  /* 0x000000029c0c7211 */ /* 0x0c2fe200078410ff */
[C---:B------:R-:W-:Y:S01]  /*40b50*/  VIADD R158, R159.reuse, UR13 ;  /* 0x0000000d9f9e7c36 */ /* 0x040fe20008000000 */
[----:B------:R-:W-:Y:S01]  /*40b60*/  LEA R94, P1, R159, R2, 0x2 ;  /* 0x000000029f5e7211 */ /* 0x000fe200078210ff */
[----:B------:R-:W-:Y:S01]  /*40b70*/  ULDC UR13, c[0x0][0x248] ;  /* 0x00009200000d7ab9 */ /* 0x000fe20000000800 */
[----:B------:R-:W-:Y:S02]  /*40b80*/  LEA.HI.X.SX32 R13, R156, R0, 0x2, P2 ;  /* 0x000000009c0d7211 */ /* 0x000fe400010f16ff */
[----:B---3--:R-:W-:-:S03]  /*40b90*/  LEA R14, P2, R157, R2, 0x2 ;  /* 0x000000029d0e7211 */ /* 0x008fc600078410ff */
[----:B------:R-:W-:Y:S01]  /*40ba0*/  STL.64 [R1+0x8f8], R12 ;  /* 0x0008f80c01007387 */ /* 0x000fe20000100a00 */
[-C--:B------:R-:W-:Y:S01]  /*40bb0*/  LEA.HI.X.SX32 R15, R157, R0.reuse, 0x2, P2 ;  /* 0x000000009d0f7211 */ /* 0x080fe200010f16ff */
[C---:B------:R-:W-:Y:S01]  /*40bc0*/  VIADD R155, R158.reuse, UR14 ;  /* 0x0000000e9e9b7c36 */ /* 0x040fe20008000000 */
        /* <DEDUP_REMOVED lines=107> */
[----:B------:R-:W-:Y:S01]  /*41280*/  IMAD.MOV.U32 R145, RZ, RZ, R149 ;  /* 0x000000ffff917224 */ /* 0x000fe200078e0095 */
[----:B------:R-:W-:Y:S01]  /*41290*/  ULDC UR10, c[0x0][0x22c] ;  /* 0x00008b00000a7ab9 */ /* 0x000fe20000000800 */
[----:B------:R-:W-:Y:S01]  /*412a0*/  VIADD R153, R154, UR11 ;  /* 0x0000000b9a997c36 */ /* 0x000fe20008000000 */
[----:B------:R3:W-:Y:S01]  /*412b0*/  STL.64 [R1+0x840], R10 ;  /* 0x0008400a01007387 */ /* 0x0007e20000100a00 */
[----:B-1----:R-:W-:Y:S01]  /*412c0*/  LEA R92, P2, R12, R2, 0x2 ;  /* 0x000000020c5c7211 */ /* 0x002fe200078410ff */
[----:B------:R-:W-:Y:S01]  /*412d0*/  IMAD.MOV.U32 R148, RZ, RZ, R17 ;  /* 0x000000ffff947224 */ /* 0x000fe200078e0011 */
[----:B------:R-:W-:-:S02]  /*412e0*/  ULDC UR11, c[0x0][0x22c] ;  /* 0x00008b00000b7ab9 */ /* 0x000fc40000000800 */
[----:B------:R-:W-:Y:S01]  /*412f0*/  LEA.HI.X.SX32 R93, R12, R0, 0x2, P2 ;  /* 0x000000000c5d7211 */ /* 0x000fe200010f16ff */
[----:B------:R-:W-:Y:S01]  /*41300*/  VIADD R152, R153, UR12 ;  /* 0x0000000c99987c36 */ /* 0x000fe20008000000 */
[----:B------:R-:W-:Y:S01]  /*41310*/  LEA R8, P2, R14, R2, 0x2 ;  /* 0x000000020e087211 */ /* 0x000fe200078410ff */
[----:B------:R-:W-:Y:S01]  /*41320*/  IMAD.MOV.U32 R146, RZ, RZ, R150 ;  /* 0x000000ffff927224 */ /* 0x000fe200078e0096 */
[----:B------:R-:W-:Y:S01]  /*41330*/  ULDC UR12, c[0x0][0x22c] ;  /* 0x00008b00000c7ab9 */ /* 0x000fe20000000800 */
[----:B------:R1:W-:Y:S01]  /*41340*/  STL.64 [R1+0x838], R92 ;  /* 0x0008385c01007387 */ /* 0x0003e20000100a00 */
[----:B------:R-:W-:Y:S01]  /*41350*/  VIADD R13, R152, UR7 ;  /* 0x00000007980d7c36 */ /* 0x000fe20008000000 */
[----:B------:R-:W-:Y:S01]  /*41360*/  LEA.HI.X.SX32 R9, R14, R0, 0x2, P2 ;  /* 0x000000000e097211 */ /* 0x000fe200010f16ff */
[----:B------:R-:W-:Y:S02]  /*41370*/  ULDC UR7, c[0x0][0x248] ;  /* 0x0000920000077ab9 */ /* 0x000fe40000000800 */
[----:B---3--:R-:W-:Y:S01]  /*41380*/  VIADD R11, R13, UR8 ;  /* 0x000000080d0b7c36 */ /* 0x008fe20008000000 */
[----:B------:R-:W-:Y:S01]  /*41390*/  ULDC UR8, c[0x0][0x248] ;  /* 0x0000920000087ab9 */ /* 0x000fe20000000800 */
[----:B-1----:R-:W-:-:S04]  /*413a0*/  LEA R92, P1, R15, R2, 0x2 ;  /* 0x000000020f5c7211 */ /* 0x002fc800078210ff */
[----:B------:R-:W-:Y:S02]  /*413b0*/  LEA.HI.X.SX32 R93, R15, R0, 0x2, P1 ;  /* 0x000000000f5d7211 */ /* 0x000fe400008f16ff */
[----:B------:R-:W-:-:S03]  /*413c0*/  LEA R14, P1, R154, R2, 0x2 ;  /* 0x000000029a0e7211 */ /* 0x000fc600078210ff */
[----:B------:R1:W-:Y:S01]  /*413d0*/  STL.64 [R1+0x830], R92 ;  /* 0x0008305c01007387 */ /* 0x0003e20000100a00 */
[----:B------:R-:W-:Y:S01]  /*413e0*/  IADD3 R10, R11, UR9, RZ ;  /* 0x000000090b0a7c10 */ /* 0x000fe2000fffe0ff */
[----:B------:R-:W-:Y:S01]  /*413f0*/  IMAD.MOV.U32 R149, RZ, RZ, R22 ;  /* 0x000000ffff957224 */ /* 0x000fe200078e0016 */
[----:B------:R-:W-:Y:S01]  /*41400*/  LEA.HI.X.SX32 R15, R154, R0, 0x2, P1 ;  /* 0x000000009a0f7211 */ /* 0x000fe200008f16ff */
[----:B------:R3:W-:Y:S01]  /*41410*/  STL.64 [R1+0x828], R8 ;  /* 0x0008280801007387 */ /* 0x0007e20000100a00 */
[----:B--2---:R-:W-:Y:S01]  /*41420*/  IMAD.MOV.U32 R150, RZ, RZ, R21 ;  /* 0x000000ffff967224 */ /* 0x004fe200078e0015 */
[----:B------:R-:W-:Y:S01]  /*41430*/  ULDC UR9, c[0x0][0x22c] ;  /* 0x00008b0000097ab9 */ /* 0x000fe20000000800 */
[----:B-1----:R-:W-:-:S04]  /*41440*/  LEA R92, P2, R153, R2, 0x2 ;  /* 0x00000002995c7211 */ /* 0x002fc800078410ff */
[----:B------:R-:W-:Y:S01]  /*41450*/  LEA.HI.X.SX32 R93, R153, R0, 0x2, P2 ;  /* 0x00000000995d7211 */ /* 0x000fe200010f16ff */
[----:B---3--:R-:W-:Y:S01]  /*41460*/  VIADD R9, R10, UR7 ;  /* 0x000000070a097c36 */ /* 0x008fe20008000000 */
[----:B------:R-:W-:Y:S01]  /*41470*/  STL.64 [R1+0x820], R14 ;  /* 0x0008200e01007387 */ /* 0x000fe20000100a00 */
[----:B------:R-:W-:-:S03]  /*41480*/  ULDC UR7, c[0x0][0x248] ;  /* 0x0000920000077ab9 */ /* 0x000fc60000000800 */
[----:B------:R1:W-:Y:S01]  /*41490*/  STL.64 [R1+0x818], R92 ;  /* 0x0008185c01007387 */ /* 0x0003e20000100a00 */
[----:B------:R-:W-:Y:S01]  /*414a0*/  VIADD R8, R9, UR8 ;  /* 0x0000000809087c36 */ /* 0x000fe20008000000 */
[CC--:B------:R-:W-:Y:S01]  /*414b0*/  LEA R94, P2, R13.reuse, R2.reuse, 0x2 ;  /* 0x000000020d5e7211 */ /* 0x0c0fe200078410ff */
[----:B------:R-:W-:Y:S01]  /*414c0*/  IMAD.MOV.U32 R117, RZ, RZ, R125 ;  /* 0x000000ffff757224 */ /* 0x000fe200078e007d */
[----:B------:R-:W-:Y:S01]  /*414d0*/  ULDC UR8, c[0x0][0x22c] ;  /* 0x00008b0000087ab9 */ /* 0x000fe20000000800 */
[----:B------:R-:W-:Y:S01]  /*414e0*/  VIADD R12, R8, UR7 ;  /* 0x00000007080c7c36 */ /* 0x000fe20008000000 */
[----:B-1----:R-:W-:Y:S01]  /*414f0*/  LEA R92, P1, R152, R2, 0x2 ;  /* 0x00000002985c7211 */ /* 0x002fe200078210ff */
[----:B------:R-:W-:Y:S01]  /*41500*/  VIADD R14, R6, 0x6 ;  /* 0x00000006060e7836 */ /* 0x000fe20000000000 */
[-C--:B------:R-:W-:Y:S01]  /*41510*/  LEA.HI.X.SX32 R95, R13, R0.reuse, 0x2, P2 ;  /* 0x000000000d5f7211 */ /* 0x080fe200010f16ff */
[----:B------:R-:W-:Y:S01]  /*41520*/  ULDC UR7, c[0x0][0x22c] ;  /* 0x00008b0000077ab9 */ /* 0x000fe20000000800 */
[----:B------:R-:W-:-:S05]  /*41530*/  LEA.HI.X.SX32 R93, R152, R0, 0x2, P1 ;  /* 0x00000000985d7211 */ /* 0x000fca00008f16ff */
[----:B------:R1:W-:Y:S04]  /*41540*/  STL.64 [R1+0x810], R92 ;  /* 0x0008105c01007387 */ /* 0x0003e80000100a00 */
[----:B------:R2:W-:Y:S01]  /*41550*/  STL.64 [R1+0x808], R94 ;  /* 0x0008085e01007387 */ /* 0x0005e20000100a00 */
[----:B-1----:R-:W-:-:S04]  /*41560*/  LEA R92, P1, R12, R2, 0x2 ;  /* 0x000000020c5c7211 */ /* 0x002fc800078210ff */
[----:B------:R-:W-:Y:S02]  /*41570*/  LEA.HI.X.SX32 R93, R12, R0, 0x2, P1 ;  /* 0x000000000c5d7211 */ /* 0x000fe400008f16ff */
[----:B--2---:R-:W-:-:S03]  /*41580*/  LEA R94, P2, R11, R2, 0x2 ;  /* 0x000000020b5e7211 */ /* 0x004fc600078410ff */
[----:B------:R1:W-:Y:S01]  /*41590*/  STL.64 [R1+0x800], R92 ;  /* 0x0008005c01007387 */ /* 0x0003e20000100a00 */
[----:B------:R-:W-:Y:S02]  /*415a0*/  LEA.HI.X.SX32 R95, R11, R0, 0x2, P2 ;  /* 0x000000000b5f7211 */ /* 0x000fe400010f16ff */
[----:B-1----:R-:W-:-:S04]  /*415b0*/  LEA R92, P1, R10, R2, 0x2 ;  /* 0x000000020a5c7211 */ /* 0x002fc800078210ff */
[----:B------:R-:W-:Y:S01]  /*415c0*/  LEA.HI.X.SX32 R93, R10, R0, 0x2, P1 ;  /* 0x000000000a5d7211 */ /* 0x000fe200008f16ff */
[----:B------:R1:W-:Y:S04]  /*415d0*/  STL.64 [R1+0x7f8], R94 ;  /* 0x0007f85e01007387 */ /* 0x0003e80000100a00 */
[----:B------:R2:W-:Y:S01]  /*415e0*/  STL.64 [R1+0x7f0], R92 ;  /* 0x0007f05c01007387 */ /* 0x0005e20000100a00 */
[CC--:B-1----:R-:W-:Y:S02]  /*415f0*/  LEA R94, P2, R9.reuse, R2.reuse, 0x2 ;  /* 0x00000002095e7211 */ /* 0x0c2fe400078410ff */
[----:B--2---:R-:W-:Y:S02]  /*41600*/  LEA R92, P1, R8, R2, 0x2 ;  /* 0x00000002085c7211 */ /* 0x004fe400078210ff */
[----:B------:R-:W-:-:S02]  /*41610*/  LEA.HI.X.SX32 R95, R9, R0, 0x2, P2 ;  /* 0x00000000095f7211 */ /* 0x000fc400010f16ff */
[----:B------:R-:W-:Y:S01]  /*41620*/  LEA.HI.X.SX32 R93, R8, R0, 0x2, P1 ;  /* 0x00000000085d7211 */ /* 0x000fe200008f16ff */
[----:B------:R-:W-:Y:S02]  /*41630*/  VIADD R13, R6, 0x5 ;  /* 0x00000005060d7836 */ /* 0x000fe40000000000 */
[----:B------:R-:W-:Y:S01]  /*41640*/  STL.64 [R1+0x7e8], R94 ;  /* 0x0007e85e01007387 */ /* 0x000fe20000100a00 */
[----:B------:R-:W-:Y:S01]  /*41650*/  ISETP.LT.AND P2, PT, R14, UR7, !P0 ;  /* 0x000000070e007c0c */ /* 0x000fe2000c741270 */
[----:B------:R-:W-:Y:S02]  /*41660*/  ULDC UR7, c[0x0][0x22c] ;  /* 0x00008b0000077ab9 */ /* 0x000fe40000000800 */
[----:B------:R-:W-:Y:S04]  /*41670*/  STL.64 [R1+0x7e0], R92 ;  /* 0x0007e05c01007387 */ /* 0x000fe80000100a00 */
[----:B------:R-:W2:Y:S01]  /*41680*/  LDL.LU R151, [R1+0x44] ;  /* 0x0000440001977983 */ /* 0x000ea20000300800 */
[----:B------:R-:W-:Y:S01]  /*41690*/  ISETP.LT.AND P1, PT, R13, UR7, !P0 ;  /* 0x000000070d007c0c */ /* 0x000fe2000c721270 */
[----:B------:R-:W-:-:S02]  /*416a0*/  IMAD.MOV.U32 R8, RZ, RZ, R120 ;  /* 0x000000ffff087224 */ /* 0x000fc400078e0078 */
[----:B------:R-:W-:Y:S01]  /*416b0*/  IMAD.MOV.U32 R10, RZ, RZ, R122 ;  /* 0x000000ffff0a7224 */ /* 0x000fe200078e007a */
[----:B------:R-:W3:Y:S01]  /*416c0*/  LDL.LU R17, [R1+0x4c] ;  /* 0x00004c0001117983 */ /* 0x000ee20000300800 */
[----:B------:R-:W-:Y:S02]  /*416d0*/  IMAD.MOV.U32 R9, RZ, RZ, R121 ;  /* 0x000000ffff097224 */ /* 0x000fe400078e0079 */
[----:B------:R-:W-:Y:S01]  /*416e0*/  IMAD.MOV.U32 R11, RZ, RZ, R123 ;  /* 0x000000ffff0b7224 */ /* 0x000fe200078e007b */
[----:B------:R-:W4:Y:S01]  /*416f0*/  LDL.LU R22, [R1+0x450] ;  /* 0x0004500001167983 */ /* 0x000f220000300800 */
[----:B------:R-:W-:Y:S01]  /*41700*/  LOP3.LUT R2, R124, 0x7f, RZ, 0xc0, !PT ;  /* 0x0000007f7c027812 */ /* 0x000fe200078ec0ff */
[----:B------:R-:W-:Y:S02]  /*41710*/  IMAD.MOV.U32 R118, RZ, RZ, R126 ;  /* 0x000000ffff767224 */ /* 0x000fe400078e007e */
[----:B------:R-:W-:Y:S01]  /*41720*/  IMAD.MOV.U32 R125, RZ, RZ, R133 ;  /* 0x000000ffff7d7224 */ /* 0x000fe200078e0085 */
[----:B------:R-:W4:Y:S01]  /*41730*/  LDL.LU R21, [R1+0x458] ;  /* 0x0004580001157983 */ /* 0x000f220000300800 */
[----:B------:R-:W-:Y:S01]  /*41740*/  IMAD.MOV.U32 R119, RZ, RZ, R127 ;  /* 0x000000ffff777224 */ /* 0x000fe200078e007f */
[----:B------:R-:W-:Y:S01]  /*41750*/  @P2 LOP3.LUT R3, R3, 0x10, RZ, 0xfc, !PT ;  /* 0x0000001003032812 */ /* 0x000fe200078efcff */
[C---:B------:R-:W-:Y:S01]  /*41760*/  VIADD R152, R6.reuse, 0x39 ;  /* 0x0000003906987836 */ /* 0x040fe20000000000 */
[----:B------:R-:W2:Y:S01]  /*41770*/  LDL.LU R12, [R1+0x404] ;  /* 0x00040400010c7983 */ /* 0x000ea20000300800 */
[----:B------:R-:W-:Y:S01]  /*41780*/  VIADD R153, R6, 0x3a ;  /* 0x0000003a06997836 */ /* 0x000fe20000000000 */
[----:B------:R-:W-:-:S02]  /*41790*/  ULDC UR7, c[0x0][0x22c] ;  /* 0x00008b0000077ab9 */ /* 0x000fc40000000800 */
[----:B------:R-:W2:Y:S04]  /*417a0*/  LDL.LU R13, [R1+0x40c] ;  /* 0x00040c00010d7983 */ /* 0x000ea80000300800 */
[----:B------:R-:W2:Y:S04]  /*417b0*/  LDL.LU R14, [R1+0x4] ;  /* 0x00000400010e7983 */ /* 0x000ea80000300800 */
[----:B------:R-:W2:Y:S04]  /*417c0*/  LDL.LU R15, [R1+0xc] ;  /* 0x00000c00010f7983 */ /* 0x000ea80000300800 */
[----:B------:R1:W-:Y:S04]  /*417d0*/  STSM.16.M88.4 [R4], R8 ;  /* 0x0000000804007844 */ /* 0x0003e80000000200 */
[----:B-1----:R-:W4:Y:S04]  /*417e0*/  LDL.LU R8, [R1+0x410] ;  /* 0x0004100001087983 */ /* 0x002f280000300800 */
[----:B------:R-:W4:Y:S04]  /*417f0*/  LDL.LU R9, [R1+0x418] ;  /* 0x0004180001097983 */ /* 0x000f280000300800 */
[----:B------:R-:W4:Y:S04]  /*41800*/  LDL.LU R10, [R1+0x10] ;  /* 0x00001000010a7983 */ /* 0x000f280000300800 */
[----:B------:R-:W4:Y:S01]  /*41810*/  LDL.LU R11, [R1+0x18] ;  /* 0x00001800010b7983 */ /* 0x000f220000300800 */
[----:B------:R-:W-:Y:S01]  /*41820*/  BAR.SYNC.DEFER_BLOCKING 0x0 ;  /* 0x0000000000007b1d */ /* 0x000fe20000010000 */
[----:B------:R-:W-:Y:S01]  /*41830*/  LEA R0, R2, UR6, 0x4 ;  /* 0x0000000602007c11 */ /* 0x000fe2000f8e20ff */
        /* <DEDUP_REMOVED lines=8> */
[----:B------:R-:W-:Y:S01]  /*418c0*/  LOP3.LUT R3, R3, 0xfffffff7, RZ, 0xc0, !PT ;  /* 0xfffffff703037812 */ /* 0x000fe200078ec0ff */
[----:B------:R-:W-:Y:S01]  /*418d0*/  VIADD R2, R6, 0x1 ;  /* 0x0000000106027836 */ /* 0x000fe20000000000 */
[----:B------:R-:W-:Y:S01]  /*418e0*/  ULDC UR6, c[0x0][0x22c] ;  /* 0x00008b0000067ab9 */ /* 0x000fe20000000800 */
[----:B------:R-:W1:Y:S01]  /*418f0*/  LDS.128 R92, [R0] ;  /* 0x00000000005c7984 */ /* 0x000e620000000c00 */
[----:B------:R-:W-:Y:S01]  /*41900*/  BAR.SYNC.DEFER_BLOCKING 0x0 ;  /* 0x0000000000007b1d */ /* 0x000fe20000010000 */
        /* <DEDUP_REMOVED lines=14> */
[----:B-1----:R-:W-:Y:S04]  /*419f0*/  STL.64 [R1+0x7d0], R92 ;  /* 0x0007d05c01007387 */ /* 0x002fe80000100a00 */
[----:B------:R-:W-:Y:S04]  /*41a00*/  STL.64 [R1+0x7d8], R94 ;  /* 0x0007d85e01007387 */ /* 0x000fe80000100a00 */
[----:B--2---:R-:W-:Y:S01]  /*41a10*/  STSM.16.M88.4 [R4], R12 ;  /* 0x0000000c04007844 */ /* 0x004fe20000000200 */
[----:B------:R-:W-:Y:S06]  /*41a20*/  BAR.SYNC.DEFER_BLOCKING 0x0 ;  /* 0x0000000000007b1d */ /* 0x000fec0000010000 */
[----:B------:R-:W1:Y:S01]  /*41a30*/  LDS.128 R12, [R0] ;  /* 0x00000000000c7984 */ /* 0x000e620000000c00 */
[----:B------:R-:W-:-:S02]  /*41a40*/  IMAD.MOV.U32 R143, RZ, RZ, R151 ;  /* 0x000000ffff8f7224 */ /* 0x000fc400078e0097 */
[----:B---3--:R-:W-:Y:S01]  /*41a50*/  IMAD.MOV.U32 R144, RZ, RZ, R17 ;  /* 0x000000ffff907224 */ /* 0x008fe200078e0011 */
[----:B------:R-:W-:Y:S01]  /*41a60*/  BAR.SYNC.DEFER_BLOCKING 0x0 ;  /* 0x0000000000007b1d */ /* 0x000fe20000010000 */
[----:B----4-:R-:W-:Y:S02]  /*41a70*/  IMAD.MOV.U32 R145, RZ, RZ, R22 ;  /* 0x000000ffff917224 */ /* 0x010fe400078e0016 */
[----:B------:R-:W-:-:S03]  /*41a80*/  IMAD.MOV.U32 R146, RZ, RZ, R21 ;  /* 0x000000ffff927224 */ /* 0x000fc600078e0015 */
[----:B-1----:R1:W-:Y:S04]  /*41a90*/  STL.64 [R1+0x7c0], R12 ;  /* 0x0007c00c01007387 */ /* 0x0023e80000100a00 */
[----:B------:R2:W-:Y:S04]  /*41aa0*/  STL.64 [R1+0x7c8], R14 ;  /* 0x0007c80e01007387 */ /* 0x0005e80000100a00 */
[----:B------:R-:W3:Y:S04]  /*41ab0*/  LDL.LU R147, [R1+0x50] ;  /* 0x0000500001937983 */ /* 0x000ee80000300800 */
[----:B------:R-:W4:Y:S04]  /*41ac0*/  LDL.LU R148, [R1+0x58] ;  /* 0x0000580001947983 */ /* 0x000f280000300800 */
[----:B------:R-:W4:Y:S04]  /*41ad0*/  LDL.LU R149, [R1+0x454] ;  /* 0x0004540001957983 */ /* 0x000f280000300800 */
[----:B------:R-:W4:Y:S04]  /*41ae0*/  LDL.LU R150, [R1+0x45c] ;  /* 0x00045c0001967983 */ /* 0x000f280000300800 */
[----:B------:R-:W4:Y:S04]  /*41af0*/  LDL.LU R151, [R1+0x54] ;  /* 0x0000540001977983 */ /* 0x000f280000300800 */
[----:B------:R-:W4:Y:S04]  /*41b00*/  LDL.LU R17, [R1+0x5c] ;  /* 0x00005c0001117983 */ /* 0x000f280000300800 */
[----:B------:R-:W4:Y:S04]  /*41b10*/  LDL.LU R22, [R1+0x460] ;  /* 0x0004600001167983 */ /* 0x000f280000300800 */
[----:B------:R-:W4:Y:S04]  /*41b20*/  LDL.LU R21, [R1+0x468] ;  /* 0x0004680001157983 */ /* 0x000f280000300800 */
[----:B------:R2:W-:Y:S01]  /*41b30*/  STSM.16.M88.4 [R4], R8 ;  /* 0x0000000804007844 */ /* 0x0005e20000000200 */
[----:B------:R-:W-:Y:S01]  /*41b40*/  BAR.SYNC.DEFER_BLOCKING 0x0 ;  /* 0x0000000000007b1d */ /* 0x000fe20000010000 */
[----:B-1----:R-:W-:-:S02]  /*41b50*/  IMAD.MOV.U32 R12, RZ, RZ, R117 ;  /* 0x000000ffff0c7224 */ /* 0x002fc400078e0075 */
[----:B------:R-:W-:-:S03]  /*41b60*/  IMAD.MOV.U32 R13, RZ, RZ, R118 ;  /* 0x000000ffff0d7224 */ /* 0x000fc600078e0076 */
[----:B------:R-:W1:Y:S01]  /*41b70*/  LDS.128 R92, [R0] ;  /* 0x00000000005c7984 */ /* 0x000e620000000c00 */
[----:B--2---:R-:W-:Y:S02]  /*41b80*/  IMAD.MOV.U32 R14, RZ, RZ, R119 ;  /* 0x000000ffff0e7224 */ /* 0x004fe400078e0077 */
[----:B------:R-:W-:Y:S01]  /*41b90*/  IMAD.MOV.U32 R15, RZ, RZ, R120 ;  /* 0x000000ffff0f7224 */ /* 0x000fe200078e0078 */
[----:B------:R-:W-:Y:S06]  /*41ba0*/  BAR.SYNC.DEFER_BLOCKING 0x0 ;  /* 0x0000000000007b1d */ /* 0x000fec0000010000 */
[----:B------:R-:W-:Y:S02]  /*41bb0*/  STSM.16.M88.4 [R4], R12 ;  /* 0x0000000c04007844 */ /* 0x000fe40000000200 */
[----:B------:R-:W-:Y:S06]  /*41bc0*/  BAR.SYNC.DEFER_BLOCKING 0x0 ;  /* 0x0000000000007b1d */ /* 0x000fec0000010000 */
[----:B------:R-:W2:Y:S01]  /*41bd0*/  LDS.128 R12, [R0] ;  /* 0x00000000000c7984 */ /* 0x000ea20000000c00 */
[----:B------:R-:W-:-:S02]  /*41be0*/  IMAD.MOV.U32 R10, RZ, RZ, R123 ;  /* 0x000000ffff0a7224 */ /* 0x000fc400078e007b */
[----:B------:R-:W-:Y:S01]  /*41bf0*/  IMAD.MOV.U32 R11, RZ, RZ, R124 ;  /* 0x000000ffff0b7224 */ /* 0x000fe200078e007c */
[----:B-1----:R-:W-:Y:S01]  /*41c00*/  STL.64 [R1+0x7b0], R92 ;  /* 0x0007b05c01007387 */ /* 0x002fe20000100a00 */
[----:B------:R-:W-:Y:S02]  /*41c10*/  IMAD.MOV.U32 R123, RZ, RZ, R131 ;  /* 0x000000ffff7b7224 */ /* 0x000fe400078e0083 */
[----:B------:R-:W-:Y:S01]  /*41c20*/  IMAD.MOV.U32 R117, RZ, RZ, R125 ;  /* 0x000000ffff757224 */ /* 0x000fe200078e007d */
[----:B------:R-:W-:Y:S01]  /*41c30*/  STL.64 [R1+0x7b8], R94 ;  /* 0x0007b85e01007387 */ /* 0x000fe20000100a00 */
[----:B------:R-:W-:Y:S02]  /*41c40*/  IMAD.MOV.U32 R124, RZ, RZ, R132 ;  /* 0x000000ffff7c7224 */ /* 0x000fe400078e0084 */
[----:B------:R-:W-:Y:S01]  /*41c50*/  IMAD.MOV.U32 R131, RZ, RZ, R139 ;  /* 0x000000ffff837224 */ /* 0x000fe200078e008b */
[----:B------:R-:W-:Y:S01]  /*41c60*/  BAR.SYNC.DEFER_BLOCKING 0x0 ;  /* 0x0000000000007b1d */ /* 0x000fe20000010000 */
        /* <DEDUP_REMOVED lines=12> */
[----:B--2---:R1:W-:Y:S01]  /*41d30*/  STL.64 [R1+0x7a0], R12 ;  /* 0x0007a00c01007387 */ /* 0x0043e20000100a00 */
[----:B------:R-:W-:-:S03]  /*41d40*/  IMAD.MOV.U32 R128, RZ, RZ, R136 ;  /* 0x000000ffff807224 */ /* 0x000fc600078e0088 */
[----:B------:R2:W-:Y:S01]  /*41d50*/  STL.64 [R1+0x7a8], R14 ;  /* 0x0007a80e01007387 */ /* 0x0005e20000100a00 */
[----:B------:R-:W-:Y:S02]  /*41d60*/  IMAD.MOV.U32 R135, RZ, RZ, R143 ;  /* 0x000000ffff877224 */ /* 0x000fe400078e008f */
[----:B------:R-:W-:Y:S02]  /*41d70*/  IMAD.MOV.U32 R122, RZ, RZ, R130 ;  /* 0x000000ffff7a7224 */ /* 0x000fe400078e0082 */
[----:B------:R-:W-:Y:S02]  /*41d80*/  IMAD.MOV.U32 R129, RZ, RZ, R137 ;  /* 0x000000ffff817224 */ /* 0x000fe400078e0089 */
[----:B------:R-:W-:Y:S02]  /*41d90*/  IMAD.MOV.U32 R136, RZ, RZ, R144 ;  /* 0x000000ffff887224 */ /* 0x000fe400078e0090 */
[----:B------:R-:W-:Y:S02]  /*41da0*/  IMAD.MOV.U32 R130, RZ, RZ, R138 ;  /* 0x000000ffff827224 */ /* 0x000fe400078e008a */
[----:B------:R-:W-:-:S02]  /*41db0*/  IMAD.MOV.U32 R137, RZ, RZ, R145 ;  /* 0x000000ffff897224 */ /* 0x000fc400078e0091 */
[----:B------:R-:W-:Y:S02]  /*41dc0*/  IMAD.MOV.U32 R138, RZ, RZ, R146 ;  /* 0x000000ffff8a7224 */ /* 0x000fe400078e0092 */
[----:B---3--:R-:W-:Y:S02]  /*41dd0*/  IMAD.MOV.U32 R139, RZ, RZ, R147 ;  /* 0x000000ffff8b7224 */ /* 0x008fe400078e0093 */
[----:B------:R-:W3:Y:S01]  /*41de0*/  LDL.LU R147, [R1+0x60] ;  /* 0x0000600001937983 */ /* 0x000ee20000300800 */
[----:B----4-:R-:W-:-:S03]  /*41df0*/  IMAD.MOV.U32 R140, RZ, RZ, R148 ;  /* 0x000000ffff8c7224 */ /* 0x010fc600078e0094 */
[----:B------:R-:W4:Y:S01]  /*41e00*/  LDL.LU R148, [R1+0x68] ;  /* 0x0000680001947983 */ /* 0x000f220000300800 */
[----:B------:R-:W-:-:S03]  /*41e10*/  IMAD.MOV.U32 R141, RZ, RZ, R149 ;  /* 0x000000ffff8d7224 */ /* 0x000fc600078e0095 */
        /* <DEDUP_REMOVED lines=10> */
[----:B------:R-:W4:Y:S04]  /*41ec0*/  LDL.LU R21, [R1+0x478] ;  /* 0x0004780001157983 */ /* 0x000f280000300800 */
[----:B------:R2:W-:Y:S01]  /*41ed0*/  STSM.16.M88.4 [R4], R8 ;  /* 0x0000000804007844 */ /* 0x0005e20000000200 */
[----:B------:R-:W-:Y:S01]  /*41ee0*/  BAR.SYNC.DEFER_BLOCKING 0x0 ;  /* 0x0000000000007b1d */ /* 0x000fe20000010000 */
[----:B-1----:R-:W-:Y:S02]  /*41ef0*/  IMAD.MOV.U32 R12, RZ, RZ, R117 ;  /* 0x000000ffff0c7224 */ /* 0x002fe400078e0075 */
        /* <DEDUP_REMOVED lines=111> */
[----:B------:R-:W-:-:S03]  /*425f0*/  MOV R146, R21 ;  /* 0x0000001500927202 */ /* 0x000fc60000000f00 */
        /* <DEDUP_REMOVED lines=274> */
[----:B------:R-:W-:Y:S01]  /*43720*/  IMAD.MOV.U32 R138, RZ, RZ, R146 ;  /* 0x000000ffff8a7224 */ /* 0x000fe200078e0092 */
[----:B---3--:R-:W-:Y:S02]  /*43730*/  MOV R139, R147 ;  /* 0x00000093008b7202 */ /* 0x008fe40000000f00 */
        /* <DEDUP_REMOVED lines=280> */
[----:B------:R-:W-:Y:S01]  /*448c0*/  IMAD.MOV.U32 R138, RZ, RZ, R146 ;  /* 0x000000ffff8a7224 */ /* 0x000fe200078e0092 */
[----:B--2---:R1:W-:Y:S04]  /*448d0*/  STL.64 [R1+0x620], R12 ;  /* 0x0006200c01007387 */ /* 0x0043e80000100a00 */
[----:B------:R2:W-:Y:S01]  /*448e0*/  STL.64 [R1+0x628], R14 ;  /* 0x0006280e01007387 */ /* 0x0005e20000100a00 */
[----:B------:R-:W-:-:S02]  /*448f0*/  IMAD.MOV.U32 R117, RZ, RZ, R125 ;  /* 0x000000ffff757224 */ /* 0x000fc400078e007d */
[----:B------:R-:W-:Y:S02]  /*44900*/  IMAD.MOV.U32 R118, RZ, RZ, R126 ;  /* 0x000000ffff767224 */ /* 0x000fe400078e007e */
[----:B------:R-:W-:Y:S02]  /*44910*/  IMAD.MOV.U32 R125, RZ, RZ, R133 ;  /* 0x000000ffff7d7224 */ /* 0x000fe400078e0085 */
[----:B------:R-:W-:Y:S02]  /*44920*/  IMAD.MOV.U32 R126, RZ, RZ, R134 ;  /* 0x000000ffff7e7224 */ /* 0x000fe400078e0086 */
[----:B------:R-:W-:Y:S02]  /*44930*/  IMAD.MOV.U32 R133, RZ, RZ, R141 ;  /* 0x000000ffff857224 */ /* 0x000fe400078e008d */
[----:B------:R-:W-:Y:S02]  /*44940*/  IMAD.MOV.U32 R134, RZ, RZ, R142 ;  /* 0x000000ffff867224 */ /* 0x000fe400078e008e */
[----:B---3--:R-:W-:-:S02]  /*44950*/  IMAD.MOV.U32 R139, RZ, RZ, R147 ;  /* 0x000000ffff8b7224 */ /* 0x008fc400078e0093 */
[----:B----4-:R-:W-:Y:S02]  /*44960*/  IMAD.MOV.U32 R140, RZ, RZ, R148 ;  /* 0x000000ffff8c7224 */ /* 0x010fe400078e0094 */
[----:B------:R-:W-:Y:S02]  /*44970*/  IMAD.MOV.U32 R143, RZ, RZ, R149 ;  /* 0x000000ffff8f7224 */ /* 0x000fe400078e0095 */
[----:B------:R-:W3:Y:S01]  /*44980*/  LDL.LU R149, [R1+0x140] ;  /* 0x0001400001957983 */ /* 0x000ee20000300800 */
        /* <DEDUP_REMOVED lines=10> */
[----:B------:R-:W3:Y:S04]  /*44a30*/  LDL.LU R141, [R1+0x524] ;  /* 0x00052400018d7983 */ /* 0x000ee80000300800 */
        /* <DEDUP_REMOVED lines=12> */
[----:B------:R-:W-:-:S03]  /*44b00*/  IMAD.MOV.U32 R8, RZ, RZ, R121 ;  /* 0x000000ffff087224 */ /* 0x000fc600078e0079 */
[----:B-1----:R-:W-:Y:S01]  /*44b10*/  STL.64 [R1+0x610], R92 ;  /* 0x0006105c01007387 */ /* 0x002fe20000100a00 */
[----:B------:R-:W-:Y:S02]  /*44b20*/  IMAD.MOV.U32 R9, RZ, RZ, R122 ;  /* 0x000000ffff097224 */ /* 0x000fe400078e007a */
[----:B------:R-:W-:Y:S01]  /*44b30*/  IMAD.MOV.U32 R121, RZ, RZ, R129 ;  /* 0x000000ffff797224 */ /* 0x000fe200078e0081 */
[----:B------:R-:W-:Y:S01]  /*44b40*/  STL.64 [R1+0x618], R94 ;  /* 0x0006185e01007387 */ /* 0x000fe20000100a00 */
[----:B------:R-:W-:Y:S02]  /*44b50*/  IMAD.MOV.U32 R10, RZ, RZ, R123 ;  /* 0x000000ffff0a7224 */ /* 0x000fe400078e007b */
[----:B------:R-:W-:Y:S01]  /*44b60*/  IMAD.MOV.U32 R122, RZ, RZ, R130 ;  /* 0x000000ffff7a7224 */ /* 0x000fe200078e0082 */
[----:B------:R-:W-:Y:S01]  /*44b70*/  BAR.SYNC.DEFER_BLOCKING 0x0 ;  /* 0x0000000000007b1d */ /* 0x000fe20000010000 */
        /* <DEDUP_REMOVED lines=11> */
[----:B--2---:R1:W-:Y:S04]  /*44c30*/  STL.64 [R1+0x600], R12 ;  /* 0x0006000c01007387 */ /* 0x0043e80000100a00 */
[----:B------:R2:W-:Y:S04]  /*44c40*/  STL.64 [R1+0x608], R14 ;  /* 0x0006080e01007387 */ /* 0x0005e80000100a00 */
[----:B------:R-:W2:Y:S01]  /*44c50*/  LDL.LU R137, [R1+0x124] ;  /* 0x0001240001897983 */ /* 0x000ea20000300800 */
[----:B------:R-:W-:-:S03]  /*44c60*/  IMAD.MOV.U32 R117, RZ, RZ, R125 ;  /* 0x000000ffff757224 */ /* 0x000fc600078e007d */
[----:B------:R-:W2:Y:S01]  /*44c70*/  LDL.LU R138, [R1+0x12c] ;  /* 0x00012c00018a7983 */ /* 0x000ea20000300800 */
[----:B------:R-:W-:-:S03]  /*44c80*/  IMAD.MOV.U32 R118, RZ, RZ, R126 ;  /* 0x000000ffff767224 */ /* 0x000fc600078e007e */
[----:B------:R-:W2:Y:S01]  /*44c90*/  LDL.LU R139, [R1+0x530] ;  /* 0x00053000018b7983 */ /* 0x000ea20000300800 */
[----:B------:R-:W-:-:S03]  /*44ca0*/  IMAD.MOV.U32 R125, RZ, RZ, R133 ;  /* 0x000000ffff7d7224 */ /* 0x000fc600078e0085 */
[----:B------:R-:W2:Y:S01]  /*44cb0*/  LDL.LU R140, [R1+0x538] ;  /* 0x00053800018c7983 */ /* 0x000ea20000300800 */
[----:B------:R-:W-:-:S03]  /*44cc0*/  IMAD.MOV.U32 R126, RZ, RZ, R134 ;  /* 0x000000ffff7e7224 */ /* 0x000fc600078e0086 */
[----:B------:R2:W-:Y:S01]  /*44cd0*/  STSM.16.M88.4 [R4], R8 ;  /* 0x0000000804007844 */ /* 0x0005e20000000200 */
[----:B------:R-:W-:Y:S01]  /*44ce0*/  BAR.SYNC.DEFER_BLOCKING 0x0 ;  /* 0x0000000000007b1d */ /* 0x000fe20000010000 */
[----:B---3--:R-:W-:-:S05]  /*44cf0*/  IMAD.MOV.U32 R135, RZ, RZ, R141 ;  /* 0x000000ffff877224 */ /* 0x008fca00078e008d */
[----:B------:R-:W3:Y:S01]  /*44d00*/  LDS.128 R92, [R0] ;  /* 0x00000000005c7984 */ /* 0x000ee20000000c00 */
[----:B----4-:R-:W-:-:S03]  /*44d10*/  IMAD.MOV.U32 R136, RZ, RZ, R142 ;  /* 0x000000ffff887224 */ /* 0x010fc600078e008e */
[----:B------:R-:W4:Y:S04]  /*44d20*/  LDL.LU R141, [R1+0x130] ;  /* 0x00013000018d7983 */ /* 0x000f280000300800 */
[----:B------:R-:W4:Y:S04]  /*44d30*/  LDL.LU R142, [R1+0x138] ;  /* 0x00013800018e7983 */ /* 0x000f280000300800 */
[----:B------:R-:W4:Y:S04]  /*44d40*/  LDL.LU R133, [R1+0x514] ;  /* 0x0005140001857983 */ /* 0x000f280000300800 */
[----:B------:R-:W4:Y:S01]  /*44d50*/  LDL.LU R134, [R1+0x51c] ;  /* 0x00051c0001867983 */ /* 0x000f220000300800 */
[----:B-1----:R-:W-:-:S02]  /*44d60*/  IMAD.MOV.U32 R12, RZ, RZ, R117 ;  /* 0x000000ffff0c7224 */ /* 0x002fc400078e0075 */
[----:B------:R-:W-:Y:S02]  /*44d70*/  IMAD.MOV.U32 R13, RZ, RZ, R118 ;  /* 0x000000ffff0d7224 */ /* 0x000fe400078e0076 */
[----:B--2---:R-:W-:Y:S02]  /*44d80*/  IMAD.MOV.U32 R14, RZ, RZ, R119 ;  /* 0x000000ffff0e7224 */ /* 0x004fe400078e0077 */
[----:B------:R-:W-:Y:S01]  /*44d90*/  IMAD.MOV.U32 R15, RZ, RZ, R120 ;  /* 0x000000ffff0f7224 */ /* 0x000fe200078e0078 */
[----:B------:R-:W-:Y:S06]  /*44da0*/  BAR.SYNC.DEFER_BLOCKING 0x0 ;  /* 0x0000000000007b1d */ /* 0x000fec0000010000 */
[----:B------:R-:W-:Y:S02]  /*44db0*/  STSM.16.M88.4 [R4], R12 ;  /* 0x0000000c04007844 */ /* 0x000fe40000000200 */
[----:B------:R-:W-:Y:S06]  /*44dc0*/  BAR.SYNC.DEFER_BLOCKING 0x0 ;  /* 0x0000000000007b1d */ /* 0x000fec0000010000 */
[----:B------:R-:W1:Y:S01]  /*44dd0*/  LDS.128 R12, [R0] ;  /* 0x00000000000c7984 */ /* 0x000e620000000c00 */
[----:B------:R-:W-:-:S03]  /*44de0*/  IMAD.MOV.U32 R10, RZ, RZ, R123 ;  /* 0x000000ffff0a7224 */ /* 0x000fc600078e007b */
[----:B---3--:R-:W-:Y:S01]  /*44df0*/  STL.64 [R1+0x4f0], R92 ;  /* 0x0004f05c01007387 */ /* 0x008fe20000100a00 */
[----:B------:R-:W-:-:S03]  /*44e00*/  IMAD.MOV.U32 R11, RZ, RZ, R124 ;  /* 0x000000ffff0b7224 */ /* 0x000fc600078e007c */
[----:B------:R-:W-:Y:S01]  /*44e10*/  STL.64 [R1+0x4f8], R94 ;  /* 0x0004f85e01007387 */ /* 0x000fe20000100a00 */
[----:B------:R-:W-:Y:S02]  /*44e20*/  IMAD.MOV.U32 R123, RZ, RZ, R129 ;  /* 0x000000ffff7b7224 */ /* 0x000fe400078e0081 */
[----:B------:R-:W-:Y:S01]  /*44e30*/  IMAD.MOV.U32 R124, RZ, RZ, R130 ;  /* 0x000000ffff7c7224 */ /* 0x000fe200078e0082 */
[----:B------:R-:W-:Y:S06]  /*44e40*/  BAR.SYNC.DEFER_BLOCKING 0x0 ;  /* 0x0000000000007b1d */ /* 0x000fec0000010000 */
[----:B-1----:R1:W-:Y:S04]  /*44e50*/  STL.64 [R1+0x4e0], R12 ;  /* 0x0004e00c01007387 */ /* 0x0023e80000100a00 */
[----:B------:R2:W-:Y:S04]  /*44e60*/  STL.64 [R1+0x4e8], R14 ;  /* 0x0004e80e01007387 */ /* 0x0005e80000100a00 */
[----:B------:R-:W3:Y:S04]  /*44e70*/  LDL.LU R129, [R1+0x114] ;  /* 0x0001140001817983 */ /* 0x000ee80000300800 */
[----:B------:R-:W3:Y:S01]  /*44e80*/  LDL.LU R130, [R1+0x11c] ;  /* 0x00011c0001827983 */ /* 0x000ee20000300800 */
[----:B------:R-:W-:-:S02]  /*44e90*/  IMAD.MOV.U32 R119, RZ, RZ, R125 ;  /* 0x000000ffff777224 */ /* 0x000fc400078e007d */
[----:B------:R-:W-:Y:S02]  /*44ea0*/  IMAD.MOV.U32 R8, RZ, RZ, R121 ;  /* 0x000000ffff087224 */ /* 0x000fe400078e0079 */
[----:B------:R-:W-:Y:S02]  /*44eb0*/  IMAD.MOV.U32 R120, RZ, RZ, R126 ;  /* 0x000000ffff787224 */ /* 0x000fe400078e007e */
[----:B------:R-:W-:Y:S02]  /*44ec0*/  IMAD.MOV.U32 R125, RZ, RZ, R131 ;  /* 0x000000ffff7d7224 */ /* 0x000fe400078e0083 */
[----:B------:R-:W-:Y:S01]  /*44ed0*/  IMAD.MOV.U32 R9, RZ, RZ, R122 ;  /* 0x000000ffff097224 */ /* 0x000fe200078e007a */
[----:B------:R-:W3:Y:S01]  /*44ee0*/  LDL.LU R131, [R1+0x520] ;  /* 0x0005200001837983 */ /* 0x000ee20000300800 */
[----:B------:R-:W-:Y:S02]  /*44ef0*/  IMAD.MOV.U32 R121, RZ, RZ, R127 ;  /* 0x000000ffff797224 */ /* 0x000fe400078e007f */
[----:B------:R-:W-:-:S02]  /*44f00*/  IMAD.MOV.U32 R126, RZ, RZ, R132 ;  /* 0x000000ffff7e7224 */ /* 0x000fc400078e0084 */
[----:B------:R-:W-:Y:S01]  /*44f10*/  IMAD.MOV.U32 R122, RZ, RZ, R128 ;  /* 0x000000ffff7a7224 */ /* 0x000fe200078e0080 */
[----:B------:R-:W3:Y:S04]  /*44f20*/  LDL.LU R132, [R1+0x528] ;  /* 0x0005280001847983 */ /* 0x000ee80000300800 */
[----:B------:R2:W-:Y:S01]  /*44f30*/  STSM.16.M88.4 [R4], R8 ;  /* 0x0000000804007844 */ /* 0x0005e20000000200 */
[----:B------:R-:W-:Y:S01]  /*44f40*/  BAR.SYNC.DEFER_BLOCKING 0x0 ;  /* 0x0000000000007b1d */ /* 0x000fe20000010000 */
[----:B-1----:R-:W-:Y:S02]  /*44f50*/  IMAD.MOV.U32 R12, RZ, RZ, R119 ;  /* 0x000000ffff0c7224 */ /* 0x002fe400078e0077 */
[----:B------:R-:W-:-:S03]  /*44f60*/  IMAD.MOV.U32 R13, RZ, RZ, R120 ;  /* 0x000000ffff0d7224 */ /* 0x000fc600078e0078 */
[----:B------:R-:W1:Y:S01]  /*44f70*/  LDS.128 R92, [R0] ;  /* 0x00000000005c7984 */ /* 0x000e620000000c00 */
[----:B----4-:R-:W-:-:S03]  /*44f80*/  IMAD.MOV.U32 R127, RZ, RZ, R133 ;  /* 0x000000ffff7f7224 */ /* 0x010fc600078e0085 */
[----:B------:R-:W4:Y:S01]  /*44f90*/  LDL.LU R133, [R1+0x120] ;  /* 0x0001200001857983 */ /* 0x000f220000300800 */
[----:B------:R-:W-:-:S03]  /*44fa0*/  IMAD.MOV.U32 R128, RZ, RZ, R134 ;  /* 0x000000ffff807224 */ /* 0x000fc600078e0086 */
[----:B------:R-:W4:Y:S01]  /*44fb0*/  LDL.LU R134, [R1+0x128] ;  /* 0x0001280001867983 */ /* 0x000f220000300800 */
[----:B--2---:R-:W-:Y:S02]  /*44fc0*/  IMAD.MOV.U32 R14, RZ, RZ, R121 ;  /* 0x000000ffff0e7224 */ /* 0x004fe400078e0079 */
[----:B------:R-:W-:Y:S01]  /*44fd0*/  IMAD.MOV.U32 R15, RZ, RZ, R122 ;  /* 0x000000ffff0f7224 */ /* 0x000fe200078e007a */
[----:B------:R-:W-:Y:S06]  /*44fe0*/  BAR.SYNC.DEFER_BLOCKING 0x0 ;  /* 0x0000000000007b1d */ /* 0x000fec0000010000 */
[----:B------:R-:W-:Y:S02]  /*44ff0*/  STSM.16.M88.4 [R4], R12 ;  /* 0x0000000c04007844 */ /* 0x000fe40000000200 */
[----:B------:R-:W-:Y:S01]  /*45000*/  BAR.SYNC.DEFER_BLOCKING 0x0 ;  /* 0x0000000000007b1d */ /* 0x000fe20000010000 */
[----:B------:R-:W-:-:S02]  /*45010*/  IMAD.MOV.U32 R8, RZ, RZ, R123 ;  /* 0x000000ffff087224 */ /* 0x000fc400078e007b */
[----:B------:R-:W-:-:S03]  /*45020*/  IMAD.MOV.U32 R9, RZ, RZ, R124 ;  /* 0x000000ffff097224 */ /* 0x000fc600078e007c */
[----:B------:R-:W2:Y:S01]  /*45030*/  LDS.128 R12, [R0] ;  /* 0x00000000000c7984 */ /* 0x000ea20000000c00 */
[----:B------:R-:W-:Y:S02]  /*45040*/  IMAD.MOV.U32 R10, RZ, RZ, R125 ;  /* 0x000000ffff0a7224 */ /* 0x000fe400078e007d */
[----:B------:R-:W-:Y:S01]  /*45050*/  IMAD.MOV.U32 R11, RZ, RZ, R126 ;  /* 0x000000ffff0b7224 */ /* 0x000fe200078e007e */
[----:B------:R-:W-:Y:S06]  /*45060*/  BAR.SYNC.DEFER_BLOCKING 0x0 ;  /* 0x0000000000007b1d */ /* 0x000fec0000010000 */
[----:B------:R-:W-:Y:S04]  /*45070*/  STSM.16.M88.4 [R4], R8 ;  /* 0x0000000804007844 */ /* 0x000fe80000000200 */
[----:B-1----:R-:W-:Y:S04]  /*45080*/  STL.64 [R1+0x4d0], R92 ;  /* 0x0004d05c01007387 */ /* 0x002fe80000100a00 */
[----:B------:R-:W-:Y:S01]  /*45090*/  STL.64 [R1+0x4d8], R94 ;  /* 0x0004d85e01007387 */ /* 0x000fe20000100a00 */
[----:B------:R-:W-:Y:S06]  /*450a0*/  BAR.SYNC.DEFER_BLOCKING 0x0 ;  /* 0x0000000000007b1d */ /* 0x000fec0000010000 */
[----:B------:R-:W1:Y:S04]  /*450b0*/  LDS.128 R92, [R0] ;  /* 0x00000000005c7984 */ /* 0x000e680000000c00 */
[----:B--2---:R2:W-:Y:S04]  /*450c0*/  STL.64 [R1+0x4c0], R12 ;  /* 0x0004c00c01007387 */ /* 0x0045e80000100a00 */
[----:B------:R3:W-:Y:S01]  /*450d0*/  STL.64 [R1+0x4c8], R14 ;  /* 0x0004c80e01007387 */ /* 0x0007e20000100a00 */
[----:B--2---:R-:W-:-:S02]  /*450e0*/  IMAD.MOV.U32 R12, RZ, RZ, R127 ;  /* 0x000000ffff0c7224 */ /* 0x004fc400078e007f */
[----:B------:R-:W-:Y:S02]  /*450f0*/  IMAD.MOV.U32 R13, RZ, RZ, R128 ;  /* 0x000000ffff0d7224 */ /* 0x000fe400078e0080 */
[----:B---3--:R-:W-:Y:S02]  /*45100*/  IMAD.MOV.U32 R14, RZ, RZ, R129 ;  /* 0x000000ffff0e7224 */ /* 0x008fe400078e0081 */
[----:B------:R-:W-:Y:S01]  /*45110*/  IMAD.MOV.U32 R15, RZ, RZ, R130 ;  /* 0x000000ffff0f7224 */ /* 0x000fe200078e0082 */
[----:B------:R-:W-:Y:S06]  /*45120*/  BAR.SYNC.DEFER_BLOCKING 0x0 ;  /* 0x0000000000007b1d */ /* 0x000fec0000010000 */
[----:B------:R-:W-:Y:S02]  /*45130*/  STSM.16.M88.4 [R4], R12 ;  /* 0x0000000c04007844 */ /* 0x000fe40000000200 */
[----:B------:R-:W-:Y:S01]  /*45140*/  BAR.SYNC.DEFER_BLOCKING 0x0 ;  /* 0x0000000000007b1d */ /* 0x000fe20000010000 */
[----:B------:R-:W-:-:S02]  /*45150*/  IMAD.MOV.U32 R8, RZ, RZ, R131 ;  /* 0x000000ffff087224 */ /* 0x000fc400078e0083 */
[----:B------:R-:W-:-:S03]  /*45160*/  IMAD.MOV.U32 R9, RZ, RZ, R132 ;  /* 0x000000ffff097224 */ /* 0x000fc600078e0084 */
[----:B------:R-:W2:Y:S04]  /*45170*/  LDS.128 R12, [R0] ;  /* 0x00000000000c7984 */ /* 0x000ea80000000c00 */
[----:B-1----:R-:W-:Y:S04]  /*45180*/  STL.64 [R1+0x4b0], R92 ;  /* 0x0004b05c01007387 */ /* 0x002fe80000100a00 */
[----:B------:R-:W-:Y:S01]  /*45190*/  STL.64 [R1+0x4b8], R94 ;  /* 0x0004b85e01007387 */ /* 0x000fe20000100a00 */
[----:B------:R-:W-:Y:S06]  /*451a0*/  BAR.SYNC.DEFER_BLOCKING 0x0 ;  /* 0x0000000000007b1d */ /* 0x000fec0000010000 */
[----:B--2---:R1:W-:Y:S04]  /*451b0*/  STL.64 [R1+0x4a0], R12 ;  /* 0x0004a00c01007387 */ /* 0x0043e80000100a00 */
[----:B------:R2:W-:Y:S01]  /*451c0*/  STL.64 [R1+0x4a8], R14 ;  /* 0x0004a80e01007387 */ /* 0x0005e20000100a00 */
[----:B----4-:R-:W-:-:S02]  /*451d0*/  IMAD.MOV.U32 R10, RZ, RZ, R133 ;  /* 0x000000ffff0a7224 */ /* 0x010fc400078e0085 */
[----:B------:R-:W-:-:S05]  /*451e0*/  IMAD.MOV.U32 R11, RZ, RZ, R134 ;  /* 0x000000ffff0b7224 */ /* 0x000fca00078e0086 */
        /* <DEDUP_REMOVED lines=9> */
[----:B------:R-:W-:Y:S01]  /*45280*/  BAR.SYNC.DEFER_BLOCKING 0x0 ;  /* 0x0000000000007b1d */ /* 0x000fe20000010000 */
[----:B---3--:R-:W-:-:S02]  /*45290*/  IMAD.MOV.U32 R8, RZ, RZ, R139 ;  /* 0x000000ffff087224 */ /* 0x008fc400078e008b */
        /* <DEDUP_REMOVED lines=25> */
[----:B------:R3:W-:Y:S04]  /*45430*/  STSM.16.M88.4 [R4], R8 ;  /* 0x0000000804007844 */ /* 0x0007e80000000200 */
[----:B-1----:R-:W-:Y:S04]  /*45440*/  STL.64 [R1+0x470], R92 ;  /* 0x0004705c01007387 */ /* 0x002fe80000100a00 */
[----:B------:R-:W-:Y:S01]  /*45450*/  STL.64 [R1+0x478], R94 ;  /* 0x0004785e01007387 */ /* 0x000fe20000100a00 */
[----:B------:R-:W-:Y:S06]  /*45460*/  BAR.SYNC.DEFER_BLOCKING 0x0 ;  /* 0x0000000000007b1d */ /* 0x000fec0000010000 */
[----:B------:R-:W1:Y:S04]  /*45470*/  LDS.128 R92, [R0] ;  /* 0x00000000005c7984 */ /* 0x000e680000000c00 */
[----:B--2---:R2:W-:Y:S04]  /*45480*/  STL.64 [R1+0x460], R12 ;  /* 0x0004600c01007387 */ /* 0x0045e80000100a00 */
[----:B------:R4:W-:Y:S04]  /*45490*/  STL.64 [R1+0x468], R14 ;  /* 0x0004680e01007387 */ /* 0x0009e80000100a00 */
[----:B---3--:R-:W3:Y:S01]  /*454a0*/  LDL.LU R8, [R1+0x550] ;  /* 0x0005500001087983 */ /* 0x008ee20000300800 */
[----:B--2---:R-:W-:-:S03]  /*454b0*/  IMAD.MOV.U32 R12, RZ, RZ, R151 ;  /* 0x000000ffff0c7224 */ /* 0x004fc600078e0097 */
[----:B------:R-:W3:Y:S01]  /*454c0*/  LDL.LU R9, [R1+0x558] ;  /* 0x0005580001097983 */ /* 0x000ee20000300800 */
[----:B------:R-:W-:Y:S02]  /*454d0*/  IMAD.MOV.U32 R13, RZ, RZ, R17 ;  /* 0x000000ffff0d7224 */ /* 0x000fe400078e0011 */
[----:B----4-:R-:W-:Y:S01]  /*454e0*/  IMAD.MOV.U32 R14, RZ, RZ, R22 ;  /* 0x000000ffff0e7224 */ /* 0x010fe200078e0016 */
[----:B------:R-:W3:Y:S01]  /*454f0*/  LDL.LU R10, [R1+0x150] ;  /* 0x00015000010a7983 */ /* 0x000ee20000300800 */
[----:B------:R-:W-:Y:S01]  /*45500*/  IMAD.MOV.U32 R15, RZ, RZ, R21 ;  /* 0x000000ffff0f7224 */ /* 0x000fe200078e0015 */
[----:B------:R-:W-:Y:S06]  /*45510*/  BAR.SYNC.DEFER_BLOCKING 0x0 ;  /* 0x0000000000007b1d */ /* 0x000fec0000010000 */
[----:B------:R-:W3:Y:S04]  /*45520*/  LDL.LU R11, [R1+0x158] ;  /* 0x00015800010b7983 */ /* 0x000ee80000300800 */
[----:B------:R-:W-:Y:S01]  /*45530*/  STSM.16.M88.4 [R4], R12 ;  /* 0x0000000c04007844 */ /* 0x000fe20000000200 */
[----:B------:R-:W-:Y:S06]  /*45540*/  BAR.SYNC.DEFER_BLOCKING 0x0 ;  /* 0x0000000000007b1d */ /* 0x000fec0000010000 */
[----:B------:R-:W2:Y:S04]  /*45550*/  LDS.128 R12, [R0] ;  /* 0x00000000000c7984 */ /* 0x000ea80000000c00 */
[----:B-1----:R-:W-:Y:S04]  /*45560*/  STL.64 [R1+0x450], R92 ;  /* 0x0004505c01007387 */ /* 0x002fe80000100a00 */
[----:B------:R-:W-:Y:S01]  /*45570*/  STL.64 [R1+0x458], R94 ;  /* 0x0004585e01007387 */ /* 0x000fe20000100a00 */
[----:B------:R-:W-:Y:S06]  /*45580*/  BAR.SYNC.DEFER_BLOCKING 0x0 ;  /* 0x0000000000007b1d */ /* 0x000fec0000010000 */
[----:B--2---:R1:W-:Y:S04]  /*45590*/  STL.64 [R1+0x440], R12 ;  /* 0x0004400c01007387 */ /* 0x0043e80000100a00 */
[----:B------:R2:W-:Y:S04]  /*455a0*/  STL.64 [R1+0x448], R14 ;  /* 0x0004480e01007387 */ /* 0x0005e80000100a00 */
[----:B-1----:R-:W4:Y:S04]  /*455b0*/  LDL.LU R12, [R1+0x554] ;  /* 0x00055400010c7983 */ /* 0x002f280000300800 */
[----:B------:R-:W4:Y:S04]  /*455c0*/  LDL.LU R13, [R1+0x55c] ;  /* 0x00055c00010d7983 */ /* 0x000f280000300800 */
[----:B--2---:R-:W4:Y:S04]  /*455d0*/  LDL.LU R14, [R1+0x154] ;  /* 0x00015400010e7983 */ /* 0x004f280000300800 */
[----:B------:R-:W4:Y:S04]  /*455e0*/  LDL.LU R15, [R1+0x15c] ;  /* 0x00015c00010f7983 */ /* 0x000f280000300800 */
[----:B---3--:R1:W-:Y:S01]  /*455f0*/  STSM.16.M88.4 [R4], R8 ;  /* 0x0000000804007844 */ /* 0x0083e20000000200 */
[----:B------:R-:W-:Y:S06]  /*45600*/  BAR.SYNC.DEFER_BLOCKING 0x0 ;  /* 0x0000000000007b1d */ /* 0x000fec0000010000 */
[----:B-1----:R-:W2:Y:S04]  /*45610*/  LDL.LU R8, [R1+0x560] ;  /* 0x0005600001087983 */ /* 0x002ea80000300800 */
[----:B------:R-:W2:Y:S04]  /*45620*/  LDL.LU R9, [R1+0x568] ;  /* 0x0005680001097983 */ /* 0x000ea80000300800 */
[----:B------:R-:W2:Y:S04]  /*45630*/  LDL.LU R10, [R1+0x160] ;  /* 0x00016000010a7983 */ /* 0x000ea80000300800 */
[----:B------:R-:W1:Y:S01]  /*45640*/  LDS.128 R92, [R0] ;  /* 0x00000000005c7984 */ /* 0x000e620000000c00 */
[----:B------:R-:W-:Y:S06]  /*45650*/  BAR.SYNC.DEFER_BLOCKING 0x0 ;  /* 0x0000000000007b1d */ /* 0x000fec0000010000 */
[----:B------:R-:W2:Y:S04]  /*45660*/  LDL.LU R11, [R1+0x168] ;  /* 0x00016800010b7983 */ /* 0x000ea80000300800 */
[----:B----4-:R-:W-:Y:S01]  /*45670*/  STSM.16.M88.4 [R4], R12 ;  /* 0x0000000c04007844 */ /* 0x010fe20000000200 */
[----:B------:R-:W-:Y:S06]  /*45680*/  BAR.SYNC.DEFER_BLOCKING 0x0 ;  /* 0x0000000000007b1d */ /* 0x000fec0000010000 */
[----:B------:R-:W3:Y:S04]  /*45690*/  LDS.128 R12, [R0] ;  /* 0x00000000000c7984 */ /* 0x000ee80000000c00 */
[----:B-1----:R-:W-:Y:S04]  /*456a0*/  STL.64 [R1+0x430], R92 ;  /* 0x0004305c01007387 */ /* 0x002fe80000100a00 */
[----:B------:R-:W-:Y:S01]  /*456b0*/  STL.64 [R1+0x438], R94 ;  /* 0x0004385e01007387 */ /* 0x000fe20000100a00 */
[----:B------:R-:W-:Y:S06]  /*456c0*/  BAR.SYNC.DEFER_BLOCKING 0x0 ;  /* 0x0000000000007b1d */ /* 0x000fec0000010000 */
[----:B---3--:R1:W-:Y:S04]  /*456d0*/  STL.64 [R1+0x420], R12 ;  /* 0x0004200c01007387 */ /* 0x0083e80000100a00 */
[----:B------:R3:W-:Y:S04]  /*456e0*/  STL.64 [R1+0x428], R14 ;  /* 0x0004280e01007387 */ /* 0x0007e80000100a00 */
[----:B-1----:R-:W4:Y:S04]  /*456f0*/  LDL.LU R12, [R1+0x564] ;  /* 0x00056400010c7983 */ /* 0x002f280000300800 */
[----:B------:R-:W4:Y:S04]  /*45700*/  LDL.LU R13, [R1+0x56c] ;  /* 0x00056c00010d7983 */ /* 0x000f280000300800 */
[----:B---3--:R-:W4:Y:S04]  /*45710*/  LDL.LU R14, [R1+0x164] ;  /* 0x00016400010e7983 */ /* 0x008f280000300800 */
[----:B------:R-:W4:Y:S04]  /*45720*/  LDL.LU R15, [R1+0x16c] ;  /* 0x00016c00010f7983 */ /* 0x000f280000300800 */
[----:B--2---:R1:W-:Y:S01]  /*45730*/  STSM.16.M88.4 [R4], R8 ;  /* 0x0000000804007844 */ /* 0x0043e20000000200 */
[----:B------:R-:W-:Y:S06]  /*45740*/  BAR.SYNC.DEFER_BLOCKING 0x0 ;  /* 0x0000000000007b1d */ /* 0x000fec0000010000 */
[----:B-1----:R-:W2:Y:S04]  /*45750*/  LDL.LU R8, [R1+0x570] ;  /* 0x0005700001087983 */ /* 0x002ea80000300800 */
[----:B------:R-:W2:Y:S04]  /*45760*/  LDL.LU R9, [R1+0x578] ;  /* 0x0005780001097983 */ /* 0x000ea80000300800 */
[----:B------:R-:W2:Y:S04]  /*45770*/  LDL.LU R10, [R1+0x170] ;  /* 0x00017000010a7983 */ /* 0x000ea80000300800 */
[----:B------:R-:W1:Y:S01]  /*45780*/  LDS.128 R92, [R0] ;  /* 0x00000000005c7984 */ /* 0x000e620000000c00 */
[----:B------:R-:W-:Y:S06]  /*45790*/  BAR.SYNC.DEFER_BLOCKING 0x0 ;  /* 0x0000000000007b1d */ /* 0x000fec0000010000 */
[----:B------:R-:W2:Y:S04]  /*457a0*/  LDL.LU R11, [R1+0x178] ;  /* 0x00017800010b7983 */ /* 0x000ea80000300800 */
[----:B-1----:R-:W-:Y:S04]  /*457b0*/  STL.64 [R1+0x410], R92 ;  /* 0x0004105c01007387 */ /* 0x002fe80000100a00 */
[----:B------:R-:W-:Y:S04]  /*457c0*/  STL.64 [R1+0x418], R94 ;  /* 0x0004185e01007387 */ /* 0x000fe80000100a00 */
[----:B----4-:R-:W-:Y:S01]  /*457d0*/  STSM.16.M88.4 [R4], R12 ;  /* 0x0000000c04007844 */ /* 0x010fe20000000200 */
[----:B------:R-:W-:Y:S06]  /*457e0*/  BAR.SYNC.DEFER_BLOCKING 0x0 ;  /* 0x0000000000007b1d */ /* 0x000fec0000010000 */
[----:B------:R-:W1:Y:S02]  /*457f0*/  LDS.128 R12, [R0] ;  /* 0x00000000000c7984 */ /* 0x000e640000000c00 */
[----:B------:R-:W-:Y:S06]  /*45800*/  BAR.SYNC.DEFER_BLOCKING 0x0 ;  /* 0x0000000000007b1d */ /* 0x000fec0000010000 */
[----:B-1----:R1:W-:Y:S04]  /*45810*/  STL.64 [R1+0x400], R12 ;  /* 0x0004000c01007387 */ /* 0x0023e80000100a00 */
        /* <DEDUP_REMOVED lines=169> */
[----:B------:R-:W1:Y:S01]  /*462b0*/  LDS.128 R92, [R0] ;  /* 0x00000000005c7984 */ /* 0x000e620000000c00 */
[----:B------:R-:W-:Y:S06]  /*462c0*/  BAR.SYNC.DEFER_BLOCKING 0x0 ;  /* 0x0000000000007b1d */ /* 0x000fec0000010000 */
[----:B-1----:R-:W-:Y:S04]  /*462d0*/  STL.64 [R1+0x70], R92 ;  /* 0x0000705c01007387 */ /* 0x002fe80000100a00 */
[----:B------:R-:W-:Y:S04]  /*462e0*/  STL.64 [R1+0x78], R94 ;  /* 0x0000785e01007387 */ /* 0x000fe80000100a00 */
[----:B----4-:R-:W-:Y:S01]  /*462f0*/  STSM.16.M88.4 [R4], R12 ;  /* 0x0000000c04007844 */ /* 0x010fe20000000200 */
[----:B------:R-:W-:Y:S06]  /*46300*/  BAR.SYNC.DEFER_BLOCKING 0x0 ;  /* 0x0000000000007b1d */ /* 0x000fec0000010000 */
[----:B------:R-:W1:Y:S04]  /*46310*/  LDS.128 R12, [R0] ;  /* 0x00000000000c7984 */ /* 0x000e680000000c00 */
[----:B-1----:R1:W-:Y:S04]  /*46320*/  STL.64 [R1+0x60], R12 ;  /* 0x0000600c01007387 */ /* 0x0023e80000100a00 */
[----:B------:R-:W-:Y:S04]  /*46330*/  STL.64 [R1+0x68], R14 ;  /* 0x0000680e01007387 */ /* 0x000fe80000100a00 */
[----:B-1----:R-:W3:Y:S04]  /*46340*/  LDL.LU R12, [R1+0x204] ;  /* 0x00020400010c7983 */ /* 0x002ee80000300800 */
[----:B------:R-:W3:Y:S01]  /*46350*/  LDL.LU R13, [R1+0x20c] ;  /* 0x00020c00010d7983 */ /* 0x000ee20000300800 */
[----:B------:R-:W-:-:S02]  /*46360*/  IMAD.MOV.U32 R10, RZ, RZ, R24 ;  /* 0x000000ffff0a7224 */ /* 0x000fc400078e0018 */
[----:B------:R-:W-:Y:S01]  /*46370*/  IMAD.MOV.U32 R11, RZ, RZ, R26 ;  /* 0x000000ffff0b7224 */ /* 0x000fe200078e001a */
[----:B------:R-:W-:Y:S06]  /*46380*/  BAR.SYNC.DEFER_BLOCKING 0x0 ;  /* 0x0000000000007b1d */ /* 0x000fec0000010000 */
[----:B------:R-:W-:Y:S04]  /*46390*/  STL [R1+0x1958], R25 ;  /* 0x0019581901007387 */ /* 0x000fe80000100800 */
[----:B--2---:R1:W-:Y:S01]  /*463a0*/  STSM.16.M88.4 [R4], R8 ;  /* 0x0000000804007844 */ /* 0x0043e20000000200 */
[----:B------:R-:W-:Y:S06]  /*463b0*/  BAR.SYNC.DEFER_BLOCKING 0x0 ;  /* 0x0000000000007b1d */ /* 0x000fec0000010000 */
[----:B-1----:R-:W2:Y:S04]  /*463c0*/  LDL.LU R8, [R1+0x210] ;  /* 0x0002100001087983 */ /* 0x002ea80000300800 */
[----:B------:R-:W2:Y:S04]  /*463d0*/  LDL.LU R9, [R1+0x218] ;  /* 0x0002180001097983 */ /* 0x000ea80000300800 */
[----:B------:R-:W1:Y:S01]  /*463e0*/  LDS.128 R92, [R0] ;  /* 0x00000000005c7984 */ /* 0x000e620000000c00 */
[----:B------:R-:W-:-:S02]  /*463f0*/  IMAD.MOV.U32 R14, RZ, RZ, R25 ;  /* 0x000000ffff0e7224 */ /* 0x000fc400078e0019 */
[----:B------:R-:W-:Y:S01]  /*46400*/  IMAD.MOV.U32 R15, RZ, RZ, R27 ;  /* 0x000000ffff0f7224 */ /* 0x000fe200078e001b */
[----:B------:R-:W-:Y:S06]  /*46410*/  BAR.SYNC.DEFER_BLOCKING 0x0 ;  /* 0x0000000000007b1d */ /* 0x000fec0000010000 */
[----:B-1----:R-:W-:Y:S04]  /*46420*/  STL.64 [R1+0x50], R92 ;  /* 0x0000505c01007387 */ /* 0x002fe80000100a00 */
[----:B------:R-:W-:Y:S01]  /*46430*/  STL.64 [R1+0x58], R94 ;  /* 0x0000585e01007387 */ /* 0x000fe20000100a00 */
[----:B------:R-:W-:-:S02]  /*46440*/  IMAD.MOV.U32 R10, RZ, RZ, R28 ;  /* 0x000000ffff0a7224 */ /* 0x000fc400078e001c */
[----:B------:R-:W-:Y:S01]  /*46450*/  IMAD.MOV.U32 R11, RZ, RZ, R30 ;  /* 0x000000ffff0b7224 */ /* 0x000fe200078e001e */
[----:B---3--:R-:W-:Y:S01]  /*46460*/  STSM.16.M88.4 [R4], R12 ;  /* 0x0000000c04007844 */ /* 0x008fe20000000200 */
[----:B------:R-:W-:Y:S06]  /*46470*/  BAR.SYNC.DEFER_BLOCKING 0x0 ;  /* 0x0000000000007b1d */ /* 0x000fec0000010000 */
[----:B------:R-:W1:Y:S02]  /*46480*/  LDS.128 R12, [R0] ;  /* 0x00000000000c7984 */ /* 0x000e640000000c00 */
[----:B------:R-:W-:Y:S06]  /*46490*/  BAR.SYNC.DEFER_BLOCKING 0x0 ;  /* 0x0000000000007b1d */ /* 0x000fec0000010000 */
[----:B-1----:R1:W-:Y:S04]  /*464a0*/  STL.64 [R1+0x40], R12 ;  /* 0x0000400c01007387 */ /* 0x0023e80000100a00 */
[----:B------:R-:W-:Y:S04]  /*464b0*/  STL.64 [R1+0x48], R14 ;  /* 0x0000480e01007387 */ /* 0x000fe80000100a00 */
[----:B-1----:R-:W3:Y:S04]  /*464c0*/  LDL.LU R12, [R1+0x214] ;  /* 0x00021400010c7983 */ /* 0x002ee80000300800 */
[----:B------:R-:W3:Y:S04]  /*464d0*/  LDL.LU R13, [R1+0x21c] ;  /* 0x00021c00010d7983 */ /* 0x000ee80000300800 */
[----:B--2---:R1:W-:Y:S04]  /*464e0*/  STSM.16.M88.4 [R4], R8 ;  /* 0x0000000804007844 */ /* 0x0043e80000000200 */
[----:B-1----:R-:W2:Y:S04]  /*464f0*/  LDL.LU R8, [R1+0x220] ;  /* 0x0002200001087983 */ /* 0x002ea80000300800 */
[----:B------:R-:W2:Y:S01]  /*46500*/  LDL.LU R9, [R1+0x228] ;  /* 0x0002280001097983 */ /* 0x000ea20000300800 */
[----:B------:R-:W-:-:S02]  /*46510*/  IMAD.MOV.U32 R14, RZ, RZ, R29 ;  /* 0x000000ffff0e7224 */ /* 0x000fc400078e001d */
[----:B------:R-:W-:Y:S01]  /*46520*/  IMAD.MOV.U32 R15, RZ, RZ, R31 ;  /* 0x000000ffff0f7224 */ /* 0x000fe200078e001f */
[----:B------:R-:W-:Y:S06]  /*46530*/  BAR.SYNC.DEFER_BLOCKING 0x0 ;  /* 0x0000000000007b1d */ /* 0x000fec0000010000 */
[----:B------:R-:W1:Y:S02]  /*46540*/  LDS.128 R28, [R0] ;  /* 0x00000000001c7984 */ /* 0x000e640000000c00 */
        /* <DEDUP_REMOVED lines=13> */
[----:B--2---:R1:W-:Y:S01]  /*46620*/  STSM.16.M88.4 [R4], R8 ;  /* 0x0000000804007844 */ /* 0x0043e20000000200 */
[----:B------:R-:W-:Y:S06]  /*46630*/  BAR.SYNC.DEFER_BLOCKING 0x0 ;  /* 0x0000000000007b1d */ /* 0x000fec0000010000 */
[----:B-1----:R-:W2:Y:S04]  /*46640*/  LDL.LU R8, [R1+0x230] ;  /* 0x0002300001087983 */ /* 0x002ea80000300800 */
[----:B------:R-:W2:Y:S04]  /*46650*/  LDL.LU R9, [R1+0x238] ;  /* 0x0002380001097983 */ /* 0x000ea80000300800 */
[----:B------:R-:W1:Y:S01]  /*46660*/  LDS.128 R28, [R0] ;  /* 0x00000000001c7984 */ /* 0x000e620000000c00 */
[----:B------:R-:W-:-:S02]  /*46670*/  IMAD.MOV.U32 R14, RZ, RZ, R33 ;  /* 0x000000ffff0e7224 */ /* 0x000fc400078e0021 */
[----:B------:R-:W-:Y:S01]  /*46680*/  IMAD.MOV.U32 R15, RZ, RZ, R35 ;  /* 0x000000ffff0f7224 */ /* 0x000fe200078e0023 */
[----:B------:R-:W-:Y:S01]  /*46690*/  BAR.SYNC.DEFER_BLOCKING 0x0 ;  /* 0x0000000000007b1d */ /* 0x000fe20000010000 */
[----:B------:R-:W-:Y:S02]  /*466a0*/  IMAD.MOV.U32 R10, RZ, RZ, R36 ;  /* 0x000000ffff0a7224 */ /* 0x000fe400078e0024 */
[----:B------:R-:W-:-:S03]  /*466b0*/  IMAD.MOV.U32 R11, RZ, RZ, R38 ;  /* 0x000000ffff0b7224 */ /* 0x000fc600078e0026 */
[----:B-1----:R-:W-:Y:S04]  /*466c0*/  STL.64 [R1+0x10], R28 ;  /* 0x0000101c01007387 */ /* 0x002fe80000100a00 */
[----:B------:R-:W-:Y:S04]  /*466d0*/  STL.64 [R1+0x18], R30 ;  /* 0x0000181e01007387 */ /* 0x000fe80000100a00 */
[----:B---3--:R-:W-:Y:S01]  /*466e0*/  STSM.16.M88.4 [R4], R12 ;  /* 0x0000000c04007844 */ /* 0x008fe20000000200 */
[----:B------:R-:W-:Y:S06]  /*466f0*/  BAR.SYNC.DEFER_BLOCKING 0x0 ;  /* 0x0000000000007b1d */ /* 0x000fec0000010000 */
[----:B------:R-:W1:Y:S02]  /*46700*/  LDS.128 R12, [R0] ;  /* 0x00000000000c7984 */ /* 0x000e640000000c00 */
[----:B------:R-:W-:Y:S06]  /*46710*/  BAR.SYNC.DEFER_BLOCKING 0x0 ;  /* 0x0000000000007b1d */ /* 0x000fec0000010000 */
[----:B--2---:R2:W-:Y:S02]  /*46720*/  STSM.16.M88.4 [R4], R8 ;  /* 0x0000000804007844 */ /* 0x0045e40000000200 */
[----:B------:R-:W-:Y:S06]  /*46730*/  BAR.SYNC.DEFER_BLOCKING 0x0 ;  /* 0x0000000000007b1d */ /* 0x000fec0000010000 */
[----:B-1----:R1:W-:Y:S04]  /*46740*/  STL.64 [R1], R12 ;  /* 0x0000000c01007387 */ /* 0x0023e80000100a00 */
[----:B------:R-:W-:Y:S04]  /*46750*/  STL.64 [R1+0x8], R14 ;  /* 0x0000080e01007387 */ /* 0x000fe80000100a00 */
[----:B--2---:R-:W2:Y:S04]  /*46760*/  LDL.LU R8, [R1+0x234] ;  /* 0x0002340001087983 */ /* 0x004ea80000300800 */
[----:B------:R-:W2:Y:S04]  /*46770*/  LDL.LU R9, [R1+0x23c] ;  /* 0x00023c0001097983 */ /* 0x000ea80000300800 */
[----:B------:R-:W3:Y:S01]  /*46780*/  LDS.128 R248, [R0] ;  /* 0x0000000000f87984 */ /* 0x000ee20000000c00 */
[----:B------:R-:W-:-:S02]  /*46790*/  IMAD.MOV.U32 R10, RZ, RZ, R37 ;  /* 0x000000ffff0a7224 */ /* 0x000fc400078e0025 */
[----:B------:R-:W-:Y:S01]  /*467a0*/  IMAD.MOV.U32 R11, RZ, RZ, R39 ;  /* 0x000000ffff0b7224 */ /* 0x000fe200078e0027 */
[----:B------:R-:W-:Y:S06]  /*467b0*/  BAR.SYNC.DEFER_BLOCKING 0x0 ;  /* 0x0000000000007b1d */ /* 0x000fec0000010000 */
[----:B-1----:R-:W4:Y:S04]  /*467c0*/  LDL.LU R12, [R1+0x240] ;  /* 0x00024000010c7983 */ /* 0x002f280000300800 */
[----:B------:R-:W4:Y:S04]  /*467d0*/  LDL.LU R13, [R1+0x248] ;  /* 0x00024800010d7983 */ /* 0x000f280000300800 */
[----:B---3--:R-:W-:Y:S04]  /*467e0*/  STL [R1+0x1968], R248 ;  /* 0x001968f801007387 */ /* 0x008fe80000100800 */
[----:B------:R-:W-:Y:S04]  /*467f0*/  STL [R1+0x1964], R249 ;  /* 0x001964f901007387 */ /* 0x000fe80000100800 */
[----:B------:R-:W-:Y:S04]  /*46800*/  STL [R1+0x1960], R250 ;  /* 0x001960fa01007387 */ /* 0x000fe80000100800 */
[----:B------:R-:W-:Y:S04]  /*46810*/  STL [R1+0x195c], R251 ;  /* 0x00195cfb01007387 */ /* 0x000fe80000100800 */
[----:B--2---:R-:W-:Y:S01]  /*46820*/  STSM.16.M88.4 [R4], R8 ;  /* 0x0000000804007844 */ /* 0x004fe20000000200 */
[----:B------:R-:W-:Y:S06]  /*46830*/  BAR.SYNC.DEFER_BLOCKING 0x0 ;  /* 0x0000000000007b1d */ /* 0x000fec0000010000 */
[----:B------:R-:W1:Y:S04]  /*46840*/  LDS.128 R244, [R0] ;  /* 0x0000000000f47984 */ /* 0x000e680000000c00 */
[----:B-1----:R-:W-:Y:S04]  /*46850*/  STL [R1+0x1974], R245 ;  /* 0x001974f501007387 */ /* 0x002fe80000100800 */
[----:B------:R-:W-:Y:S04]  /*46860*/  STL [R1+0x1970], R246 ;  /* 0x001970f601007387 */ /* 0x000fe80000100800 */
[----:B------:R-:W-:Y:S04]  /*46870*/  STL [R1+0x196c], R247 ;  /* 0x00196cf701007387 */ /* 0x000fe80000100800 */
[----:B------:R-:W2:Y:S04]  /*46880*/  LDL.LU R8, [R1+0x244] ;  /* 0x0002440001087983 */ /* 0x000ea80000300800 */
[----:B------:R-:W2:Y:S01]  /*46890*/  LDL.LU R9, [R1+0x24c] ;  /* 0x00024c0001097983 */ /* 0x000ea20000300800 */
[----:B------:R-:W-:-:S02]  /*468a0*/  IMAD.MOV.U32 R14, RZ, RZ, R40 ;  /* 0x000000ffff0e7224 */ /* 0x000fc400078e0028 */
[----:B------:R-:W-:Y:S01]  /*468b0*/  IMAD.MOV.U32 R15, RZ, RZ, R42 ;  /* 0x000000ffff0f7224 */ /* 0x000fe200078e002a */
[----:B------:R-:W-:Y:S06]  /*468c0*/  BAR.SYNC.DEFER_BLOCKING 0x0 ;  /* 0x0000000000007b1d */ /* 0x000fec0000010000 */
[----:B----4-:R1:W-:Y:S02]  /*468d0*/  STSM.16.M88.4 [R4], R12 ;  /* 0x0000000c04007844 */ /* 0x0103e40000000200 */
[----:B------:R-:W-:Y:S06]  /*468e0*/  BAR.SYNC.DEFER_BLOCKING 0x0 ;  /* 0x0000000000007b1d */ /* 0x000fec0000010000 */
[----:B-1----:R-:W3:Y:S04]  /*468f0*/  LDL.LU R12, [R1+0x250] ;  /* 0x00025000010c7983 */ /* 0x002ee80000300800 */
[----:B------:R-:W3:Y:S04]  /*46900*/  LDL.LU R13, [R1+0x258] ;  /* 0x00025800010d7983 */ /* 0x000ee80000300800 */
[----:B------:R-:W-:Y:S01]  /*46910*/  LDS.128 R240, [R0] ;  /* 0x0000000000f07984 */ /* 0x000fe20000000c00 */
[----:B------:R-:W-:-:S02]  /*46920*/  IMAD.MOV.U32 R10, RZ, RZ, R41 ;  /* 0x000000ffff0a7224 */ /* 0x000fc400078e0029 */
[----:B------:R-:W-:Y:S01]  /*46930*/  IMAD.MOV.U32 R11, RZ, RZ, R43 ;  /* 0x000000ffff0b7224 */ /* 0x000fe200078e002b */
[----:B------:R-:W-:Y:S06]  /*46940*/  BAR.SYNC.DEFER_BLOCKING 0x0 ;  /* 0x0000000000007b1d */ /* 0x000fec0000010000 */
[----:B--2---:R1:W-:Y:S02]  /*46950*/  STSM.16.M88.4 [R4], R8 ;  /* 0x0000000804007844 */ /* 0x0043e40000000200 */
[----:B------:R-:W-:Y:S06]  /*46960*/  BAR.SYNC.DEFER_BLOCKING 0x0 ;  /* 0x0000000000007b1d */ /* 0x000fec0000010000 */
[----:B-1----:R-:W2:Y:S04]  /*46970*/  LDL.LU R8, [R1+0x254] ;  /* 0x0002540001087983 */ /* 0x002ea80000300800 */
[----:B------:R-:W2:Y:S04]  /*46980*/  LDL.LU R9, [R1+0x25c] ;  /* 0x00025c0001097983 */ /* 0x000ea80000300800 */
[----:B------:R-:W-:Y:S01]  /*46990*/  LDS.128 R236, [R0] ;  /* 0x0000000000ec7984 */ /* 0x000fe20000000c00 */
[----:B------:R-:W-:-:S02]  /*469a0*/  IMAD.MOV.U32 R14, RZ, RZ, R44 ;  /* 0x000000ffff0e7224 */ /* 0x000fc400078e002c */
[----:B------:R-:W-:Y:S01]  /*469b0*/  IMAD.MOV.U32 R15, RZ, RZ, R46 ;  /* 0x000000ffff0f7224 */ /* 0x000fe200078e002e */
[----:B------:R-:W-:Y:S06]  /*469c0*/  BAR.SYNC.DEFER_BLOCKING 0x0 ;  /* 0x0000000000007b1d */ /* 0x000fec0000010000 */
[----:B---3--:R1:W-:Y:S02]  /*469d0*/  STSM.16.M88.4 [R4], R12 ;  /* 0x0000000c04007844 */ /* 0x0083e40000000200 */
        /* <DEDUP_REMOVED lines=67> */
[----:B------:R-:W1:Y:S01]  /*46e10*/  LDS.128 R200, [R0] ;  /* 0x0000000000c87984 */ /* 0x000e620000000c00 */
[----:B------:R-:W-:-:S02]  /*46e20*/  IMAD.MOV.U32 R10, RZ, RZ, R61 ;  /* 0x000000ffff0a7224 */ /* 0x000fc400078e003d */
[----:B------:R-:W-:Y:S01]  /*46e30*/  IMAD.MOV.U32 R11, RZ, RZ, R63 ;  /* 0x000000ffff0b7224 */ /* 0x000fe200078e003f */
[----:B------:R-:W-:Y:S06]  /*46e40*/  BAR.SYNC.DEFER_BLOCKING 0x0 ;  /* 0x0000000000007b1d */ /* 0x000fec0000010000 */
[----:B--2---:R2:W-:Y:S02]  /*46e50*/  STSM.16.M88.4 [R4], R8 ;  /* 0x0000000804007844 */ /* 0x0045e40000000200 */
[----:B------:R-:W-:Y:S06]  /*46e60*/  BAR.SYNC.DEFER_BLOCKING 0x0 ;  /* 0x0000000000007b1d */ /* 0x000fec0000010000 */
[----:B--2---:R-:W2:Y:S04]  /*46e70*/  LDL.LU R8, [R1+0x2a4] ;  /* 0x0002a40001087983 */ /* 0x004ea80000300800 */
[----:B------:R-:W2:Y:S04]  /*46e80*/  LDL.LU R9, [R1+0x2ac] ;  /* 0x0002ac0001097983 */ /* 0x000ea80000300800 */
[----:B------:R-:W4:Y:S01]  /*46e90*/  LDS.128 R196, [R0] ;  /* 0x0000000000c47984 */ /* 0x000f220000000c00 */
[----:B------:R-:W-:-:S02]  /*46ea0*/  IMAD.MOV.U32 R14, RZ, RZ, R64 ;  /* 0x000000ffff0e7224 */ /* 0x000fc400078e0040 */
[----:B------:R-:W-:Y:S01]  /*46eb0*/  IMAD.MOV.U32 R15, RZ, RZ, R66 ;  /* 0x000000ffff0f7224 */ /* 0x000fe200078e0042 */
[----:B------:R-:W-:Y:S06]  /*46ec0*/  BAR.SYNC.DEFER_BLOCKING 0x0 ;  /* 0x0000000000007b1d */ /* 0x000fec0000010000 */
[----:B---3--:R3:W-:Y:S02]  /*46ed0*/  STSM.16.M88.4 [R4], R12 ;  /* 0x0000000c04007844 */ /* 0x0087e40000000200 */
[----:B------:R-:W-:Y:S06]  /*46ee0*/  BAR.SYNC.DEFER_BLOCKING 0x0 ;  /* 0x0000000000007b1d */ /* 0x000fec0000010000 */
[----:B---3--:R-:W3:Y:S04]  /*46ef0*/  LDL.LU R12, [R1+0x2b0] ;  /* 0x0002b000010c7983 */ /* 0x008ee80000300800 */
[----:B------:R-:W3:Y:S04]  /*46f00*/  LDL.LU R13, [R1+0x2b8] ;  /* 0x0002b800010d7983 */ /* 0x000ee80000300800 */
[----:B------:R-:W4:Y:S01]  /*46f10*/  LDS.128 R192, [R0] ;  /* 0x0000000000c07984 */ /* 0x000f220000000c00 */
        /* <DEDUP_REMOVED lines=23> */
[----:B------:R-:W4:Y:S04]  /*47090*/  LDL.LU R28, [R1+0x2d0] ;  /* 0x0002d000011c7983 */ /* 0x000f280000300800 */
[----:B------:R-:W4:Y:S04]  /*470a0*/  LDL.LU R29, [R1+0x2d8] ;  /* 0x0002d800011d7983 */ /* 0x000f280000300800 */
[----:B------:R-:W1:Y:S01]  /*470b0*/  LDS.128 R180, [R0] ;  /* 0x0000000000b47984 */ /* 0x000e620000000c00 */
[----:B------:R-:W-:-:S02]  /*470c0*/  IMAD.MOV.U32 R14, RZ, RZ, R72 ;  /* 0x000000ffff0e7224 */ /* 0x000fc400078e0048 */
[----:B------:R-:W-:Y:S01]  /*470d0*/  IMAD.MOV.U32 R15, RZ, RZ, R74 ;  /* 0x000000ffff0f7224 */ /* 0x000fe200078e004a */
[----:B------:R-:W-:Y:S01]  /*470e0*/  BAR.SYNC.DEFER_BLOCKING 0x0 ;  /* 0x0000000000007b1d */ /* 0x000fe20000010000 */
[----:B------:R-:W-:Y:S02]  /*470f0*/  IMAD.MOV.U32 R10, RZ, RZ, R73 ;  /* 0x000000ffff0a7224 */ /* 0x000fe400078e0049 */
[----:B------:R-:W-:-:S03]  /*47100*/  IMAD.MOV.U32 R11, RZ, RZ, R75 ;  /* 0x000000ffff0b7224 */ /* 0x000fc600078e004b */
[----:B------:R-:W4:Y:S04]  /*47110*/  LDL.LU R32, [R1+0x2d4] ;  /* 0x0002d40001207983 */ /* 0x000f280000300800 */
[----:B------:R-:W4:Y:S04]  /*47120*/  LDL.LU R33, [R1+0x2dc] ;  /* 0x0002dc0001217983 */ /* 0x000f280000300800 */
[----:B---3--:R-:W-:Y:S01]  /*47130*/  STSM.16.M88.4 [R4], R12 ;  /* 0x0000000c04007844 */ /* 0x008fe20000000200 */
[----:B------:R-:W-:Y:S06]  /*47140*/  BAR.SYNC.DEFER_BLOCKING 0x0 ;  /* 0x0000000000007b1d */ /* 0x000fec0000010000 */
[----:B------:R-:W-:Y:S02]  /*47150*/  LDS.128 R176, [R0] ;  /* 0x0000000000b07984 */ /* 0x000fe40000000c00 */
[----:B------:R-:W-:Y:S01]  /*47160*/  BAR.SYNC.DEFER_BLOCKING 0x0 ;  /* 0x0000000000007b1d */ /* 0x000fe20000010000 */
[----:B------:R-:W-:-:S02]  /*47170*/  IMAD.MOV.U32 R30, RZ, RZ, R76 ;  /* 0x000000ffff1e7224 */ /* 0x000fc400078e004c */
[----:B------:R-:W-:-:S03]  /*47180*/  IMAD.MOV.U32 R31, RZ, RZ, R78 ;  /* 0x000000ffff1f7224 */ /* 0x000fc600078e004e */
[----:B--2---:R-:W-:Y:S02]  /*47190*/  STSM.16.M88.4 [R4], R8 ;  /* 0x0000000804007844 */ /* 0x004fe40000000200 */
[----:B------:R-:W-:Y:S06]  /*471a0*/  BAR.SYNC.DEFER_BLOCKING 0x0 ;  /* 0x0000000000007b1d */ /* 0x000fec0000010000 */
[----:B------:R-:W2:Y:S02]  /*471b0*/  LDS.128 R172, [R0] ;  /* 0x0000000000ac7984 */ /* 0x000ea40000000c00 */
[----:B------:R-:W-:Y:S06]  /*471c0*/  BAR.SYNC.DEFER_BLOCKING 0x0 ;  /* 0x0000000000007b1d */ /* 0x000fec0000010000 */
[----:B----4-:R3:W-:Y:S02]  /*471d0*/  STSM.16.M88.4 [R4], R28 ;  /* 0x0000001c04007844 */ /* 0x0107e40000000200 */
[----:B------:R-:W-:Y:S06]  /*471e0*/  BAR.SYNC.DEFER_BLOCKING 0x0 ;  /* 0x0000000000007b1d */ /* 0x000fec0000010000 */
[----:B---3--:R-:W3:Y:S04]  /*471f0*/  LDL.LU R28, [R1+0x2e0] ;  /* 0x0002e000011c7983 */ /* 0x008ee80000300800 */
[----:B------:R-:W3:Y:S04]  /*47200*/  LDL.LU R29, [R1+0x2e8] ;  /* 0x0002e800011d7983 */ /* 0x000ee80000300800 */
[----:B------:R-:W4:Y:S04]  /*47210*/  LDL.LU R36, [R1+0x2e4] ;  /* 0x0002e40001247983 */ /* 0x000f280000300800 */
[----:B------:R-:W4:Y:S04]  /*47220*/  LDL.LU R37, [R1+0x2ec] ;  /* 0x0002ec0001257983 */ /* 0x000f280000300800 */
[----:B------:R-:W2:Y:S04]  /*47230*/  LDL.LU R40, [R1+0x2f0] ;  /* 0x0002f00001287983 */ /* 0x000ea80000300800 */
[----:B------:R-:W2:Y:S04]  /*47240*/  LDL.LU R41, [R1+0x2f8] ;  /* 0x0002f80001297983 */ /* 0x000ea80000300800 */
[----:B------:R-:W2:Y:S04]  /*47250*/  LDL.LU R44, [R1+0x2f4] ;  /* 0x0002f400012c7983 */ /* 0x000ea80000300800 */
[----:B------:R-:W2:Y:S04]  /*47260*/  LDL.LU R45, [R1+0x2fc] ;  /* 0x0002fc00012d7983 */ /* 0x000ea80000300800 */
[----:B------:R-:W1:Y:S01]  /*47270*/  LDS.128 R12, [R0] ;  /* 0x00000000000c7984 */ /* 0x000e620000000c00 */
[----:B------:R-:W-:-:S02]  /*47280*/  IMAD.MOV.U32 R34, RZ, RZ, R77 ;  /* 0x000000ffff227224 */ /* 0x000fc400078e004d */
[----:B------:R-:W-:Y:S01]  /*47290*/  IMAD.MOV.U32 R35, RZ, RZ, R79 ;  /* 0x000000ffff237224 */ /* 0x000fe200078e004f */
[----:B------:R-:W-:Y:S06]  /*472a0*/  BAR.SYNC.DEFER_BLOCKING 0x0 ;  /* 0x0000000000007b1d */ /* 0x000fec0000010000 */
[----:B------:R-:W2:Y:S04]  /*472b0*/  LDL.LU R48, [R1+0x300] ;  /* 0x0003000001307983 */ /* 0x000ea80000300800 */
[----:B------:R-:W2:Y:S04]  /*472c0*/  LDL.LU R49, [R1+0x308] ;  /* 0x0003080001317983 */ /* 0x000ea80000300800 */
[----:B------:R-:W-:Y:S01]  /*472d0*/  STSM.16.M88.4 [R4], R32 ;  /* 0x0000002004007844 */ /* 0x000fe20000000200 */
[----:B------:R-:W-:Y:S01]  /*472e0*/  BAR.SYNC.DEFER_BLOCKING 0x0 ;  /* 0x0000000000007b1d */ /* 0x000fe20000010000 */
[----:B------:R-:W-:-:S02]  /*472f0*/  IMAD.MOV.U32 R30, RZ, RZ, R80 ;  /* 0x000000ffff1e7224 */ /* 0x000fc400078e0050 */
[----:B------:R-:W-:-:S03]  /*47300*/  IMAD.MOV.U32 R31, RZ, RZ, R82 ;  /* 0x000000ffff1f7224 */ /* 0x000fc600078e0052 */
[----:B------:R-:W1:Y:S02]  /*47310*/  LDS.128 R8, [R0] ;  /* 0x0000000000087984 */ /* 0x000e640000000c00 */
[----:B------:R-:W-:Y:S01]  /*47320*/  BAR.SYNC.DEFER_BLOCKING 0x0 ;  /* 0x0000000000007b1d */ /* 0x000fe20000010000 */
[----:B------:R-:W-:Y:S02]  /*47330*/  IMAD.MOV.U32 R38, RZ, RZ, R81 ;  /* 0x000000ffff267224 */ /* 0x000fe400078e0051 */
[----:B------:R-:W-:Y:S02]  /*47340*/  IMAD.MOV.U32 R39, RZ, RZ, R83 ;  /* 0x000000ffff277224 */ /* 0x000fe400078e0053 */
[----:B------:R-:W-:Y:S02]  /*47350*/  IMAD.MOV.U32 R42, RZ, RZ, R84 ;  /* 0x000000ffff2a7224 */ /* 0x000fe400078e0054 */
[----:B------:R-:W-:Y:S02]  /*47360*/  IMAD.MOV.U32 R43, RZ, RZ, R86 ;  /* 0x000000ffff2b7224 */ /* 0x000fe400078e0056 */
[----:B------:R-:W-:-:S02]  /*47370*/  IMAD.MOV.U32 R46, RZ, RZ, R85 ;  /* 0x000000ffff2e7224 */ /* 0x000fc400078e0055 */
[----:B------:R-:W-:Y:S01]  /*47380*/  IMAD.MOV.U32 R47, RZ, RZ, R87 ;  /* 0x000000ffff2f7224 */ /* 0x000fe200078e0057 */
[----:B------:R-:W-:Y:S01]  /*47390*/  @P1 LOP3.LUT R3, R3, 0x8, RZ, 0xfc, !PT ;  /* 0x0000000803031812 */ /* 0x000fe200078efcff */
[----:B------:R-:W-:-:S03]  /*473a0*/  VIADD R27, R6, 0x3 ;  /* 0x00000003061b7836 */ /* 0x000fc60000000000 */
[----:B------:R-:W-:Y:S01]  /*473b0*/  LOP3.LUT R3, R3, 0xfffffffb, RZ, 0xc0, !PT ;  /* 0xfffffffb03037812 */ /* 0x000fe200078ec0ff */
[C---:B------:R-:W-:Y:S01]  /*473c0*/  VIADD R26, R6.reuse, 0x2 ;  /* 0x00000002061a7836 */ /* 0x040fe20000000000 */
[----:B---3--:R-:W-:Y:S01]  /*473d0*/  STSM.16.M88.4 [R4], R28 ;  /* 0x0000001c04007844 */ /* 0x008fe20000000200 */
[----:B------:R-:W-:Y:S06]  /*473e0*/  BAR.SYNC.DEFER_BLOCKING 0x0 ;  /* 0x0000000000007b1d */ /* 0x000fec0000010000 */
[----:B------:R-:W3:Y:S02]  /*473f0*/  LDS.128 R32, [R0] ;  /* 0x0000000000207984 */ /* 0x000ee40000000c00 */
[----:B------:R-:W-:Y:S06]  /*47400*/  BAR.SYNC.DEFER_BLOCKING 0x0 ;  /* 0x0000000000007b1d */ /* 0x000fec0000010000 */
[----:B----4-:R-:W-:Y:S02]  /*47410*/  STSM.16.M88.4 [R4], R36 ;  /* 0x0000002404007844 */ /* 0x010fe40000000200 */
[----:B------:R-:W-:Y:S06]  /*47420*/  BAR.SYNC.DEFER_BLOCKING 0x0 ;  /* 0x0000000000007b1d */ /* 0x000fec0000010000 */
[----:B------:R-:W4:Y:S02]  /*47430*/  LDS.128 R28, [R0] ;  /* 0x00000000001c7984 */ /* 0x000f240000000c00 */
[----:B------:R-:W-:Y:S06]  /*47440*/  BAR.SYNC.DEFER_BLOCKING 0x0 ;  /* 0x0000000000007b1d */ /* 0x000fec0000010000 */
[----:B--2---:R-:W-:Y:S02]  /*47450*/  STSM.16.M88.4 [R4], R40 ;  /* 0x0000002804007844 */ /* 0x004fe40000000200 */
[----:B------:R-:W-:Y:S06]  /*47460*/  BAR.SYNC.DEFER_BLOCKING 0x0 ;  /* 0x0000000000007b1d */ /* 0x000fec0000010000 */
[----:B------:R-:W2:Y:S02]  /*47470*/  LDS.128 R40, [R0] ;  /* 0x0000000000287984 */ /* 0x000ea40000000c00 */
[----:B------:R-:W-:Y:S06]  /*47480*/  BAR.SYNC.DEFER_BLOCKING 0x0 ;  /* 0x0000000000007b1d */ /* 0x000fec0000010000 */
[----:B------:R1:W-:Y:S02]  /*47490*/  STSM.16.M88.4 [R4], R44 ;  /* 0x0000002c04007844 */ /* 0x0003e40000000200 */
[----:B------:R-:W-:Y:S01]  /*474a0*/  BAR.SYNC.DEFER_BLOCKING 0x0 ;  /* 0x0000000000007b1d */ /* 0x000fe20000010000 */
[----:B-1----:R-:W-:-:S05]  /*474b0*/  VIADD R44, R6, 0x4 ;  /* 0x00000004062c7836 */ /* 0x002fca0000000000 */
[----:B------:R-:W-:Y:S01]  /*474c0*/  ISETP.LT.AND P1, PT, R44, UR60, !P0 ;  /* 0x0000003c2c007c0c */ /* 0x000fe2000c721270 */
[C---:B------:R-:W-:Y:S02]  /*474d0*/  VIADD R45, R6.reuse, 0xc ;  /* 0x0000000c062d7836 */ /* 0x040fe40000000000 */
[----:B------:R-:W-:Y:S02]  /*474e0*/  IMAD.MOV.U32 R50, RZ, RZ, R88 ;  /* 0x000000ffff327224 */ /* 0x000fe400078e0058 */
[----:B------:R-:W-:Y:S02]  /*474f0*/  IMAD.MOV.U32 R51, RZ, RZ, R90 ;  /* 0x000000ffff337224 */ /* 0x000fe400078e005a */
[C---:B------:R-:W-:Y:S01]  /*47500*/  VIADD R52, R6.reuse, 0x13 ;  /* 0x0000001306347836 */ /* 0x040fe20000000000 */
[----:B------:R-:W1:Y:S01]  /*47510*/  LDS.128 R36, [R0] ;  /* 0x0000000000247984 */ /* 0x000e620000000c00 */
[C---:B------:R-:W-:Y:S02]  /*47520*/  VIADD R46, R6.reuse, 0xd ;  /* 0x0000000d062e7836 */ /* 0x040fe40000000000 */
[----:B------:R-:W-:Y:S01]  /*47530*/  VIADD R53, R6, 0x14 ;  /* 0x0000001406357836 */ /* 0x000fe20000000000 */
[----:B------:R-:W-:Y:S01]  /*47540*/  BAR.SYNC.DEFER_BLOCKING 0x0 ;  /* 0x0000000000007b1d */ /* 0x000fe20000010000 */
[----:B------:R-:W-:-:S02]  /*47550*/  @P1 LOP3.LUT R3, R3, 0x4, RZ, 0xfc, !PT ;  /* 0x0000000403031812 */ /* 0x000fc400078efcff */
[----:B------:R-:W-:Y:S02]  /*47560*/  ISETP.LT.AND P1, PT, R27, UR59, !P0 ;  /* 0x0000003b1b007c0c */ /* 0x000fe4000c721270 */
[----:B------:R-:W-:Y:S01]  /*47570*/  LOP3.LUT R3, R3, 0xfffffffd, RZ, 0xc0, !PT ;  /* 0xfffffffd03037812 */ /* 0x000fe200078ec0ff */
[C---:B------:R-:W-:Y:S02]  /*47580*/  VIADD R47, R6.reuse, 0xe ;  /* 0x0000000e062f7836 */ /* 0x040fe40000000000 */
[C---:B------:R-:W-:Y:S02]  /*47590*/  VIADD R54, R6.reuse, 0x15 ;  /* 0x0000001506367836 */ /* 0x040fe40000000000 */
[C---:B------:R-:W-:Y:S02]  /*475a0*/  VIADD R55, R6.reuse, 0x16 ;  /* 0x0000001606377836 */ /* 0x040fe40000000000 */
[C---:B------:R-:W-:Y:S02]  /*475b0*/  VIADD R56, R6.reuse, 0x17 ;  /* 0x0000001706387836 */ /* 0x040fe40000000000 */
[----:B------:R-:W-:-:S02]  /*475c0*/  VIADD R57, R6, 0x18 ;  /* 0x0000001806397836 */ /* 0x000fc40000000000 */
[C---:B------:R-:W-:Y:S01]  /*475d0*/  VIADD R58, R6.reuse, 0x19 ;  /* 0x00000019063a7836 */ /* 0x040fe20000000000 */
[----:B------:R-:W-:Y:S01]  /*475e0*/  @P1 LOP3.LUT R3, R3, 0x2, RZ, 0xfc, !PT ;  /* 0x0000000203031812 */ /* 0x000fe200078efcff */
[----:B------:R-:W-:Y:S01]  /*475f0*/  VIADD R59, R6, 0x1a ;  /* 0x0000001a063b7836 */ /* 0x000fe20000000000 */
[----:B------:R-:W-:Y:S01]  /*47600*/  ISETP.LT.AND P1, PT, R26, UR58, !P0 ;  /* 0x0000003a1a007c0c */ /* 0x000fe2000c721270 */
[C---:B------:R-:W-:Y:S01]  /*47610*/  VIADD R60, R6.reuse, 0x1b ;  /* 0x0000001b063c7836 */ /* 0x040fe20000000000 */
[----:B------:R-:W-:Y:S01]  /*47620*/  LOP3.LUT R3, R3, 0xfffffffe, RZ, 0xc0, !PT ;  /* 0xfffffffe03037812 */ /* 0x000fe200078ec0ff */
[C---:B------:R-:W-:Y:S02]  /*47630*/  VIADD R61, R6.reuse, 0x1c ;  /* 0x0000001c063d7836 */ /* 0x040fe40000000000 */
[C---:B------:R-:W-:Y:S01]  /*47640*/  VIADD R62, R6.reuse, 0x1d ;  /* 0x0000001d063e7836 */ /* 0x040fe20000000000 */
[----:B------:R3:W-:Y:S01]  /*47650*/  STSM.16.M88.4 [R4], R48 ;  /* 0x0000003004007844 */ /* 0x0007e20000000200 */
[C---:B------:R-:W-:Y:S01]  /*47660*/  IADD3 R63, R6.reuse, 0x1e, RZ ;  /* 0x0000001e063f7810 */ /* 0x040fe20007ffe0ff */
[C---:B------:R-:W-:Y:S01]  /*47670*/  VIADD R64, R6.reuse, 0x1f ;  /* 0x0000001f06407836 */ /* 0x040fe20000000000 */
[----:B------:R-:W-:Y:S01]  /*47680*/  ULDC UR60, c[0x0][0x22c] ;  /* 0x00008b00003c7ab9 */ /* 0x000fe20000000800 */
[C---:B------:R-:W-:Y:S01]  /*47690*/  VIADD R65, R6.reuse, 0x20 ;  /* 0x0000002006417836 */ /* 0x040fe20000000000 */
[----:B------:R-:W-:Y:S01]  /*476a0*/  ULDC UR59, c[0x0][0x22c] ;  /* 0x00008b00003b7ab9 */ /* 0x000fe20000000800 */
[C---:B------:R-:W-:Y:S01]  /*476b0*/  VIADD R66, R6.reuse, 0x21 ;  /* 0x0000002106427836 */ /* 0x040fe20000000000 */
[----:B------:R-:W-:Y:S01]  /*476c0*/  @P1 LOP3.LUT R3, R3, 0x1, RZ, 0xfc, !PT ;  /* 0x0000000103031812 */ /* 0x000fe200078efcff */
[----:B------:R-:W-:Y:S01]  /*476d0*/  VIADD R67, R6, 0x22 ;  /* 0x0000002206437836 */ /* 0x000fe20000000000 */
[----:B------:R-:W-:Y:S01]  /*476e0*/  ISETP.LT.AND P1, PT, R2, UR57, !P0 ;  /* 0x0000003902007c0c */ /* 0x000fe2000c721270 */
[C---:B------:R-:W-:Y:S01]  /*476f0*/  VIADD R68, R6.reuse, 0x23 ;  /* 0x0000002306447836 */ /* 0x040fe20000000000 */
[----:B------:R-:W-:Y:S01]  /*47700*/  ULDC UR58, c[0x0][0x22c] ;  /* 0x00008b00003a7ab9 */ /* 0x000fe20000000800 */
[----:B------:R-:W-:Y:S01]  /*47710*/  VIADD R69, R6, 0x24 ;  /* 0x0000002406457836 */ /* 0x000fe20000000000 */
[----:B------:R-:W-:-:S09]  /*47720*/  ULDC UR57, c[0x0][0x22c] ;  /* 0x00008b0000397ab9 */ /* 0x000fd20000000800 */
[----:B------:R-:W-:Y:S02]  /*47730*/  @P1 LOP3.LUT R5, R5, 0x8000, RZ, 0xfc, !PT ;  /* 0x0000800005051812 */ /* 0x000fe400078efcff */
[----:B------:R-:W-:Y:S01]  /*47740*/  ISETP.LT.AND P1, PT, R45, UR56, !P0 ;  /* 0x000000382d007c0c */ /* 0x000fe2000c721270 */
[----:B---3--:R-:W-:Y:S01]  /*47750*/  VIADD R48, R6, 0xf ;  /* 0x0000000f06307836 */ /* 0x008fe20000000000 */
[----:B------:R-:W-:-:S11]  /*47760*/  ULDC UR56, c[0x0][0x22c] ;  /* 0x00008b0000387ab9 */ /* 0x000fd60000000800 */
[----:B------:R-:W-:Y:S02]  /*47770*/  @P1 LOP3.LUT R19, R19, 0x4000, RZ, 0xfc, !PT ;  /* 0x0000400013131812 */ /* 0x000fe400078efcff */
[----:B------:R-:W-:Y:S01]  /*47780*/  ISETP.LT.AND P1, PT, R46, UR55, !P0 ;  /* 0x000000372e007c0c */ /* 0x000fe2000c721270 */
[C---:B------:R-:W-:Y:S01]  /*47790*/  VIADD R49, R6.reuse, 0x10 ;  /* 0x0000001006317836 */ /* 0x040fe20000000000 */
[----:B------:R-:W-:Y:S01]  /*477a0*/  LOP3.LUT R19, R19, 0xffffdfff, RZ, 0xc0, !PT ;  /* 0xffffdfff13137812 */ /* 0x000fe200078ec0ff */
[----:B------:R-:W-:Y:S01]  /*477b0*/  VIADD R50, R6, 0x11 ;  /* 0x0000001106327836 */ /* 0x000fe20000000000 */
[----:B------:R-:W-:-:S09]  /*477c0*/  ULDC UR55, c[0x0][0x22c] ;  /* 0x00008b0000377ab9 */ /* 0x000fd20000000800 */
        /* <DEDUP_REMOVED lines=80> */
[----:B------:R-:W-:Y:S01]  /*47cd0*/  VIADD R159, R6, 0x40 ;  /* 0x00000040069f7836 */ /* 0x000fe20000000000 */
        /* <DEDUP_REMOVED lines=54> */
[----:B------:R-:W-:Y:S01]  /*48040*/  LOP3.LUT R16, R16, 0x7fffffff, RZ, 0xc0, !PT ;  /* 0x7fffffff10107812 */ /* 0x000fe200078ec0ff */
[----:B------:R-:W-:Y:S01]  /*48050*/  VIADD R133, R6, 0x53 ;  /* 0x0000005306857836 */ /* 0x000fe20000000000 */
[----:B------:R-:W-:-:S07]  /*48060*/  ULDC UR32, c[0x0][0x22c] ;  /* 0x00008b0000207ab9 */ /* 0x000fce0000000800 */
        /* <DEDUP_REMOVED lines=57> */
[----:B------:R-:W-:Y:S01]  /*48400*/  LOP3.LUT R23, R23, 0xffffefff, RZ, 0xc0, !PT ;  /* 0xffffefff17177812 */ /* 0x000fe200078ec0ff */
[----:B------:R-:W-:-:S10]  /*48410*/  ULDC UR22, c[0x0][0x22c] ;  /* 0x00008b0000167ab9 */ /* 0x000fd40000000800 */
        /* <DEDUP_REMOVED lines=63> */
[----:B------:R-:W-:-:S11]  /*48810*/  ULDC UR9, c[0x0][0x22c] ;  /* 0x00008b0000097ab9 */ /* 0x000fd60000000800 */
        /* <DEDUP_REMOVED lines=32> */
[----:B------:R-:W-:Y:S01]  /*48a20*/  ULDC UR58, c[0x0][0x22c] ;  /* 0x00008b00003a7ab9 */ /* 0x000fe20000000800 */
[----:B------:R-:W-:-:S11]  /*48a30*/  LOP3.LUT R18, R18, 0xfeffffff, RZ, 0xc0, !PT ;  /* 0xfeffffff12127812 */ /* 0x000fd600078ec0ff */
        /* <DEDUP_REMOVED lines=9> */
[----:B------:R-:W-:Y:S02]  /*48ad0*/  ISETP.LT.AND P1, PT, R164, UR55, !P0 ;  /* 0x00000037a4007c0c */ /* 0x000fe4000c721270 */
[----:B------:R-:W-:Y:S01]  /*48ae0*/  LOP3.LUT R7, R7, 0x7fffffff, RZ, 0xc0, !PT ;  /* 0x7fffffff07077812 */ /* 0x000fe200078ec0ff */
[----:B------:R-:W-:Y:S01]  /*48af0*/  VIADD R45, R6, 0x7d ;  /* 0x0000007d062d7836 */ /* 0x000fe20000000000 */
[----:B------:R-:W-:Y:S01]  /*48b00*/  LOP3.LUT R18, R18, 0xffdfffff, RZ, 0xc0, !PT ;  /* 0xffdfffff12127812 */ /* 0x000fe200078ec0ff */
[----:B------:R-:W-:-:S08]  /*48b10*/  ULDC UR55, c[0x0][0x22c] ;  /* 0x00008b0000377ab9 */ /* 0x000fd00000000800 */
        /* <DEDUP_REMOVED lines=25> */
[----:B------:R-:W-:Y:S02]  /*48cb0*/  ISETP.LT.AND P1, PT, R170, UR49, !P0 ;  /* 0x00000031aa007c0c */ /* 0x000fe4000c721270 */
[C---:B------:R-:W-:Y:S01]  /*48cc0*/  IADD3 R50, R6.reuse, 0x82, RZ ;  /* 0x0000008206327810 */ /* 0x040fe20007ffe0ff */
        /* <DEDUP_REMOVED lines=232> */
[C---:B------:R-:W-:Y:S01]  /*49b50*/  VIADD R159, R6.reuse, 0xb1 ;  /* 0x000000b1069f7836 */ /* 0x040fe20000000000 */
[----:B------:R-:W-:Y:S01]  /*49b60*/  ISETP.LT.AND P2, PT, R157, UR61, !P0 ;  /* 0x0000003d9d007c0c */ /* 0x000fe2000c741270 */
[----:B------:R-:W-:Y:S01]  /*49b70*/  ULDC UR59, c[0x0][0x22c] ;  /* 0x00008b00003b7ab9 */ /* 0x000fe20000000800 */
[----:B------:R-:W-:Y:S01]  /*49b80*/  VIADD R160, R6, 0xb2 ;  /* 0x000000b206a07836 */ /* 0x000fe20000000000 */
[----:B------:R-:W-:Y:S01]  /*49b90*/  LOP3.LUT R20, R20, 0x7fffffff, RZ, 0xc0, !PT ;  /* 0x7fffffff14147812 */ /* 0x000fe200078ec0ff */
[----:B------:R-:W-:Y:S01]  /*49ba0*/  VIADD R161, R6, 0xb3 ;  /* 0x000000b306a17836 */ /* 0x000fe20000000000 */
[----:B------:R-:W-:-:S04]  /*49bb0*/  ULDC UR61, c[0x0][0x22c] ;  /* 0x00008b00003d7ab9 */ /* 0x000fc80000000800 */
        /* <DEDUP_REMOVED lines=117> */
[----:B------:R-:W-:Y:S01]  /*4a310*/  ULDC UR35, c[0x0][0x22c] ;  /* 0x00008b0000237ab9 */ /* 0x000fe20000000800 */
[----:B------:R-:W-:-:S11]  /*4a320*/  LOP3.LUT R7, R7, 0xfffffdff, RZ, 0xc0, !PT ;  /* 0xfffffdff07077812 */ /* 0x000fd600078ec0ff */
        /* <DEDUP_REMOVED lines=148> */
[----:B------:R-:W-:Y:S01]  /*4ac70*/  VIADD R127, R6, 0xe8 ;  /* 0x000000e8067f7836 */ /* 0x000fe20000000000 */
[----:B------:R-:W-:Y:S02]  /*4ac80*/  ULDC UR60, c[0x0][0x22c] ;  /* 0x00008b00003c7ab9 */ /* 0x000fe40000000800 */
[----:B------:R-:W-:Y:S02]  /*4ac90*/  @P2 LOP3.LUT R24, R24, 0x800, RZ, 0xfc, !PT ;  /* 0x0000080018182812 */ /* 0x000fe400078efcff */
[----:B------:R-:W-:Y:S01]  /*4aca0*/  ISETP.LT.AND P2, PT, R159, UR59, !P0 ;  /* 0x0000003b9f007c0c */ /* 0x000fe2000c741270 */
[----:B------:R-:W-:Y:S01]  /*4acb0*/  VIADD R126, R6, 0xe9 ;  /* 0x000000e9067e7836 */ /* 0x000fe20000000000 */
[----:B------:R-:W-:Y:S01]  /*4acc0*/  LOP3.LUT R24, R24, 0xfffffbff, RZ, 0xc0, !PT ;  /* 0xfffffbff18187812 */ /* 0x000fe200078ec0ff */
[----:B------:R-:W-:Y:S01]  /*4acd0*/  VIADD R125, R6, 0xea ;  /* 0x000000ea067d7836 */ /* 0x000fe20000000000 */
[----:B------:R-:W-:-:S02]  /*4ace0*/  ULDC UR59, c[0x0][0x22c] ;  /* 0x00008b00003b7ab9 */ /* 0x000fc40000000800 */
        /* <DEDUP_REMOVED lines=63> */
[----:B------:R-:W-:-:S03]  /*4b0e0*/  ULDC UR48, c[0x0][0x22c] ;  /* 0x00008b0000307ab9 */ /* 0x000fc60000000800 */
        /* <DEDUP_REMOVED lines=16> */
[----:B------:R-:W3:Y:S01]  /*4b1f0*/  LDL.LU R245, [R1+0x1974] ;  /* 0x0019740001f57983 */ /* 0x000ee20000300800 */
[----:B------:R-:W-:Y:S01]  /*4b200*/  VIADD R93, R6, 0x105 ;  /* 0x00000105065d7836 */ /* 0x000fe20000000000 */
[----:B------:R-:W-:Y:S01]  /*4b210*/  ULDC UR45, c[0x0][0x22c] ;  /* 0x00008b00002d7ab9 */ /* 0x000fe20000000800 */
[----:B------:R-:W-:Y:S02]  /*4b220*/  @P1 LOP3.LUT R20, R20, 0x10000000, RZ, 0xfc, !PT ;  /* 0x1000000014141812 */ /* 0x000fe400078efcff */
[----:B------:R-:W-:Y:S01]  /*4b230*/  ISETP.LT.AND P1, PT, R246, UR44, !P0 ;  /* 0x0000002cf6007c0c */ /* 0x000fe2000c721270 */
[----:B------:R-:W-:Y:S01]  /*4b240*/  VIADD R91, R6, 0x106 ;  /* 0x00000106065b7836 */ /* 0x000fe20000000000 */
[----:B------:R-:W-:Y:S01]  /*4b250*/  LOP3.LUT R20, R20, 0xf7ffffff, RZ, 0xc0, !PT ;  /* 0xf7ffffff14147812 */ /* 0x000fe200078ec0ff */
[----:B------:R-:W3:Y:S01]  /*4b260*/  LDL.LU R246, [R1+0x1970] ;  /* 0x0019700001f67983 */ /* 0x000ee20000300800 */
[----:B------:R-:W-:Y:S01]  /*4b270*/  VIADD R89, R6, 0x107 ;  /* 0x0000010706597836 */ /* 0x000fe20000000000 */
[----:B------:R-:W-:Y:S01]  /*4b280*/  ULDC UR44, c[0x0][0x22c] ;  /* 0x00008b00002c7ab9 */ /* 0x000fe20000000800 */
[----:B------:R-:W-:-:S02]  /*4b290*/  @P2 LOP3.LUT R20, R20, 0x8000000, RZ, 0xfc, !PT ;  /* 0x0800000014142812 */ /* 0x000fc400078efcff */
        /* <DEDUP_REMOVED lines=38> */
[----:B------:R-:W4:Y:S01]  /*4b500*/  LDL.LU R25, [R1+0x1958] ;  /* 0x0019580001197983 */ /* 0x000f220000300800 */
[----:B------:R-:W-:Y:S01]  /*4b510*/  VIADD R52, R6, 0x113 ;  /* 0x0000011306347836 */ /* 0x000fe20000000000 */
[----:B------:R-:W-:Y:S01]  /*4b520*/  ULDC UR38, c[0x0][0x22c] ;  /* 0x00008b0000267ab9 */ /* 0x000fe20000000800 */
[----:B------:R-:W-:-:S02]  /*4b530*/  @P2 LOP3.LUT R20, R20, 0x200000, RZ, 0xfc, !PT ;  /* 0x0020000014142812 */ /* 0x000fc400078efcff */
[----:B------:R-:W-:Y:S01]  /*4b540*/  ISETP.LT.AND P2, PT, R92, UR37, !P0 ;  /* 0x000000255c007c0c */ /* 0x000fe2000c741270 */
[----:B------:R-:W-:Y:S01]  /*4b550*/  VIADD R53, R6, 0x114 ;  /* 0x0000011406357836 */ /* 0x000fe20000000000 */
[----:B------:R-:W-:Y:S01]  /*4b560*/  LOP3.LUT R20, R20, 0xffefffff, RZ, 0xc0, !PT ;  /* 0xffefffff14147812 */ /* 0x000fe200078ec0ff */
[----:B------:R-:W2:Y:S01]  /*4b570*/  LDL.LU R92, [R1+0x1954] ;  /* 0x00195400015c7983 */ /* 0x000ea20000300800 */
[----:B------:R-:W-:Y:S01]  /*4b580*/  VIADD R54, R6, 0x115 ;  /* 0x0000011506367836 */ /* 0x000fe20000000000 */
[----:B------:R-:W-:Y:S01]  /*4b590*/  ULDC UR37, c[0x0][0x22c] ;  /* 0x00008b0000257ab9 */ /* 0x000fe20000000800 */
[----:B------:R-:W-:-:S04]  /*4b5a0*/  @P1 LOP3.LUT R20, R20, 0x100000, RZ, 0xfc, !PT ;  /* 0x0010000014141812 */ /* 0x000fc800078efcff */
[----:B------:R-:W-:Y:S02]  /*4b5b0*/  LOP3.LUT R20, R20, 0xfff7ffff, RZ, 0xc0, !PT ;  /* 0xfff7ffff14147812 */ /* 0x000fe400078ec0ff */
[----:B------:R-:W-:Y:S01]  /*4b5c0*/  ISETP.LT.AND P1, PT, R94, UR36, !P0 ;  /* 0x000000245e007c0c */ /* 0x000fe2000c721270 */
[----:B------:R-:W-:Y:S01]  /*4b5d0*/  VIADD R55, R6, 0x116 ;  /* 0x0000011606377836 */ /* 0x000fe20000000000 */
[----:B------:R-:W-:Y:S01]  /*4b5e0*/  @P2 LOP3.LUT R20, R20, 0x80000, RZ, 0xfc, !PT ;  /* 0x0008000014142812 */ /* 0x000fe200078efcff */
[----:B------:R-:W3:Y:S01]  /*4b5f0*/  LDL.LU R94, [R1+0x1950] ;  /* 0x00195000015e7983 */ /* 0x000ee20000300800 */
[----:B------:R-:W-:Y:S01]  /*4b600*/  ISETP.LT.AND P2, PT, R21, UR35, !P0 ;  /* 0x0000002315007c0c */ /* 0x000fe2000c741270 */
[----:B------:R-:W-:Y:S01]  /*4b610*/  VIADD R56, R6, 0x117 ;  /* 0x0000011706387836 */ /* 0x000fe20000000000 */
[----:B------:R-:W-:Y:S01]  /*4b620*/  LOP3.LUT R20, R20, 0xfffbffff, RZ, 0xc0, !PT ;  /* 0xfffbffff14147812 */ /* 0x000fe200078ec0ff */
[----:B------:R-:W4:Y:S01]  /*4b630*/  LDL.LU R21, [R1+0x194c] ;  /* 0x00194c0001157983 */ /* 0x000f220000300800 */
[C---:B------:R-:W-:Y:S01]  /*4b640*/  VIADD R57, R6.reuse, 0x118 ;  /* 0x0000011806397836 */ /* 0x040fe20000000000 */
[----:B------:R-:W-:Y:S01]  /*4b650*/  ULDC UR36, c[0x0][0x22c] ;  /* 0x00008b0000247ab9 */ /* 0x000fe20000000800 */
[----:B------:R-:W-:Y:S01]  /*4b660*/  VIADD R58, R6, 0x119 ;  /* 0x00000119063a7836 */ /* 0x000fe20000000000 */
[----:B------:R-:W-:-:S02]  /*4b670*/  ULDC UR35, c[0x0][0x22c] ;  /* 0x00008b0000237ab9 */ /* 0x000fc40000000800 */
[----:B------:R-:W-:Y:S02]  /*4b680*/  @P1 LOP3.LUT R20, R20, 0x40000, RZ, 0xfc, !PT ;  /* 0x0004000014141812 */ /* 0x000fe400078efcff */
[----:B------:R-:W-:Y:S01]  /*4b690*/  ISETP.LT.AND P1, PT, R22, UR34, !P0 ;  /* 0x0000002216007c0c */ /* 0x000fe2000c721270 */
[----:B------:R-:W-:Y:S01]  /*4b6a0*/  VIADD R59, R6, 0x11a ;  /* 0x0000011a063b7836 */ /* 0x000fe20000000000 */
[----:B------:R-:W-:Y:S01]  /*4b6b0*/  LOP3.LUT R20, R20, 0xfffdffff, RZ, 0xc0, !PT ;  /* 0xfffdffff14147812 */ /* 0x000fe200078ec0ff */
[----:B------:R-:W2:Y:S01]  /*4b6c0*/  LDL.LU R22, [R1+0x1948] ;  /* 0x0019480001167983 */ /* 0x000ea20000300800 */
        /* <DEDUP_REMOVED lines=13> */
[----:B------:R-:W-:Y:S01]  /*4b7a0*/  VIADD R64, R6, 0x11f ;  /* 0x0000011f06407836 */ /* 0x000fe20000000000 */
[----:B------:R-:W-:Y:S01]  /*4b7b0*/  MOV R96, UR5 ;  /* 0x0000000500607c02 */ /* 0x000fe20008000f00 */
[----:B------:R-:W-:Y:S01]  /*4b7c0*/  ULDC UR5, c[0x0][0x22c] ;  /* 0x00008b0000057ab9 */ /* 0x000fe20000000800 */
[----:B------:R-:W-:Y:S01]  /*4b7d0*/  @P2 LOP3.LUT R20, R20, 0x8000, RZ, 0xfc, !PT ;  /* 0x0000800014142812 */ /* 0x000fe200078efcff */
[----:B------:R-:W-:Y:S01]  /*4b7e0*/  VIADD R65, R6, 0x120 ;  /* 0x0000012006417836 */ /* 0x000fe20000000000 */
[----:B------:R-:W-:Y:S02]  /*4b7f0*/  ULDC UR32, c[0x0][0x22c] ;  /* 0x00008b0000207ab9 */ /* 0x000fe40000000800 */
[----:B------:R-:W-:-:S04]  /*4b800*/  LOP3.LUT R20, R20, 0xffffbfff, RZ, 0xc0, !PT ;  /* 0xffffbfff14147812 */ /* 0x000fc800078ec0ff */
[----:B------:R-:W-:Y:S02]  /*4b810*/  @P1 LOP3.LUT R20, R20, 0x4000, RZ, 0xfc, !PT ;  /* 0x0000400014141812 */ /* 0x000fe400078efcff */
[----:B------:R-:W-:Y:S01]  /*4b820*/  ISETP.LT.AND P1, PT, R98, UR31, !P0 ;  /* 0x0000001f62007c0c */ /* 0x000fe2000c721270 */
[----:B------:R-:W-:Y:S01]  /*4b830*/  VIADD R66, R6, 0x121 ;  /* 0x0000012106427836 */ /* 0x000fe20000000000 */
[----:B------:R-:W-:Y:S01]  /*4b840*/  LOP3.LUT R20, R20, 0xffffdfff, RZ, 0xc0, !PT ;  /* 0xffffdfff14147812 */ /* 0x000fe200078ec0ff */
[C---:B------:R-:W-:Y:S01]  /*4b850*/  VIADD R67, R6.reuse, 0x122 ;  /* 0x0000012206437836 */ /* 0x040fe20000000000 */
[----:B------:R-:W-:Y:S01]  /*4b860*/  MOV R98, UR4 ;  /* 0x0000000400627c02 */ /* 0x000fe20008000f00 */
[----:B------:R-:W-:Y:S01]  /*4b870*/  ULDC UR4, c[0x0][0x22c] ;  /* 0x00008b0000047ab9 */ /* 0x000fe20000000800 */
[----:B------:R-:W-:Y:S01]  /*4b880*/  VIADD R68, R6, 0x123 ;  /* 0x0000012306447836 */ /* 0x000fe20000000000 */
[----:B------:R-:W-:-:S06]  /*4b890*/  ULDC UR31, c[0x0][0x22c] ;  /* 0x00008b00001f7ab9 */ /* 0x000fcc0000000800 */
[----:B------:R-:W-:Y:S02]  /*4b8a0*/  @P1 LOP3.LUT R20, R20, 0x2000, RZ, 0xfc, !PT ;  /* 0x0000200014141812 */ /* 0x000fe400078efcff */
[----:B------:R-:W-:Y:S01]  /*4b8b0*/  ISETP.LT.AND P1, PT, R100, UR30, !P0 ;  /* 0x0000001e64007c0c */ /* 0x000fe2000c721270 */
[----:B------:R-:W-:Y:S01]  /*4b8c0*/  VIADD R69, R6, 0x124 ;  /* 0x0000012406457836 */ /* 0x000fe20000000000 */
[----:B------:R-:W-:Y:S01]  /*4b8d0*/  LOP3.LUT R20, R20, 0xffffefff, RZ, 0xc0, !PT ;  /* 0xffffefff14147812 */ /* 0x000fe200078ec0ff */
[----:B------:R-:W-:Y:S01]  /*4b8e0*/  VIADD R70, R6, 0x125 ;  /* 0x0000012506467836 */ /* 0x000fe20000000000 */
[----:B------:R-:W-:Y:S01]  /*4b8f0*/  MOV R100, UR61 ;  /* 0x0000003d00647c02 */ /* 0x000fe20008000f00 */
[----:B------:R-:W-:Y:S01]  /*4b900*/  ULDC UR61, c[0x0][0x22c] ;  /* 0x00008b00003d7ab9 */ /* 0x000fe20000000800 */
[----:B------:R-:W-:Y:S01]  /*4b910*/  ISETP.LT.AND P2, PT, R125, UR4, !P0 ;  /* 0x000000047d007c0c */ /* 0x000fe2000c741270 */
[----:B------:R-:W-:Y:S01]  /*4b920*/  ULDC UR4, c[0x0][0x22c] ;  /* 0x00008b0000047ab9 */ /* 0x000fe20000000800 */
[----:B------:R-:W-:-:S05]  /*4b930*/  ULDC UR30, c[0x0][0x22c] ;  /* 0x00008b00001e7ab9 */ /* 0x000fca0000000800 */
        /* <DEDUP_REMOVED lines=9> */
[----:B------:R-:W-:Y:S01]  /*4b9d0*/  ULDC UR28, c[0x0][0x22c] ;  /* 0x00008b00001c7ab9 */ /* 0x000fe20000000800 */
[----:B------:R-:W-:Y:S01]  /*4b9e0*/  MOV R102, UR60 ;  /* 0x0000003c00667c02 */ /* 0x000fe20008000f00 */
[----:B------:R-:W-:Y:S01]  /*4b9f0*/  ULDC UR60, c[0x0][0x22c] ;  /* 0x00008b00003c7ab9 */ /* 0x000fe20000000800 */
[----:B------:R-:W-:Y:S01]  /*4ba00*/  ISETP.LT.AND P3, PT, R126, UR61, !P0 ;  /* 0x0000003d7e007c0c */ /* 0x000fe2000c761270 */
[----:B------:R-:W-:Y:S01]  /*4ba10*/  ULDC UR61, c[0x0][0x22c] ;  /* 0x00008b00003d7ab9 */ /* 0x000fe20000000800 */
[----:B------:R-:W-:Y:S01]  /*4ba20*/  VIADD R73, R6, 0x128 ;  /* 0x0000012806497836 */ /* 0x000fe20000000000 */
[----:B------:R-:W3:Y:S04]  /*4ba30*/  LDL.LU R151, [R1+0x1940] ;  /* 0x0019400001977983 */ /* 0x000ee80000300800 */
[----:B------:R-:W-:-:S02]  /*4ba40*/  @P1 LOP3.LUT R20, R20, 0x400, RZ, 0xfc, !PT ;  /* 0x0000040014141812 */ /* 0x000fc400078efcff */
[----:B------:R-:W-:Y:S01]  /*4ba50*/  ISETP.LT.AND P1, PT, R150, UR27, !P0 ;  /* 0x0000001b96007c0c */ /* 0x000fe2000c721270 */
[----:B------:R-:W-:Y:S01]  /*4ba60*/  ULDC UR27, c[0x0][0x22c] ;  /* 0x00008b00001b7ab9 */ /* 0x000fe20000000800 */
[----:B------:R-:W-:Y:S01]  /*4ba70*/  LOP3.LUT R20, R20, 0xfffffdff, RZ, 0xc0, !PT ;  /* 0xfffffdff14147812 */ /* 0x000fe200078ec0ff */
[----:B------:R-:W-:Y:S01]  /*4ba80*/  VIADD R74, R6, 0x129 ;  /* 0x00000129064a7836 */ /* 0x000fe20000000000 */
[----:B------:R-:W3:Y:S09]  /*4ba90*/  LDL.LU R150, [R1+0x193c] ;  /* 0x00193c0001967983 */ /* 0x000ef20000300800 */
        /* <DEDUP_REMOVED lines=57> */
[----:B------:R-:W-:Y:S01]  /*4be30*/  VIADD R84, R6, 0x133 ;  /* 0x0000013306547836 */ /* 0x000fe20000000000 */
[----:B------:R-:W3:Y:S01]  /*4be40*/  LDL.LU R140, [R1+0x1914] ;  /* 0x00191400018c7983 */ /* 0x000ee20000300800 */
[----:B----4-:R-:W-:-:S09]  /*4be50*/  LOP3.LUT R21, R21, 0x7fffffff, RZ, 0xc0, !PT ;  /* 0x7fffffff15157812 */ /* 0x010fd200078ec0ff */
[----:B------:R-:W-:Y:S02]  /*4be60*/  @P1 LOP3.LUT R21, R21, 0x80000000, RZ, 0xfc, !PT ;  /* 0x8000000015151812 */ /* 0x000fe400078efcff */
[----:B------:R-:W-:Y:S01]  /*4be70*/  ISETP.LT.AND P1, PT, R139, UR16, !P0 ;  /* 0x000000108b007c0c */ /* 0x000fe2000c721270 */
[----:B------:R-:W-:Y:S01]  /*4be80*/  ULDC UR16, c[0x0][0x22c] ;  /* 0x00008b0000107ab9 */ /* 0x000fe20000000800 */
[----:B------:R-:W-:Y:S01]  /*4be90*/  LOP3.LUT R21, R21, 0xbfffffff, RZ, 0xc0, !PT ;  /* 0xbfffffff15157812 */ /* 0x000fe200078ec0ff */
[C---:B------:R-:W-:Y:S01]  /*4bea0*/  VIADD R85, R6.reuse, 0x134 ;  /* 0x0000013406557836 */ /* 0x040fe20000000000 */
[----:B------:R-:W-:Y:S01]  /*4beb0*/  LOP3.LUT R25, R25, 0x7fffffff, RZ, 0xc0, !PT ;  /* 0x7fffffff19197812 */ /* 0x000fe200078ec0ff */
[----:B------:R-:W-:Y:S01]  /*4bec0*/  VIADD R86, R6, 0x135 ;  /* 0x0000013506567836 */ /* 0x000fe20000000000 */
[----:B--2---:R-:W-:Y:S01]  /*4bed0*/  LOP3.LUT R22, R22, 0x7fffffff, RZ, 0xc0, !PT ;  /* 0x7fffffff16167812 */ /* 0x004fe200078ec0ff */
[----:B------:R-:W-:Y:S01]  /*4bee0*/  VIADD R87, R6, 0x136 ;  /* 0x0000013606577836 */ /* 0x000fe20000000000 */
[----:B------:R-:W2:Y:S05]  /*4bef0*/  LDL.LU R139, [R1+0x1910] ;  /* 0x00191000018b7983 */ /* 0x000eaa0000300800 */
[----:B------:R-:W-:-:S02]  /*4bf00*/  @P1 LOP3.LUT R21, R21, 0x40000000, RZ, 0xfc, !PT ;  /* 0x4000000015151812 */ /* 0x000fc400078efcff */
[----:B------:R-:W-:Y:S01]  /*4bf10*/  ISETP.LT.AND P1, PT, R138, UR15, !P0 ;  /* 0x0000000f8a007c0c */ /* 0x000fe2000c721270 */
[----:B------:R-:W-:Y:S01]  /*4bf20*/  ULDC UR15, c[0x0][0x22c] ;  /* 0x00008b00000f7ab9 */ /* 0x000fe20000000800 */
        /* <DEDUP_REMOVED lines=8> */
[C---:B------:R-:W-:Y:S01]  /*4bfb0*/  VIADD R156, R6.reuse, 0x13d ;  /* 0x0000013d069c7836 */ /* 0x040fe20000000000 */
[----:B------:R-:W-:Y:S01]  /*4bfc0*/  ISETP.LT.AND P1, PT, R137, UR14, !P0 ;  /* 0x0000000e89007c0c */ /* 0x000fe2000c721270 */
[----:B------:R-:W-:Y:S01]  /*4bfd0*/  ULDC UR14, c[0x0][0x22c] ;  /* 0x00008b00000e7ab9 */ /* 0x000fe20000000800 */
[----:B------:R-:W-:Y:S01]  /*4bfe0*/  LOP3.LUT R21, R21, 0xefffffff, RZ, 0xc0, !PT ;  /* 0xefffffff15157812 */ /* 0x000fe200078ec0ff */
[C---:B------:R-:W-:Y:S01]  /*4bff0*/  VIADD R157, R6.reuse, 0x13e ;  /* 0x0000013e069d7836 */ /* 0x040fe20000000000 */
[----:B---3--:R-:W-:Y:S01]  /*4c000*/  LOP3.LUT R17, R17, 0x7fffffff, RZ, 0xc0, !PT ;  /* 0x7fffffff11117812 */ /* 0x008fe200078ec0ff */
[C---:B------:R-:W-:Y:S01]  /*4c010*/  VIADD R158, R6.reuse, 0x13f ;  /* 0x0000013f069e7836 */ /* 0x040fe20000000000 */
[----:B------:R-:W3:Y:S01]  /*4c020*/  LDL.LU R138, [R1+0x190c] ;  /* 0x00190c00018a7983 */ /* 0x000ee20000300800 */
[----:B------:R-:W-:-:S02]  /*4c030*/  VIADD R159, R6, 0x140 ;  /* 0x00000140069f7836 */ /* 0x000fc40000000000 */
[----:B------:R-:W-:Y:S01]  /*4c040*/  VIADD R160, R6, 0x141 ;  /* 0x0000014106a07836 */ /* 0x000fe20000000000 */
[----:B------:R-:W4:Y:S03]  /*4c050*/  LDL.LU R137, [R1+0x1908] ;  /* 0x0019080001897983 */ /* 0x000f260000300800 */
[----:B------:R-:W-:Y:S02]  /*4c060*/  @P1 LOP3.LUT R21, R21, 0x10000000, RZ, 0xfc, !PT ;  /* 0x1000000015151812 */ /* 0x000fe400078efcff */
        /* <DEDUP_REMOVED lines=10> */
[----:B------:R-:W2:Y:S09]  /*4c110*/  LDL.LU R135, [R1+0x1900] ;  /* 0x0019000001877983 */ /* 0x000eb20000300800 */
        /* <DEDUP_REMOVED lines=11> */
[----:B------:R-:W4:Y:S09]  /*4c1d0*/  LDL.LU R133, [R1+0x18f8] ;  /* 0x0018f80001857983 */ /* 0x000f320000300800 */
        /* <DEDUP_REMOVED lines=28> */
[----:B------:R-:W3:Y:S10]  /*4c3a0*/  LDL.LU R128, [R1+0x18e4] ;  /* 0x0018e40001807983 */ /* 0x000ef40000300800 */
[----:B------:R-:W-:-:S02]  /*4c3b0*/  @P1 LOP3.LUT R21, R21, 0x80000, RZ, 0xfc, !PT ;  /* 0x0008000015151812 */ /* 0x000fc400078efcff */
[----:B------:R-:W-:Y:S01]  /*4c3c0*/  ISETP.LT.AND P1, PT, R127, UR60, !P0 ;  /* 0x0000003c7f007c0c */ /* 0x000fe2000c721270 */
[----:B------:R-:W-:Y:S01]  /*4c3d0*/  ULDC UR60, c[0x0][0x22c] ;  /* 0x00008b00003c7ab9 */ /* 0x000fe20000000800 */
[----:B------:R-:W-:Y:S01]  /*4c3e0*/  LOP3.LUT R21, R21, 0xfffbffff, RZ, 0xc0, !PT ;  /* 0xfffbffff15157812 */ /* 0x000fe200078ec0ff */
[----:B------:R-:W3:Y:S04]  /*4c3f0*/  LDL.LU R127, [R1+0x18e0] ;  /* 0x0018e000017f7983 */ /* 0x000ee80000300800 */
[----:B------:R-:W3:Y:S04]  /*4c400*/  LDL.LU R126, [R1+0x18dc] ;  /* 0x0018dc00017e7983 */ /* 0x000ee80000300800 */
[----:B------:R-:W3:Y:S02]  /*4c410*/  LDL.LU R125, [R1+0x18d8] ;  /* 0x0018d800017d7983 */ /* 0x000ee40000300800 */
[----:B------:R-:W-:-:S04]  /*4c420*/  @P1 LOP3.LUT R21, R21, 0x40000, RZ, 0xfc, !PT ;  /* 0x0004000015151812 */ /* 0x000fc800078efcff */
[----:B------:R-:W-:-:S04]  /*4c430*/  LOP3.LUT R21, R21, 0xfffdffff, RZ, 0xc0, !PT ;  /* 0xfffdffff15157812 */ /* 0x000fc800078ec0ff */
[----:B------:R-:W-:Y:S02]  /*4c440*/  @P3 LOP3.LUT R21, R21, 0x20000, RZ, 0xfc, !PT ;  /* 0x0002000015153812 */ /* 0x000fe400078efcff */
[----:B------:R-:W-:Y:S01]  /*4c450*/  ISETP.LT.AND P1, PT, R124, UR5, !P0 ;  /* 0x000000057c007c0c */ /* 0x000fe2000c721270 */
[----:B------:R-:W-:Y:S01]  /*4c460*/  ULDC UR5, c[0x0][0x22c] ;  /* 0x00008b0000057ab9 */ /* 0x000fe20000000800 */
[----:B------:R-:W-:Y:S01]  /*4c470*/  LOP3.LUT R21, R21, 0xfffeffff, RZ, 0xc0, !PT ;  /* 0xfffeffff15157812 */ /* 0x000fe200078ec0ff */
[----:B------:R-:W3:Y:S03]  /*4c480*/  LDL.LU R124, [R1+0x18d4] ;  /* 0x0018d400017c7983 */ /* 0x000ee60000300800 */
[----:B------:R-:W-:-:S04]  /*4c490*/  @P2 LOP3.LUT R21, R21, 0x10000, RZ, 0xfc, !PT ;  /* 0x0001000015152812 */ /* 0x000fc800078efcff */
[----:B------:R-:W-:-:S04]  /*4c4a0*/  LOP3.LUT R21, R21, 0xffff7fff, RZ, 0xc0, !PT ;  /* 0xffff7fff15157812 */ /* 0x000fc800078ec0ff */
[----:B------:R-:W-:Y:S02]  /*4c4b0*/  @P1 LOP3.LUT R21, R21, 0x8000, RZ, 0xfc, !PT ;  /* 0x0000800015151812 */ /* 0x000fe400078efcff */
[----:B------:R-:W-:Y:S01]  /*4c4c0*/  ISETP.LT.AND P1, PT, R123, UR60, !P0 ;  /* 0x0000003c7b007c0c */ /* 0x000fe2000c721270 */
[----:B------:R-:W-:Y:S01]  /*4c4d0*/  ULDC UR60, c[0x0][0x22c] ;  /* 0x00008b00003c7ab9 */ /* 0x000fe20000000800 */
[----:B------:R-:W-:Y:S01]  /*4c4e0*/  ISETP.LT.AND P3, PT, R122, UR61, !P0 ;  /* 0x0000003d7a007c0c */ /* 0x000fe2000c761270 */
[----:B------:R-:W-:Y:S01]  /*4c4f0*/  ULDC UR61, c[0x0][0x22c] ;  /* 0x00008b00003d7ab9 */ /* 0x000fe20000000800 */
[----:B------:R-:W-:Y:S01]  /*4c500*/  LOP3.LUT R21, R21, 0xffffbfff, RZ, 0xc0, !PT ;  /* 0xffffbfff15157812 */ /* 0x000fe200078ec0ff */
[----:B------:R-:W3:Y:S01]  /*4c510*/  LDL.LU R123, [R1+0x18d0] ;  /* 0x0018d000017b7983 */ /* 0x000ee20000300800 */
[----:B------:R-:W-:Y:S01]  /*4c520*/  ISETP.LT.AND P2, PT, R121, UR4, !P0 ;  /* 0x0000000479007c0c */ /* 0x000fe2000c741270 */
[----:B------:R-:W-:Y:S01]  /*4c530*/  ULDC UR4, c[0x0][0x22c] ;  /* 0x00008b0000047ab9 */ /* 0x000fe20000000800 */
[----:B------:R-:W-:Y:S01]  /*4c540*/  VIADD R169, R6, 0x14a ;  /* 0x0000014a06a97836 */ /* 0x000fe20000000000 */
[----:B------:R-:W3:Y:S04]  /*4c550*/  LDL.LU R122, [R1+0x18cc] ;  /* 0x0018cc00017a7983 */ /* 0x000ee80000300800 */
[----:B------:R-:W-:Y:S01]  /*4c560*/  @P1 LOP3.LUT R21, R21, 0x4000, RZ, 0xfc, !PT ;  /* 0x0000400015151812 */ /* 0x000fe200078efcff */
[----:B------:R-:W3:Y:S03]  /*4c570*/  LDL.LU R121, [R1+0x18c8] ;  /* 0x0018c80001797983 */ /* 0x000ee60000300800 */
        /* <DEDUP_REMOVED lines=16> */
[----:B------:R-:W-:Y:S02]  /*4c680*/  ULDC UR4, c[0x0][0x22c] ;  /* 0x00008b0000047ab9 */ /* 0x000fe40000000800 */
        /* <DEDUP_REMOVED lines=35> */
[----:B------:R-:W-:Y:S01]  /*4c8c0*/  LOP3.LUT R21, R21, 0xfffffffb, RZ, 0xc0, !PT ;  /* 0xfffffffb15157812 */ /* 0x000fe200078ec0ff */
[----:B------:R-:W2:Y:S01]  /*4c8d0*/  LDL.LU R111, [R1+0x18a0] ;  /* 0x0018a000016f7983 */ /* 0x000ea20000300800 */
[----:B------:R-:W-:Y:S01]  /*4c8e0*/  ISETP.LT.AND P3, PT, R110, UR61, !P0 ;  /* 0x0000003d6e007c0c */ /* 0x000fe2000c761270 */
[----:B------:R-:W-:Y:S01]  /*4c8f0*/  ULDC UR61, c[0x0][0x22c] ;  /* 0x00008b00003d7ab9 */ /* 0x000fe20000000800 */
[----:B------:R-:W-:Y:S01]  /*4c900*/  ISETP.LT.AND P2, PT, R109, UR4, !P0 ;  /* 0x000000046d007c0c */ /* 0x000fe2000c741270 */
[----:B------:R-:W-:Y:S01]  /*4c910*/  ULDC UR4, c[0x0][0x22c] ;  /* 0x00008b0000047ab9 */ /* 0x000fe20000000800 */
[----:B------:R-:W3:Y:S04]  /*4c920*/  LDL.LU R110, [R1+0x189c] ;  /* 0x00189c00016e7983 */ /* 0x000ee80000300800 */
[----:B------:R-:W4:Y:S01]  /*4c930*/  LDL.LU R109, [R1+0x1898] ;  /* 0x00189800016d7983 */ /* 0x000f220000300800 */
        /* <DEDUP_REMOVED lines=8> */
[----:B------:R-:W-:Y:S01]  /*4c9c0*/  @P3 LOP3.LUT R21, R21, 0x2, RZ, 0xfc, !PT ;  /* 0x0000000215153812 */ /* 0x000fe200078efcff */
[----:B------:R-:W2:Y:S01]  /*4c9d0*/  LDL.LU R107, [R1+0x1890] ;  /* 0x00189000016b7983 */ /* 0x000ea20000300800 */
[----:B------:R-:W-:Y:S01]  /*4c9e0*/  ISETP.LT.AND P3, PT, R106, UR61, !P0 ;  /* 0x0000003d6a007c0c */ /* 0x000fe2000c761270 */
[----:B------:R-:W-:Y:S01]  /*4c9f0*/  ULDC UR61, c[0x0][0x22c] ;  /* 0x00008b00003d7ab9 */ /* 0x000fe20000000800 */
[----:B------:R-:W-:Y:S01]  /*4ca00*/  LOP3.LUT R22, R22, 0xbfffffff, RZ, 0xc0, !PT ;  /* 0xbfffffff16167812 */ /* 0x000fe200078ec0ff */
[----:B------:R-:W3:Y:S01]  /*4ca10*/  LDL.LU R106, [R1+0x188c] ;  /* 0x00188c00016a7983 */ /* 0x000ee20000300800 */
[----:B------:R-:W-:-:S05]  /*4ca20*/  LOP3.LUT R21, R21, 0xfffffffe, RZ, 0xc0, !PT ;  /* 0xfffffffe15157812 */ /* 0x000fca00078ec0ff */
[----:B------:R-:W-:Y:S02]  /*4ca30*/  @P1 LOP3.LUT R22, R22, 0x40000000, RZ, 0xfc, !PT ;  /* 0x4000000016161812 */ /* 0x000fe400078efcff */
[----:B------:R-:W-:Y:S02]  /*4ca40*/  @P2 LOP3.LUT R21, R21, 0x1, RZ, 0xfc, !PT ;  /* 0x0000000115152812 */ /* 0x000fe400078efcff */
[----:B------:R-:W-:Y:S01]  /*4ca50*/  ISETP.LT.AND P2, PT, R105, UR4, !P0 ;  /* 0x0000000469007c0c */ /* 0x000fe2000c741270 */
[----:B------:R-:W-:Y:S01]  /*4ca60*/  ULDC UR4, c[0x0][0x22c] ;  /* 0x00008b0000047ab9 */ /* 0x000fe20000000800 */
[----:B------:R-:W-:Y:S01]  /*4ca70*/  LOP3.LUT R22, R22, 0xdfffffff, RZ, 0xc0, !PT ;  /* 0xdfffffff16167812 */ /* 0x000fe200078ec0ff */
[----:B------:R-:W-:Y:S01]  /*4ca80*/  VIADD R171, R6, 0x14c ;  /* 0x0000014c06ab7836 */ /* 0x000fe20000000000 */
[----:B------:R-:W-:Y:S01]  /*4ca90*/  ISETP.LT.AND P1, PT, R104, UR5, !P0 ;  /* 0x0000000568007c0c */ /* 0x000fe2000c721270 */
[----:B------:R-:W-:Y:S01]  /*4caa0*/  ULDC UR5, c[0x0][0x22c] ;  /* 0x00008b0000057ab9 */ /* 0x000fe20000000800 */
[----:B------:R-:W-:Y:S01]  /*4cab0*/  @P3 LOP3.LUT R22, R22, 0x20000000, RZ, 0xfc, !PT ;  /* 0x2000000016163812 */ /* 0x000fe200078efcff */
[----:B------:R-:W4:Y:S03]  /*4cac0*/  LDL.LU R105, [R1+0x1888] ;  /* 0x0018880001697983 */ /* 0x000f260000300800 */
[----:B------:R-:W-:Y:S01]  /*4cad0*/  LOP3.LUT R22, R22, 0xefffffff, RZ, 0xc0, !PT ;  /* 0xefffffff16167812 */ /* 0x000fe200078ec0ff */
[----:B------:R-:W3:Y:S03]  /*4cae0*/  LDL.LU R104, [R1+0x1884] ;  /* 0x0018840001687983 */ /* 0x000ee60000300800 */
[----:B------:R-:W-:-:S02]  /*4caf0*/  @P2 LOP3.LUT R22, R22, 0x10000000, RZ, 0xfc, !PT ;  /* 0x1000000016162812 */ /* 0x000fc400078efcff */
[----:B------:R-:W-:Y:S02]  /*4cb00*/  ISETP.LT.AND P2, PT, R103, UR60, !P0 ;  /* 0x0000003c67007c0c */ /* 0x000fe4000c741270 */
[----:B------:R-:W-:Y:S01]  /*4cb10*/  LOP3.LUT R22, R22, 0xf7ffffff, RZ, 0xc0, !PT ;  /* 0xf7ffffff16167812 */ /* 0x000fe200078ec0ff */
[----:B------:R-:W2:Y:S03]  /*4cb20*/  LDL.LU R103, [R1+0x1880] ;  /* 0x0018800001677983 */ /* 0x000ea60000300800 */
[----:B------:R-:W-:Y:S02]  /*4cb30*/  @P1 LOP3.LUT R22, R22, 0x8000000, RZ, 0xfc, !PT ;  /* 0x0800000016161812 */ /* 0x000fe400078efcff */
[----:B------:R-:W-:Y:S02]  /*4cb40*/  ISETP.LT.AND P1, PT, R101, UR61, !P0 ;  /* 0x0000003d65007c0c */ /* 0x000fe4000c721270 */
[----:B------:R-:W-:-:S04]  /*4cb50*/  LOP3.LUT R22, R22, 0xfbffffff, RZ, 0xc0, !PT ;  /* 0xfbffffff16167812 */ /* 0x000fc800078ec0ff */
[----:B------:R-:W-:-:S04]  /*4cb60*/  @P2 LOP3.LUT R22, R22, 0x4000000, RZ, 0xfc, !PT ;  /* 0x0400000016162812 */ /* 0x000fc800078efcff */
[----:B------:R-:W-:Y:S02]  /*4cb70*/  LOP3.LUT R22, R22, 0xfdffffff, RZ, 0xc0, !PT ;  /* 0xfdffffff16167812 */ /* 0x000fe400078ec0ff */
[----:B------:R-:W-:Y:S02]  /*4cb80*/  ISETP.LT.AND P2, PT, R99, UR4, !P0 ;  /* 0x0000000463007c0c */ /* 0x000fe4000c741270 */
[----:B------:R-:W-:Y:S02]  /*4cb90*/  @P1 LOP3.LUT R22, R22, 0x2000000, RZ, 0xfc, !PT ;  /* 0x0200000016161812 */ /* 0x000fe400078efcff */
[----:B------:R-:W-:Y:S02]  /*4cba0*/  ISETP.LT.AND P1, PT, R97, UR5, !P0 ;  /* 0x0000000561007c0c */ /* 0x000fe4000c721270 */
[----:B------:R-:W-:Y:S02]  /*4cbb0*/  R2UR UR5, R96 ;  /* 0x00000000600572ca */ /* 0x000fe400000e0000 */
[----:B------:R-:W-:-:S02]  /*4cbc0*/  LOP3.LUT R22, R22, 0xfeffffff, RZ, 0xc0, !PT ;  /* 0xfeffffff16167812 */ /* 0x000fc400078ec0ff */
[----:B------:R-:W-:-:S03]  /*4cbd0*/  R2UR UR4, R98 ;  /* 0x00000000620472ca */ /* 0x000fc600000e0000 */
[----:B------:R-:W-:Y:S02]  /*4cbe0*/  @P2 LOP3.LUT R22, R22, 0x1000000, RZ, 0xfc, !PT ;  /* 0x0100000016162812 */ /* 0x000fe400078efcff */
[----:B------:R-:W-:Y:S02]  /*4cbf0*/  R2UR UR61, R100 ;  /* 0x00000000643d72ca */ /* 0x000fe400000e0000 */
[----:B------:R-:W-:Y:S02]  /*4cc00*/  LOP3.LUT R22, R22, 0xff7fffff, RZ, 0xc0, !PT ;  /* 0xff7fffff16167812 */ /* 0x000fe400078ec0ff */
[----:B------:R-:W-:Y:S02]  /*4cc10*/  ISETP.LT.AND P2, PT, R95, UR5, !P0 ;  /* 0x000000055f007c0c */ /* 0x000fe4000c741270 */
[----:B------:R-:W-:Y:S02]  /*4cc20*/  @P1 LOP3.LUT R22, R22, 0x800000, RZ, 0xfc, !PT ;  /* 0x0080000016161812 */ /* 0x000fe400078efcff */
[----:B------:R-:W-:-:S02]  /*4cc30*/  ISETP.LT.AND P1, PT, R93, UR4, !P0 ;  /* 0x000000045d007c0c */ /* 0x000fc4000c721270 */
[----:B------:R-:W-:Y:S02]  /*4cc40*/  LOP3.LUT R22, R22, 0xffbfffff, RZ, 0xc0, !PT ;  /* 0xffbfffff16167812 */ /* 0x000fe400078ec0ff */
[----:B------:R-:W-:Y:S02]  /*4cc50*/  R2UR UR60, R102 ;  /* 0x00000000663c72ca */ /* 0x000fe400000e0000 */
[----:B------:R-:W3:Y:S03]  /*4cc60*/  LDL.LU R102, [R1+0x187c] ;  /* 0x00187c0001667983 */ /* 0x000ee60000300800 */
[----:B------:R-:W-:Y:S01]  /*4cc70*/  @P2 LOP3.LUT R22, R22, 0x400000, RZ, 0xfc, !PT ;  /* 0x0040000016162812 */ /* 0x000fe200078efcff */
[----:B------:R-:W4:Y:S01]  /*4cc80*/  LDL.LU R101, [R1+0x1878] ;  /* 0x0018780001657983 */ /* 0x000f220000300800 */
[----:B------:R-:W-:Y:S01]  /*4cc90*/  ISETP.LT.AND P2, PT, R91, UR61, !P0 ;  /* 0x0000003d5b007c0c */ /* 0x000fe2000c741270 */
[----:B------:R-:W-:Y:S01]  /*4cca0*/  VIADD R252, R6, 0x14d ;  /* 0x0000014d06fc7836 */ /* 0x000fe20000000000 */
[----:B------:R-:W-:Y:S01]  /*4ccb0*/  LOP3.LUT R22, R22, 0xffdfffff, RZ, 0xc0, !PT ;  /* 0xffdfffff16167812 */ /* 0x000fe200078ec0ff */
[----:B------:R-:W3:Y:S01]  /*4ccc0*/  LDL.LU R100, [R1+0x1874] ;  /* 0x0018740001647983 */ /* 0x000ee20000300800 */
[----:B------:R-:W-:Y:S01]  /*4ccd0*/  R2UR UR5, R94 ;  /* 0x000000005e0572ca */ /* 0x000fe200000e0000 */
[----:B------:R-:W-:Y:S01]  /*4cce0*/  ULDC UR61, c[0x0][0x22c] ;  /* 0x00008b00003d7ab9 */ /* 0x000fe20000000800 */
[----:B------:R-:W-:Y:S01]  /*4ccf0*/  @P1 LOP3.LUT R22, R22, 0x200000, RZ, 0xfc, !PT ;  /* 0x0020000016161812 */ /* 0x000fe200078efcff */
[----:B------:R-:W2:Y:S01]  /*4cd00*/  LDL.LU R99, [R1+0x1870] ;  /* 0x0018700001637983 */ /* 0x000ea20000300800 */
[----:B------:R-:W-:Y:S01]  /*4cd10*/  ISETP.LT.AND P1, PT, R89, UR60, !P0 ;  /* 0x0000003c59007c0c */ /* 0x000fe2000c721270 */
[----:B------:R-:W-:Y:S01]  /*4cd20*/  ULDC UR60, c[0x0][0x22c] ;  /* 0x00008b00003c7ab9 */ /* 0x000fe20000000800 */
[----:B------:R-:W-:Y:S01]  /*4cd30*/  LOP3.LUT R22, R22, 0xffefffff, RZ, 0xc0, !PT ;  /* 0xffefffff16167812 */ /* 0x000fe200078ec0ff */
[----:B------:R-:W3:Y:S03]  /*4cd40*/  LDL.LU R98, [R1+0x186c] ;  /* 0x00186c0001627983 */ /* 0x000ee60000300800 */
[----:B------:R-:W-:Y:S01]  /*4cd50*/  @P2 LOP3.LUT R22, R22, 0x100000, RZ, 0xfc, !PT ;  /* 0x0010000016162812 */ /* 0x000fe200078efcff */
[----:B------:R-:W4:Y:S01]  /*4cd60*/  LDL.LU R97, [R1+0x1868] ;  /* 0x0018680001617983 */ /* 0x000f220000300800 */
[----:B------:R-:W-:Y:S01]  /*4cd70*/  ISETP.LT.AND P2, PT, R2, UR59, !P0 ;  /* 0x0000003b02007c0c */ /* 0x000fe2000c741270 */
[----:B------:R-:W-:Y:S01]  /*4cd80*/  ULDC UR59, c[0x0][0x22c] ;  /* 0x00008b00003b7ab9 */ /* 0x000fe20000000800 */
[----:B------:R-:W-:Y:S01]  /*4cd90*/  LOP3.LUT R22, R22, 0xfff7ffff, RZ, 0xc0, !PT ;  /* 0xfff7ffff16167812 */ /* 0x000fe200078ec0ff */
[----:B------:R-:W3:Y:S03]  /*4cda0*/  LDL.LU R96, [R1+0x1864] ;  /* 0x0018640001607983 */ /* 0x000ee60000300800 */
[----:B------:R-:W-:Y:S01]  /*4cdb0*/  @P1 LOP3.LUT R22, R22, 0x80000, RZ, 0xfc, !PT ;  /* 0x0008000016161812 */ /* 0x000fe200078efcff */
[----:B------:R-:W2:Y:S01]  /*4cdc0*/  LDL.LU R95, [R1+0x1860] ;  /* 0x00186000015f7983 */ /* 0x000ea20000300800 */
[----:B------:R-:W-:-:S02]  /*4cdd0*/  ISETP.LT.AND P1, PT, R26, UR58, !P0 ;  /* 0x0000003a1a007c0c */ /* 0x000fc4000c721270 */
[----:B------:R-:W-:Y:S01]  /*4cde0*/  LOP3.LUT R22, R22, 0xfffbffff, RZ, 0xc0, !PT ;  /* 0xfffbffff16167812 */ /* 0x000fe200078ec0ff */
[----:B------:R-:W3:Y:S01]  /*4cdf0*/  LDL.LU R94, [R1+0x185c] ;  /* 0x00185c00015e7983 */ /* 0x000ee20000300800 */
[----:B------:R-:W-:Y:S01]  /*4ce00*/  R2UR UR4, R92 ;  /* 0x000000005c0472ca */ /* 0x000fe200000e0000 */
[----:B------:R-:W-:Y:S01]  /*4ce10*/  VIADD R26, R6, 0x14f ;  /* 0x0000014f061a7836 */ /* 0x000fe20000000000 */
[----:B------:R-:W-:Y:S01]  /*4ce20*/  @P2 LOP3.LUT R22, R22, 0x40000, RZ, 0xfc, !PT ;  /* 0x0004000016162812 */ /* 0x000fe200078efcff */
[----:B------:R-:W4:Y:S01]  /*4ce30*/  LDL.LU R93, [R1+0x1858] ;  /* 0x00185800015d7983 */ /* 0x000f220000300800 */
[----:B------:R-:W-:Y:S01]  /*4ce40*/  ISETP.LT.AND P2, PT, R27, UR57, !P0 ;  /* 0x000000391b007c0c */ /* 0x000fe2000c741270 */
[----:B------:R-:W-:Y:S01]  /*4ce50*/  ULDC UR58, c[0x0][0x22c] ;  /* 0x00008b00003a7ab9 */ /* 0x000fe20000000800 */
[----:B------:R-:W-:Y:S01]  /*4ce60*/  LOP3.LUT R22, R22, 0xfffdffff, RZ, 0xc0, !PT ;  /* 0xfffdffff16167812 */ /* 0x000fe200078ec0ff */
[----:B------:R-:W3:Y:S01]  /*4ce70*/  LDL.LU R92, [R1+0x1854] ;  /* 0x00185400015c7983 */ /* 0x000ee20000300800 */
[----:B------:R-:W-:Y:S01]  /*4ce80*/  VIADD R27, R6, 0x14e ;  /* 0x0000014e061b7836 */ /* 0x000fe20000000000 */
[----:B------:R-:W-:Y:S01]  /*4ce90*/  LOP3.LUT R3, R3, 0x7fffffff, RZ, 0xc0, !PT ;  /* 0x7fffffff03037812 */ /* 0x000fe200078ec0ff */
[----:B------:R-:W-:Y:S01]  /*4cea0*/  ULDC UR57, c[0x0][0x22c] ;  /* 0x00008b0000397ab9 */ /* 0x000fe20000000800 */
[----:B------:R-:W-:Y:S01]  /*4ceb0*/  @P1 LOP3.LUT R22, R22, 0x20000, RZ, 0xfc, !PT ;  /* 0x0002000016161812 */ /* 0x000fe200078efcff */
[----:B------:R-:W2:Y:S01]  /*4cec0*/  LDL.LU R91, [R1+0x1850] ;  /* 0x00185000015b7983 */ /* 0x000ea20000300800 */
[----:B------:R-:W-:Y:S01]  /*4ced0*/  ISETP.LT.AND P1, PT, R44, UR56, !P0 ;  /* 0x000000382c007c0c */ /* 0x000fe2000c721270 */
[----:B------:R-:W-:Y:S01]  /*4cee0*/  ULDC UR56, c[0x0][0x22c] ;  /* 0x00008b0000387ab9 */ /* 0x000fe20000000800 */
[----:B------:R-:W-:Y:S01]  /*4cef0*/  LOP3.LUT R22, R22, 0xfffeffff, RZ, 0xc0, !PT ;  /* 0xfffeffff16167812 */ /* 0x000fe200078ec0ff */
[----:B------:R-:W4:Y:S03]  /*4cf00*/  LDL.LU R89, [R1+0x184c] ;  /* 0x00184c0001597983 */ /* 0x000f260000300800 */
[----:B------:R-:W-:-:S02]  /*4cf10*/  @P2 LOP3.LUT R22, R22, 0x10000, RZ, 0xfc, !PT ;  /* 0x0001000016162812 */ /* 0x000fc400078efcff */
[----:B------:R-:W-:Y:S01]  /*4cf20*/  ISETP.LT.AND P2, PT, R45, UR55, !P0 ;  /* 0x000000372d007c0c */ /* 0x000fe2000c741270 */
[----:B------:R-:W-:Y:S01]  /*4cf30*/  ULDC UR55, c[0x0][0x22c] ;  /* 0x00008b0000377ab9 */ /* 0x000fe20000000800 */
[----:B------:R-:W-:-:S04]  /*4cf40*/  LOP3.LUT R22, R22, 0xffff7fff, RZ, 0xc0, !PT ;  /* 0xffff7fff16167812 */ /* 0x000fc800078ec0ff */
[----:B------:R-:W-:Y:S02]  /*4cf50*/  @P1 LOP3.LUT R22, R22, 0x8000, RZ, 0xfc, !PT ;  /* 0x0000800016161812 */ /* 0x000fe400078efcff */
        /* <DEDUP_REMOVED lines=61> */
[----:B------:R-:W-:-:S04]  /*4d330*/  ULDC UR39, c[0x0][0x22c] ;  /* 0x00008b0000277ab9 */ /* 0x000fc80000000800 */
        /* <DEDUP_REMOVED lines=136> */
[----:B------:R-:W-:Y:S02]  /*4dbc0*/  ISETP.LT.AND P3, PT, R158, UR7, !P0 ;  /* 0x000000079e007c0c */ /* 0x000fe4000c761270 */
        /* <DEDUP_REMOVED lines=48> */
[----:B------:R-:W-:Y:S01]  /*4ded0*/  LOP3.LUT R17, R17, 0xffffefff, RZ, 0xc0, !PT ;  /* 0xffffefff11117812 */ /* 0x000fe200078ec0ff */
[----:B------:R-:W-:-:S03]  /*4dee0*/  VIADD R27, R6, 0x150 ;  /* 0x00000150061b7836 */ /* 0x000fc60000000000 */
        /* <DEDUP_REMOVED lines=37> */
[----:B------:R-:W-:Y:S01]  /*4e140*/  ISETP.LT.AND P2, PT, R26, UR33, !P0 ;  /* 0x000000211a007c0c */ /* 0x000fe2000c741270 */
[C---:B------:R-:W-:Y:S01]  /*4e150*/  VIADD R26, R6.reuse, 0x15b ;  /* 0x0000015b061a7836 */ /* 0x040fe20000000000 */
[----:B------:R-:W-:Y:S01]  /*4e160*/  LOP3.LUT R17, R17, 0xfffffffb, RZ, 0xc0, !PT ;  /* 0xfffffffb11117812 */ /* 0x000fe200078ec0ff */
[----:B------:R-:W-:-:S03]  /*4e170*/  VIADD R27, R6, 0x15a ;  /* 0x0000015a061b7836 */ /* 0x000fc60000000000 */
[----:B------:R-:W-:Y:S02]  /*4e180*/  @P1 LOP3.LUT R17, R17, 0x4, RZ, 0xfc, !PT ;  /* 0x0000000411111812 */ /* 0x000fe400078efcff */
[----:B------:R-:W-:Y:S02]  /*4e190*/  ISETP.LT.AND P1, PT, R26, UR35, !P0 ;  /* 0x000000231a007c0c */ /* 0x000fe4000c721270 */
[----:B------:R-:W-:Y:S01]  /*4e1a0*/  ISETP.LT.AND P3, PT, R27, UR34, !P0 ;  /* 0x000000221b007c0c */ /* 0x000fe2000c761270 */
[----:B------:R-:W-:Y:S01]  /*4e1b0*/  VIADD R27, R6, 0x15c ;  /* 0x0000015c061b7836 */ /* 0x000fe20000000000 */
[----:B------:R-:W-:-:S04]  /*4e1c0*/  LOP3.LUT R17, R17, 0xfffffffd, RZ, 0xc0, !PT ;  /* 0xfffffffd11117812 */ /* 0x000fc800078ec0ff */
[----:B------:R-:W-:Y:S02]  /*4e1d0*/  @P2 LOP3.LUT R17, R17, 0x2, RZ, 0xfc, !PT ;  /* 0x0000000211112812 */ /* 0x000fe400078efcff */
[----:B------:R-:W-:Y:S01]  /*4e1e0*/  ISETP.LT.AND P2, PT, R27, UR36, !P0 ;  /* 0x000000241b007c0c */ /* 0x000fe2000c741270 */
[----:B------:R-:W-:Y:S01]  /*4e1f0*/  VIADD R26, R6, 0x15d ;  /* 0x0000015d061a7836 */ /* 0x000fe20000000000 */
[----:B------:R-:W-:Y:S02]  /*4e200*/  LOP3.LUT R17, R17, 0xfffffffe, RZ, 0xc0, !PT ;  /* 0xfffffffe11117812 */ /* 0x000fe400078ec0ff */
[----:B------:R-:W-:Y:S02]  /*4e210*/  @P1 LOP3.LUT R3, R3, 0x80000000, RZ, 0xfc, !PT ;  /* 0x8000000003031812 */ /* 0x000fe400078efcff */
[----:B------:R-:W-:Y:S02]  /*4e220*/  @P3 LOP3.LUT R17, R17, 0x1, RZ, 0xfc, !PT ;  /* 0x0000000111113812 */ /* 0x000fe400078efcff */
[----:B------:R-:W-:-:S02]  /*4e230*/  ISETP.LT.AND P3, PT, R26, UR37, !P0 ;  /* 0x000000251a007c0c */ /* 0x000fc4000c761270 */
        /* <DEDUP_REMOVED lines=76> */
[----:B------:R-:W-:-:S04]  /*4e700*/  LOP3.LUT R3, R3, 0xfffff7ff, RZ, 0xc0, !PT ;  /* 0xfffff7ff03037812 */ /* 0x000fc800078ec0ff */
[----:B------:R-:W-:-:S04]  /*4e710*/  @P3 LOP3.LUT R3, R3, 0x800, RZ, 0xfc, !PT ;  /* 0x0000080003033812 */ /* 0x000fc800078efcff */
[----:B------:R-:W-:-:S04]  /*4e720*/  LOP3.LUT R3, R3, 0xfffffbff, RZ, 0xc0, !PT ;  /* 0xfffffbff03037812 */ /* 0x000fc800078ec0ff */
[----:B------:R-:W-:Y:S02]  /*4e730*/  @P1 LOP3.LUT R3, R3, 0x400, RZ, 0xfc, !PT ;  /* 0x0000040003031812 */ /* 0x000fe400078efcff */
[C---:B------:R-:W-:Y:S01]  /*4e740*/  ISETP.LT.AND P1, PT, R6.reuse, UR6, !P0 ;  /* 0x0000000606007c0c */ /* 0x040fe2000c721270 */
[C---:B------:R-:W-:Y:S02]  /*4e750*/  VIADD R27, R6.reuse, 0x171 ;  /* 0x00000171061b7836 */ /* 0x040fe40000000000 */
[C---:B------:R-:W-:Y:S01]  /*4e760*/  VIADD R26, R6.reuse, 0x172 ;  /* 0x00000172061a7836 */ /* 0x040fe20000000000 */
[----:B------:R-:W-:Y:S01]  /*4e770*/  LOP3.LUT R3, R3, 0xfffffdff, RZ, 0xc0, !PT ;  /* 0xfffffdff03037812 */ /* 0x000fe200078ec0ff */
[C---:B------:R-:W-:Y:S01]  /*4e780*/  VIADD R44, R6.reuse, 0x173 ;  /* 0x00000173062c7836 */ /* 0x040fe20000000000 */
[----:B------:R-:W-:Y:S01]  /*4e790*/  ISETP.LT.AND P2, PT, R27, UR57, !P0 ;  /* 0x000000391b007c0c */ /* 0x000fe2000c741270 */
[----:B------:R-:W-:Y:S01]  /*4e7a0*/  VIADD R27, R6, 0x174 ;  /* 0x00000174061b7836 */ /* 0x000fe20000000000 */
[----:B------:R-:W-:Y:S01]  /*4e7b0*/  ISETP.LT.AND P3, PT, R26, UR58, !P0 ;  /* 0x0000003a1a007c0c */ /* 0x000fe2000c761270 */
[----:B------:R-:W-:Y:S01]  /*4e7c0*/  VIADD R26, R6, 0x175 ;  /* 0x00000175061a7836 */ /* 0x000fe20000000000 */
[----:B------:R-:W-:-:S02]  /*4e7d0*/  ISETP.LT.AND P4, PT, R44, UR59, !P0 ;  /* 0x0000003b2c007c0c */ /* 0x000fc4000c781270 */
[----:B------:R-:W-:Y:S02]  /*4e7e0*/  ISETP.LT.AND P5, PT, R27, UR60, !P0 ;  /* 0x0000003c1b007c0c */ /* 0x000fe4000c7a1270 */
[----:B------:R-:W-:Y:S02]  /*4e7f0*/  @P1 LOP3.LUT R3, R3, 0x200, RZ, 0xfc, !PT ;  /* 0x0000020003031812 */ /* 0x000fe400078efcff */
[----:B------:R-:W-:Y:S02]  /*4e800*/  ISETP.LT.AND P6, PT, R26, UR61, !P0 ;  /* 0x0000003d1a007c0c */ /* 0x000fe4000c7c1270 */
[----:B------:R-:W-:Y:S01]  /*4e810*/  LOP3.LUT P1, RZ, R5, 0x8000, RZ, 0xc0, !PT ;  /* 0x0000800005ff7812 */ /* 0x000fe2000782c0ff */
[----:B------:R-:W3:Y:S01]  /*4e820*/  LDL.LU R26, [R1+0x7d0] ;  /* 0x0007d000011a7983 */ /* 0x000ee20000300800 */
[----:B------:R-:W-:Y:S01]  /*4e830*/  BAR.SYNC.DEFER_BLOCKING 0x0 ;  /* 0x0000000000007b1d */ /* 0x000fe20000010000 */
[----:B----4-:R-:W-:Y:S02]  /*4e840*/  IMAD.MOV.U32 R46, RZ, RZ, R89 ;  /* 0x000000ffff2e7224 */ /* 0x010fe400078e0059 */
[----:B--2---:R-:W-:-:S02]  /*4e850*/  IMAD.MOV.U32 R47, RZ, RZ, R91 ;  /* 0x000000ffff2f7224 */ /* 0x004fc400078e005b */
[----:B------:R-:W-:Y:S02]  /*4e860*/  IMAD.MOV.U32 R54, RZ, RZ, R93 ;  /* 0x000000ffff367224 */ /* 0x000fe400078e005d */
[----:B------:R-:W-:Y:S01]  /*4e870*/  IMAD.MOV.U32 R55, RZ, RZ, R95 ;  /* 0x000000ffff377224 */ /* 0x000fe200078e005f */
[----:B------:R2:W-:Y:S01]  /*4e880*/  STL.64 [R1+0x1928], R202 ;  /* 0x001928ca01007387 */ /* 0x0005e20000100a00 */
[----:B------:R-:W-:Y:S02]  /*4e890*/  IMAD.MOV.U32 R62, RZ, RZ, R97 ;  /* 0x000000ffff3e7224 */ /* 0x000fe400078e0061 */
[----:B------:R-:W-:Y:S02]  /*4e8a0*/  IMAD.MOV.U32 R63, RZ, RZ, R99 ;  /* 0x000000ffff3f7224 */ /* 0x000fe400078e0063 */
[----:B------:R-:W-:Y:S02]  /*4e8b0*/  IMAD.MOV.U32 R70, RZ, RZ, R101 ;  /* 0x000000ffff467224 */ /* 0x000fe400078e0065 */
[----:B------:R-:W-:-:S02]  /*4e8c0*/  IMAD.MOV.U32 R71, RZ, RZ, R103 ;  /* 0x000000ffff477224 */ /* 0x000fc400078e0067 */
[----:B------:R-:W-:Y:S02]  /*4e8d0*/  IMAD.MOV.U32 R78, RZ, RZ, R105 ;  /* 0x000000ffff4e7224 */ /* 0x000fe400078e0069 */
[----:B------:R-:W-:Y:S01]  /*4e8e0*/  IMAD.MOV.U32 R79, RZ, RZ, R107 ;  /* 0x000000ffff4f7224 */ /* 0x000fe200078e006b */
[----:B--2---:R-:W2:Y:S01]  /*4e8f0*/  LDL.LU.64 R202, [R1+0x17e0] ;  /* 0x0017e00001ca7983 */ /* 0x004ea20000300a00 */
[----:B------:R-:W-:Y:S01]  /*4e900*/  MOV R86, R109 ;  /* 0x0000006d00567202 */ /* 0x000fe20000000f00 */
[----:B------:R-:W-:Y:S01]  /*4e910*/  IMAD.MOV.U32 R87, RZ, RZ, R111 ;  /* 0x000000ffff577224 */ /* 0x000fe200078e006f */
[----:B------:R-:W-:Y:S01]  /*4e920*/  LOP3.LUT R5, R5, 0xffffffdf, RZ, 0xc0, !PT ;  /* 0xffffffdf05057812 */ /* 0x000fe200078ec0ff */
[----:B------:R-:W-:Y:S01]  /*4e930*/  STL.64 [R1+0x1920], R198 ;  /* 0x001920c601007387 */ /* 0x000fe20000100a00 */
[----:B------:R-:W-:Y:S01]  /*4e940*/  IMAD.MOV.U32 R154, RZ, RZ, R133 ;  /* 0x000000ffff9a7224 */ /* 0x000fe200078e0085 */
[----:B------:R-:W-:Y:S01]  /*4e950*/  LOP3.LUT R19, R19, 0xfff7ffff, RZ, 0xc0, !PT ;  /* 0xfff7ffff13137812 */ /* 0x000fe200078ec0ff */
[----:B------:R-:W-:Y:S01]  /*4e960*/  IMAD.MOV.U32 R155, RZ, RZ, R135 ;  /* 0x000000ffff9b7224 */ /* 0x000fe200078e0087 */
[----:B------:R-:W-:Y:S01]  /*4e970*/  STL.64 [R1+0x1918], R192 ;  /* 0x001918c001007387 */ /* 0x000fe20000100a00 */
[----:B------:R-:W-:Y:S01]  /*4e980*/  IMAD.MOV.U32 R158, RZ, RZ, R137 ;  /* 0x000000ffff9e7224 */ /* 0x000fe200078e0089 */
[----:B------:R-:W-:Y:S01]  /*4e990*/  @P0 LOP3.LUT R5, R5, 0x20, RZ, 0xfc, !PT ;  /* 0x0000002005050812 */ /* 0x000fe200078efcff */
[----:B------:R-:W-:Y:S01]  /*4e9a0*/  IMAD.MOV.U32 R159, RZ, RZ, R139 ;  /* 0x000000ffff9f7224 */ /* 0x000fe200078e008b */
[----:B------:R-:W-:Y:S01]  /*4e9b0*/  STL.64 [R1+0x1910], R188 ;  /* 0x001910bc01007387 */ /* 0x000fe20000100a00 */
[----:B------:R-:W-:Y:S01]  /*4e9c0*/  IMAD.MOV.U32 R162, RZ, RZ, R141 ;  /* 0x000000ffffa27224 */ /* 0x000fe200078e008d */
[----:B------:R-:W-:Y:S01]  /*4e9d0*/  LOP3.LUT P0, RZ, R3, 0x200, RZ, 0xc0, !PT ;  /* 0x0000020003ff7812 */ /* 0x000fe2000780c0ff */
[----:B------:R-:W-:Y:S01]  /*4e9e0*/  IMAD.MOV.U32 R163, RZ, RZ, R143 ;  /* 0x000000ffffa37224 */ /* 0x000fe200078e008f */
[----:B------:R-:W-:Y:S01]  /*4e9f0*/  STL.64 [R1+0x1908], R194 ;  /* 0x001908c201007387 */ /* 0x000fe20000100a00 */
[----:B------:R-:W-:Y:S01]  /*4ea00*/  IMAD.MOV.U32 R166, RZ, RZ, R145 ;  /* 0x000000ffffa67224 */ /* 0x000fe200078e0091 */
[----:B------:R-:W-:Y:S01]  /*4ea10*/  @P2 LOP3.LUT R19, R19, 0x80000, RZ, 0xfc, !PT ;  /* 0x0008000013132812 */ /* 0x000fe200078efcff */
[----:B------:R-:W-:Y:S01]  /*4ea20*/  IMAD.MOV.U32 R167, RZ, RZ, R147 ;  /* 0x000000ffffa77224 */ /* 0x000fe200078e0093 */
[----:B------:R-:W-:Y:S01]  /*4ea30*/  STL [R1+0x1900], R191 ;  /* 0x001900bf01007387 */ /* 0x000fe20000100800 */
[----:B------:R-:W-:Y:S01]  /*4ea40*/  IMAD.MOV.U32 R170, RZ, RZ, R149 ;  /* 0x000000ffffaa7224 */ /* 0x000fe200078e0095 */
[----:B------:R-:W-:Y:S01]  /*4ea50*/  LOP3.LUT R19, R19, 0xfffbffff, RZ, 0xc0, !PT ;  /* 0xfffbffff13137812 */ /* 0x000fe200078ec0ff */
[----:B------:R-:W-:Y:S01]  /*4ea60*/  IMAD.MOV.U32 R171, RZ, RZ, R151 ;  /* 0x000000ffffab7224 */ /* 0x000fe200078e0097 */
[----:B------:R-:W-:Y:S01]  /*4ea70*/  STL.64 [R1+0x18f8], R184 ;  /* 0x0018f8b801007387 */ /* 0x000fe20000100a00 */
[----:B------:R-:W-:Y:S01]  /*4ea80*/  LOP3.LUT R2, R2, 0xefffffff, RZ, 0xc0, !PT ;  /* 0xefffffff02027812 */ /* 0x000fe200078ec0ff */
[----:B------:R-:W-:Y:S01]  /*4ea90*/  ULDC UR6, c[0x0][0x22c] ;  /* 0x00008b0000067ab9 */ /* 0x000fe20000000800 */
[----:B------:R-:W-:Y:S01]  /*4eaa0*/  ULDC UR7, c[0x0][0x22c] ;  /* 0x00008b0000077ab9 */ /* 0x000fe20000000800 */
[----:B------:R-:W-:Y:S04]  /*4eab0*/  STL [R1+0x18f0], R186 ;  /* 0x0018f0ba01007387 */ /* 0x000fe80000100800 */
[----:B------:R-:W4:Y:S01]  /*4eac0*/  LDS.128 R48, [R0] ;  /* 0x0000000000307984 */ /* 0x000f220000000c00 */
[----:B---3--:R-:W-:Y:S01]  /*4ead0*/  IMAD.MOV.U32 R95, RZ, RZ, R115 ;  /* 0x000000ffff5f7224 */ /* 0x008fe200078e0073 */
[----:B------:R-:W-:-:S02]  /*4eae0*/  @P3 LOP3.LUT R19, R19, 0x40000, RZ, 0xfc, !PT ;  /* 0x0004000013133812 */ /* 0x000fc400078efcff */
[----:B------:R-:W-:Y:S01]  /*4eaf0*/  STL.64 [R1+0x18e8], R180 ;  /* 0x0018e8b401007387 */ /* 0x000fe20000100a00 */
[----:B------:R-:W-:Y:S02]  /*4eb00*/  IMAD.MOV.U32 R103, RZ, RZ, R119 ;  /* 0x000000ffff677224 */ /* 0x000fe400078e0077 */
[----:B------:R-:W-:Y:S01]  /*4eb10*/  IMAD.MOV.U32 R111, RZ, RZ, R123 ;  /* 0x000000ffff6f7224 */ /* 0x000fe200078e007b */
[----:B------:R-:W-:Y:S01]  /*4eb20*/  STL [R1+0x18e0], R187 ;  /* 0x0018e0bb01007387 */ /* 0x000fe20000100800 */
[----:B------:R-:W-:Y:S02]  /*4eb30*/  LOP3.LUT R5, R5, 0xffffffbf, RZ, 0xc0, !PT ;  /* 0xffffffbf05057812 */ /* 0x000fe400078ec0ff */
[----:B------:R-:W-:Y:S01]  /*4eb40*/  LOP3.LUT R19, R19, 0xfffdffff, RZ, 0xc0, !PT ;  /* 0xfffdffff13137812 */ /* 0x000fe200078ec0ff */
[----:B------:R-:W-:Y:S01]  /*4eb50*/  STL.64 [R1+0x18d8], R182 ;  /* 0x0018d8b601007387 */ /* 0x000fe20000100a00 */
[----:B------:R-:W-:Y:S01]  /*4eb60*/  BAR.SYNC.DEFER_BLOCKING 0x0 ;  /* 0x0000000000007b1d */ /* 0x000fe20000010000 */
[----:B------:R-:W-:Y:S01]  /*4eb70*/  IMAD.MOV.U32 R119, RZ, RZ, R127 ;  /* 0x000000ffff777224 */ /* 0x000fe200078e007f */
[----:B------:R-:W-:-:S04]  /*4eb80*/  @P4 LOP3.LUT R19, R19, 0x20000, RZ, 0xfc, !PT ;  /* 0x0002000013134812 */ /* 0x000fc800078efcff */
[----:B------:R-:W-:Y:S01]  /*4eb90*/  STL [R1+0x18d0], R172 ;  /* 0x0018d0ac01007387 */ /* 0x000fe20000100800 */
[----:B------:R-:W-:Y:S01]  /*4eba0*/  IMAD.MOV.U32 R127, RZ, RZ, R131 ;  /* 0x000000ffff7f7224 */ /* 0x000fe200078e0083 */
[----:B------:R-:W-:Y:S02]  /*4ebb0*/  LOP3.LUT R19, R19, 0xfffeffff, RZ, 0xc0, !PT ;  /* 0xfffeffff13137812 */ /* 0x000fe400078ec0ff */
[----:B------:R-:W-:Y:S02]  /*4ebc0*/  STL.64 [R1+0x18c8], R176 ;  /* 0x0018c8b001007387 */ /* 0x000fe40000100a00 */
[----:B------:R-:W-:Y:S02]  /*4ebd0*/  @P5 LOP3.LUT R19, R19, 0x10000, RZ, 0xfc, !PT ;  /* 0x0001000013135812 */ /* 0x000fe400078efcff */
[----:B------:R-:W-:Y:S02]  /*4ebe0*/  STL [R1+0x18c0], R173 ;  /* 0x0018c0ad01007387 */ /* 0x000fe40000100800 */
[----:B------:R-:W-:-:S02]  /*4ebf0*/  LOP3.LUT R19, R19, 0xffff7fff, RZ, 0xc0, !PT ;  /* 0xffff7fff13137812 */ /* 0x000fc400078ec0ff */
[----:B------:R-:W-:Y:S02]  /*4ec00*/  STL.64 [R1+0x18b8], R178 ;  /* 0x0018b8b201007387 */ /* 0x000fe40000100a00 */
[----:B------:R-:W-:Y:S02]  /*4ec10*/  @P6 LOP3.LUT R19, R19, 0x8000, RZ, 0xfc, !PT ;  /* 0x0000800013136812 */ /* 0x000fe400078efcff */
        /* <DEDUP_REMOVED lines=10> */
[----:B-1----:R-:W-:Y:S04]  /*4ecc0*/  STL.64 [R1+0x1860], R36 ;  /* 0x0018602401007387 */ /* 0x002fe80000100a00 */
[----:B------:R-:W-:Y:S04]  /*4ecd0*/  STL.64 [R1+0x1858], R42 ;  /* 0x0018582a01007387 */ /* 0x000fe80000100a00 */
[----:B------:R-:W-:Y:S04]  /*4ece0*/  STL.64 [R1+0x1850], R38 ;  /* 0x0018502601007387 */ /* 0x000fe80000100a00 */
[----:B------:R-:W3:Y:S04]  /*4ecf0*/  LDL.LU R44, [R1+0x304] ;  /* 0x00030400012c7983 */ /* 0x000ee80000300800 */
[----:B------:R-:W3:Y:S04]  /*4ed00*/  LDL.LU R45, [R1+0x30c] ;  /* 0x00030c00012d7983 */ /* 0x000ee80000300800 */
[----:B---3--:R1:W-:Y:S01]  /*4ed10*/  STSM.16.M88.4 [R4], R44 ;  /* 0x0000002c04007844 */ /* 0x0083e20000000200 */
[----:B------:R-:W-:Y:S06]  /*4ed20*/  BAR.SYNC.DEFER_BLOCKING 0x0 ;  /* 0x0000000000007b1d */ /* 0x000fec0000010000 */
[----:B-1----:R-:W3:Y:S04]  /*4ed30*/  LDL.LU R44, [R1+0x310] ;  /* 0x00031000012c7983 */ /* 0x002ee80000300800 */
[----:B------:R-:W3:Y:S01]  /*4ed40*/  LDL.LU R45, [R1+0x318] ;  /* 0x00031800012d7983 */ /* 0x000ee20000300800 */
[----:B------:R-:W-:-:S02]  /*4ed50*/  IMAD.MOV.U32 R46, RZ, RZ, R92 ;  /* 0x000000ffff2e7224 */ /* 0x000fc400078e005c */
[----:B------:R-:W-:Y:S01]  /*4ed60*/  IMAD.MOV.U32 R47, RZ, RZ, R94 ;  /* 0x000000ffff2f7224 */ /* 0x000fe200078e005e */
[----:B------:R-:W4:Y:S04]  /*4ed70*/  LDL.LU R52, [R1+0x314] ;  /* 0x0003140001347983 */ /* 0x000f280000300800 */
[----:B------:R-:W4:Y:S04]  /*4ed80*/  LDL.LU R53, [R1+0x31c] ;  /* 0x00031c0001357983 */ /* 0x000f280000300800 */
[----:B------:R-:W1:Y:S01]  /*4ed90*/  LDS.128 R56, [R0] ;  /* 0x0000000000387984 */ /* 0x000e620000000c00 */
[----:B------:R-:W-:Y:S06]  /*4eda0*/  BAR.SYNC.DEFER_BLOCKING 0x0 ;  /* 0x0000000000007b1d */ /* 0x000fec0000010000 */
[----:B---3--:R-:W-:Y:S02]  /*4edb0*/  STSM.16.M88.4 [R4], R44 ;  /* 0x0000002c04007844 */ /* 0x008fe40000000200 */
[----:B------:R-:W-:Y:S06]  /*4edc0*/  BAR.SYNC.DEFER_BLOCKING 0x0 ;  /* 0x0000000000007b1d */ /* 0x000fec0000010000 */
[----:B------:R-:W3:Y:S02]  /*4edd0*/  LDS.128 R44, [R0] ;  /* 0x00000000002c7984 */ /* 0x000ee40000000c00 */
[----:B------:R-:W-:Y:S06]  /*4ede0*/  BAR.SYNC.DEFER_BLOCKING 0x0 ;  /* 0x0000000000007b1d */ /* 0x000fec0000010000 */
[----:B----4-:R4:W-:Y:S02]  /*4edf0*/  STSM.16.M88.4 [R4], R52 ;  /* 0x0000003404007844 */ /* 0x0109e40000000200 */
[----:B------:R-:W-:Y:S06]  /*4ee00*/  BAR.SYNC.DEFER_BLOCKING 0x0 ;  /* 0x0000000000007b1d */ /* 0x000fec0000010000 */
[----:B----4-:R-:W4:Y:S04]  /*4ee10*/  LDL.LU R52, [R1+0x320] ;  /* 0x0003200001347983 */ /* 0x010f280000300800 */
[----:B------:R-:W4:Y:S01]  /*4ee20*/  LDL.LU R53, [R1+0x328] ;  /* 0x0003280001357983 */ /* 0x000f220000300800 */
[----:B------:R-:W-:-:S02]  /*4ee30*/  IMAD.MOV.U32 R54, RZ, RZ, R96 ;  /* 0x000000ffff367224 */ /* 0x000fc400078e0060 */
[----:B------:R-:W-:Y:S01]  /*4ee40*/  IMAD.MOV.U32 R55, RZ, RZ, R98 ;  /* 0x000000ffff377224 */ /* 0x000fe200078e0062 */
[----:B------:R-:W2:Y:S04]  /*4ee50*/  LDL.LU R60, [R1+0x324] ;  /* 0x00032400013c7983 */ /* 0x000ea80000300800 */
[----:B------:R-:W2:Y:S04]  /*4ee60*/  LDL.LU R61, [R1+0x32c] ;  /* 0x00032c00013d7983 */ /* 0x000ea80000300800 */
[----:B------:R-:W3:Y:S01]  /*4ee70*/  LDS.128 R64, [R0] ;  /* 0x0000000000407984 */ /* 0x000ee20000000c00 */
[----:B------:R-:W-:Y:S06]  /*4ee80*/  BAR.SYNC.DEFER_BLOCKING 0x0 ;  /* 0x0000000000007b1d */ /* 0x000fec0000010000 */
[----:B----4-:R-:W-:Y:S02]  /*4ee90*/  STSM.16.M88.4 [R4], R52 ;  /* 0x0000003404007844 */ /* 0x010fe40000000200 */
[----:B------:R-:W-:Y:S06]  /*4eea0*/  BAR.SYNC.DEFER_BLOCKING 0x0 ;  /* 0x0000000000007b1d */ /* 0x000fec0000010000 */
[----:B------:R-:W4:Y:S02]  /*4eeb0*/  LDS.128 R52, [R0] ;  /* 0x0000000000347984 */ /* 0x000f240000000c00 */
[----:B------:R-:W-:Y:S06]  /*4eec0*/  BAR.SYNC.DEFER_BLOCKING 0x0 ;  /* 0x0000000000007b1d */ /* 0x000fec0000010000 */
[----:B--2---:R2:W-:Y:S02]  /*4eed0*/  STSM.16.M88.4 [R4], R60 ;  /* 0x0000003c04007844 */ /* 0x0045e40000000200 */
[----:B------:R-:W-:Y:S06]  /*4eee0*/  BAR.SYNC.DEFER_BLOCKING 0x0 ;  /* 0x0000000000007b1d */ /* 0x000fec0000010000 */
[----:B--2---:R-:W2:Y:S04]  /*4eef0*/  LDL.LU R60, [R1+0x330] ;  /* 0x00033000013c7983 */ /* 0x004ea80000300800 */
[----:B------:R-:W2:Y:S01]  /*4ef00*/  LDL.LU R61, [R1+0x338] ;  /* 0x00033800013d7983 */ /* 0x000ea20000300800 */
[----:B------:R-:W-:-:S02]  /*4ef10*/  IMAD.MOV.U32 R62, RZ, RZ, R100 ;  /* 0x000000ffff3e7224 */ /* 0x000fc400078e0064 */
[----:B------:R-:W-:Y:S01]  /*4ef20*/  IMAD.MOV.U32 R63, RZ, RZ, R102 ;  /* 0x000000ffff3f7224 */ /* 0x000fe200078e0066 */
[----:B------:R-:W3:Y:S04]  /*4ef30*/  LDL.LU R68, [R1+0x334] ;  /* 0x0003340001447983 */ /* 0x000ee80000300800 */
[----:B------:R-:W3:Y:S04]  /*4ef40*/  LDL.LU R69, [R1+0x33c] ;  /* 0x00033c0001457983 */ /* 0x000ee80000300800 */
[----:B------:R-:W4:Y:S01]  /*4ef50*/  LDS.128 R72, [R0] ;  /* 0x0000000000487984 */ /* 0x000f220000000c00 */
[----:B------:R-:W-:Y:S06]  /*4ef60*/  BAR.SYNC.DEFER_BLOCKING 0x0 ;  /* 0x0000000000007b1d */ /* 0x000fec0000010000 */
[----:B--2---:R-:W-:Y:S02]  /*4ef70*/  STSM.16.M88.4 [R4], R60 ;  /* 0x0000003c04007844 */ /* 0x004fe40000000200 */
[----:B------:R-:W-:Y:S06]  /*4ef80*/  BAR.SYNC.DEFER_BLOCKING 0x0 ;  /* 0x0000000000007b1d */ /* 0x000fec0000010000 */
[----:B------:R-:W2:Y:S02]  /*4ef90*/  LDS.128 R60, [R0] ;  /* 0x00000000003c7984 */ /* 0x000ea40000000c00 */
[----:B------:R-:W-:Y:S06]  /*4efa0*/  BAR.SYNC.DEFER_BLOCKING 0x0 ;  /* 0x0000000000007b1d */ /* 0x000fec0000010000 */
[----:B---3--:R3:W-:Y:S02]  /*4efb0*/  STSM.16.M88.4 [R4], R68 ;  /* 0x0000004404007844 */ /* 0x0087e40000000200 */
[----:B------:R-:W-:Y:S06]  /*4efc0*/  BAR.SYNC.DEFER_BLOCKING 0x0 ;  /* 0x0000000000007b1d */ /* 0x000fec0000010000 */
[----:B---3--:R-:W3:Y:S04]  /*4efd0*/  LDL.LU R68, [R1+0x340] ;  /* 0x0003400001447983 */ /* 0x008ee80000300800 */
[----:B------:R-:W3:Y:S01]  /*4efe0*/  LDL.LU R69, [R1+0x348] ;  /* 0x0003480001457983 */ /* 0x000ee20000300800 */
[----:B------:R-:W-:-:S02]  /*4eff0*/  IMAD.MOV.U32 R70, RZ, RZ, R104 ;  /* 0x000000ffff467224 */ /* 0x000fc400078e0068 */
[----:B------:R-:W-:Y:S01]  /*4f000*/  IMAD.MOV.U32 R71, RZ, RZ, R106 ;  /* 0x000000ffff477224 */ /* 0x000fe200078e006a */
[----:B------:R-:W4:Y:S04]  /*4f010*/  LDL.LU R76, [R1+0x344] ;  /* 0x00034400014c7983 */ /* 0x000f280000300800 */
[----:B------:R-:W4:Y:S04]  /*4f020*/  LDL.LU R77, [R1+0x34c] ;  /* 0x00034c00014d7983 */ /* 0x000f280000300800 */
[----:B------:R-:W2:Y:S01]  /*4f030*/  LDS.128 R80, [R0] ;  /* 0x0000000000507984 */ /* 0x000ea20000000c00 */
        /* <DEDUP_REMOVED lines=26> */
[----:B------:R-:W3:Y:S01]  /*4f1e0*/  LDL.LU R93, [R1+0x36c] ;  /* 0x00036c00015d7983 */ /* 0x000ee20000300800 */
[----:B------:R-:W-:-:S03]  /*4f1f0*/  IMAD.MOV.U32 R94, RZ, RZ, R113 ;  /* 0x000000ffff5e7224 */ /* 0x000fc600078e0071 */
        /* <DEDUP_REMOVED lines=13> */
[----:B------:R-:W4:Y:S01]  /*4f2d0*/  LDL.LU R101, [R1+0x37c] ;  /* 0x00037c0001657983 */ /* 0x000f220000300800 */
[----:B------:R-:W-:-:S03]  /*4f2e0*/  IMAD.MOV.U32 R102, RZ, RZ, R117 ;  /* 0x000000ffff667224 */ /* 0x000fc600078e0075 */
        /* <DEDUP_REMOVED lines=13> */
[----:B------:R-:W2:Y:S01]  /*4f3c0*/  LDL.LU R109, [R1+0x38c] ;  /* 0x00038c00016d7983 */ /* 0x000ea20000300800 */
[----:B------:R-:W-:-:S03]  /*4f3d0*/  IMAD.MOV.U32 R110, RZ, RZ, R121 ;  /* 0x000000ffff6e7224 */ /* 0x000fc600078e0079 */
        /* <DEDUP_REMOVED lines=21> */
[----:B---3--:R3:W-:Y:S04]  /*4f530*/  STSM.16.M88.4 [R4], R116 ;  /* 0x0000007404007844 */ /* 0x0087e80000000200 */
[----:B---3--:R-:W3:Y:S04]  /*4f540*/  LDL.LU R116, [R1+0x3a0] ;  /* 0x0003a00001747983 */ /* 0x008ee80000300800 */
[----:B------:R-:W3:Y:S01]  /*4f550*/  LDL.LU R117, [R1+0x3a8] ;  /* 0x0003a80001757983 */ /* 0x000ee20000300800 */
[----:B------:R-:W-:-:S02]  /*4f560*/  IMAD.MOV.U32 R118, RZ, RZ, R128 ;  /* 0x000000ffff767224 */ /* 0x000fc400078e0080 */
[----:B------:R-:W-:Y:S01]  /*4f570*/  IMAD.MOV.U32 R119, RZ, RZ, R130 ;  /* 0x000000ffff777224 */ /* 0x000fe200078e0082 */
[----:B------:R-:W4:Y:S04]  /*4f580*/  LDL.LU R124, [R1+0x3a4] ;  /* 0x0003a400017c7983 */ /* 0x000f280000300800 */
[----:B------:R-:W4:Y:S01]  /*4f590*/  LDL.LU R125, [R1+0x3ac] ;  /* 0x0003ac00017d7983 */ /* 0x000f220000300800 */
[----:B------:R-:W-:Y:S01]  /*4f5a0*/  IMAD.MOV.U32 R126, RZ, RZ, R129 ;  /* 0x000000ffff7e7224 */ /* 0x000fe200078e0081 */
[----:B------:R-:W-:Y:S06]  /*4f5b0*/  BAR.SYNC.DEFER_BLOCKING 0x0 ;  /* 0x0000000000007b1d */ /* 0x000fec0000010000 */
[----:B------:R-:W2:Y:S02]  /*4f5c0*/  LDS.128 R128, [R0] ;  /* 0x0000000000807984 */ /* 0x000ea40000000c00 */
[----:B------:R-:W-:Y:S06]  /*4f5d0*/  BAR.SYNC.DEFER_BLOCKING 0x0 ;  /* 0x0000000000007b1d */ /* 0x000fec0000010000 */
[----:B---3--:R-:W-:Y:S02]  /*4f5e0*/  STSM.16.M88.4 [R4], R116 ;  /* 0x0000007404007844 */ /* 0x008fe40000000200 */
[----:B------:R-:W-:Y:S06]  /*4f5f0*/  BAR.SYNC.DEFER_BLOCKING 0x0 ;  /* 0x0000000000007b1d */ /* 0x000fec0000010000 */
[----:B------:R-:W3:Y:S02]  /*4f600*/  LDS.128 R116, [R0] ;  /* 0x0000000000747984 */ /* 0x000ee40000000c00 */
[----:B------:R-:W-:Y:S06]  /*4f610*/  BAR.SYNC.DEFER_BLOCKING 0x0 ;  /* 0x0000000000007b1d */ /* 0x000fec0000010000 */
[----:B----4-:R4:W-:Y:S04]  /*4f620*/  STSM.16.M88.4 [R4], R124 ;  /* 0x0000007c04007844 */ /* 0x0109e80000000200 */
[----:B----4-:R-:W4:Y:S04]  /*4f630*/  LDL.LU R124, [R1+0x3b0] ;  /* 0x0003b000017c7983 */ /* 0x010f280000300800 */
[----:B------:R-:W4:Y:S01]  /*4f640*/  LDL.LU R125, [R1+0x3b8] ;  /* 0x0003b800017d7983 */ /* 0x000f220000300800 */
[----:B------:R-:W-:-:S02]  /*4f650*/  IMAD.MOV.U32 R126, RZ, RZ, R132 ;  /* 0x000000ffff7e7224 */ /* 0x000fc400078e0084 */
[----:B------:R-:W-:Y:S01]  /*4f660*/  IMAD.MOV.U32 R127, RZ, RZ, R134 ;  /* 0x000000ffff7f7224 */ /* 0x000fe200078e0086 */
[----:B------:R-:W2:Y:S04]  /*4f670*/  LDL.LU R152, [R1+0x3b4] ;  /* 0x0003b40001987983 */ /* 0x000ea80000300800 */
[----:B------:R-:W2:Y:S01]  /*4f680*/  LDL.LU R153, [R1+0x3bc] ;  /* 0x0003bc0001997983 */ /* 0x000ea20000300800 */
[----:B------:R-:W-:Y:S06]  /*4f690*/  BAR.SYNC.DEFER_BLOCKING 0x0 ;  /* 0x0000000000007b1d */ /* 0x000fec0000010000 */
[----:B------:R-:W3:Y:S02]  /*4f6a0*/  LDS.128 R132, [R0] ;  /* 0x0000000000847984 */ /* 0x000ee40000000c00 */
[----:B------:R-:W-:Y:S06]  /*4f6b0*/  BAR.SYNC.DEFER_BLOCKING 0x0 ;  /* 0x0000000000007b1d */ /* 0x000fec0000010000 */
[----:B----4-:R-:W-:Y:S02]  /*4f6c0*/  STSM.16.M88.4 [R4], R124 ;  /* 0x0000007c04007844 */ /* 0x010fe40000000200 */
[----:B------:R-:W-:Y:S06]  /*4f6d0*/  BAR.SYNC.DEFER_BLOCKING 0x0 ;  /* 0x0000000000007b1d */ /* 0x000fec0000010000 */
[----:B------:R-:W4:Y:S02]  /*4f6e0*/  LDS.128 R124, [R0] ;  /* 0x00000000007c7984 */ /* 0x000f240000000c00 */
[----:B------:R-:W-:Y:S06]  /*4f6f0*/  BAR.SYNC.DEFER_BLOCKING 0x0 ;  /* 0x0000000000007b1d */ /* 0x000fec0000010000 */
[----:B--2---:R2:W-:Y:S04]  /*4f700*/  STSM.16.M88.4 [R4], R152 ;  /* 0x0000009804007844 */ /* 0x0045e80000000200 */
[----:B--2---:R-:W2:Y:S04]  /*4f710*/  LDL.LU R152, [R1+0x3c0] ;  /* 0x0003c00001987983 */ /* 0x004ea80000300800 */
[----:B------:R-:W2:Y:S01]  /*4f720*/  LDL.LU R153, [R1+0x3c8] ;  /* 0x0003c80001997983 */ /* 0x000ea20000300800 */
[----:B------:R-:W-:-:S02]  /*4f730*/  IMAD.MOV.U32 R154, RZ, RZ, R136 ;  /* 0x000000ffff9a7224 */ /* 0x000fc400078e0088 */
[----:B------:R-:W-:Y:S01]  /*4f740*/  IMAD.MOV.U32 R155, RZ, RZ, R138 ;  /* 0x000000ffff9b7224 */ /* 0x000fe200078e008a */
[----:B------:R-:W3:Y:S04]  /*4f750*/  LDL.LU R156, [R1+0x3c4] ;  /* 0x0003c400019c7983 */ /* 0x000ee80000300800 */
[----:B------:R-:W3:Y:S01]  /*4f760*/  LDL.LU R157, [R1+0x3cc] ;  /* 0x0003cc00019d7983 */ /* 0x000ee20000300800 */
[----:B------:R-:W-:Y:S06]  /*4f770*/  BAR.SYNC.DEFER_BLOCKING 0x0 ;  /* 0x0000000000007b1d */ /* 0x000fec0000010000 */
[----:B------:R-:W4:Y:S02]  /*4f780*/  LDS.128 R136, [R0] ;  /* 0x0000000000887984 */ /* 0x000f240000000c00 */
        /* <DEDUP_REMOVED lines=39> */
[----:B------:R-:W3:Y:S04]  /*4fa00*/  LDL.LU R169, [R1+0x3fc] ;  /* 0x0003fc0001a97983 */ /* 0x000ee80000300800 */
[----:B------:R-:W4:Y:S04]  /*4fa10*/  LDL.LU.64 R174, [R1+0x17e8] ;  /* 0x0017e80001ae7983 */ /* 0x000f280000300a00 */
[----:B------:R-:W4:Y:S04]  /*4fa20*/  LDL.LU R173, [R1+0x7c0] ;  /* 0x0007c00001ad7983 */ /* 0x000f280000300800 */
[----:B------:R-:W4:Y:S04]  /*4fa30*/  LDL.LU.64 R178, [R1+0x17d8] ;  /* 0x0017d80001b27983 */ /* 0x000f280000300a00 */
[----:B------:R-:W4:Y:S01]  /*4fa40*/  LDL.LU R172, [R1+0x7d4] ;  /* 0x0007d40001ac7983 */ /* 0x000f220000300800 */
[----:B------:R-:W-:Y:S06]  /*4fa50*/  BAR.SYNC.DEFER_BLOCKING 0x0 ;  /* 0x0000000000007b1d */ /* 0x000fec0000010000 */
[----:B------:R-:W4:Y:S04]  /*4fa60*/  LDL.LU.64 R176, [R1+0x17d0] ;  /* 0x0017d00001b07983 */ /* 0x000f280000300a00 */
[----:B------:R-:W4:Y:S04]  /*4fa70*/  LDL.LU R187, [R1+0x7c4] ;  /* 0x0007c40001bb7983 */ /* 0x000f280000300800 */
[----:B------:R-:W4:Y:S04]  /*4fa80*/  LDL.LU.64 R182, [R1+0x17c8] ;  /* 0x0017c80001b67983 */ /* 0x000f280000300a00 */
[----:B------:R-:W4:Y:S04]  /*4fa90*/  LDL.LU R186, [R1+0x7d8] ;  /* 0x0007d80001ba7983 */ /* 0x000f280000300800 */
[----:B------:R-:W1:Y:S01]  /*4faa0*/  LDS.128 R148, [R0] ;  /* 0x0000000000947984 */ /* 0x000e620000000c00 */
[----:B------:R-:W-:Y:S06]  /*4fab0*/  BAR.SYNC.DEFER_BLOCKING 0x0 ;  /* 0x0000000000007b1d */ /* 0x000fec0000010000 */
[----:B------:R-:W4:Y:S04]  /*4fac0*/  LDL.LU.64 R180, [R1+0x17c0] ;  /* 0x0017c00001b47983 */ /* 0x000f280000300a00 */
[----:B------:R-:W4:Y:S04]  /*4fad0*/  LDL.LU R191, [R1+0x7c8] ;  /* 0x0007c80001bf7983 */ /* 0x000f280000300800 */
[----:B------:R-:W4:Y:S04]  /*4fae0*/  LDL.LU.64 R184, [R1+0x17b8] ;  /* 0x0017b80001b87983 */ /* 0x000f280000300a00 */
[----:B------:R-:W4:Y:S04]  /*4faf0*/  LDL.LU R188, [R1+0x7dc] ;  /* 0x0007dc0001bc7983 */ /* 0x000f280000300800 */
[----:B------:R-:W4:Y:S04]  /*4fb00*/  LDL.LU.64 R194, [R1+0x17b0] ;  /* 0x0017b00001c27983 */ /* 0x000f280000300a00 */
[----:B------:R-:W4:Y:S01]  /*4fb10*/  LDL.LU R189, [R1+0x7cc] ;  /* 0x0007cc0001bd7983 */ /* 0x000f220000300800 */
[----:B------:R-:W-:-:S03]  /*4fb20*/  LOP3.LUT P6, RZ, R19, 0x8, RZ, 0xc0, !PT ;  /* 0x0000000813ff7812 */ /* 0x000fc600078cc0ff */
[----:B------:R-:W4:Y:S04]  /*4fb30*/  LDL.LU.64 R192, [R1+0x17a8] ;  /* 0x0017a80001c07983 */ /* 0x000f280000300a00 */
[----:B------:R-:W4:Y:S04]  /*4fb40*/  LDL.LU R252, [R1+0x7b0] ;  /* 0x0007b00001fc7983 */ /* 0x000f280000300800 */
[----:B------:R-:W4:Y:S02]  /*4fb50*/  LDL.LU.64 R198, [R1+0x17a0] ;  /* 0x0017a00001c67983 */ /* 0x000f240000300a00 */
[----:B------:R-:W-:-:S02]  /*4fb60*/  @P6 LOP3.LUT R2, R2, 0x10000000, RZ, 0xfc, !PT ;  /* 0x1000000002026812 */ /* 0x000fc400078efcff */
[----:B------:R-:W-:Y:S01]  /*4fb70*/  LOP3.LUT P6, RZ, R19, 0x40, RZ, 0xc0, !PT ;  /* 0x0000004013ff7812 */ /* 0x000fe200078cc0ff */
[----:B------:R-:W4:Y:S01]  /*4fb80*/  LDL.LU R27, [R1+0x7a0] ;  /* 0x0007a000011b7983 */ /* 0x000f220000300800 */
[----:B------:R-:W-:-:S11]  /*4fb90*/  LOP3.LUT R2, R2, 0xdfffffff, RZ, 0xc0, !PT ;  /* 0xdfffffff02027812 */ /* 0x000fd600078ec0ff */
[----:B------:R-:W-:Y:S02]  /*4fba0*/  @P6 LOP3.LUT R2, R2, 0x20000000, RZ, 0xfc, !PT ;  /* 0x2000000002026812 */ /* 0x000fe400078efcff */
[----:B------:R-:W-:Y:S02]  /*4fbb0*/  LOP3.LUT P6, RZ, R19, 0x80, RZ, 0xc0, !PT ;  /* 0x0000008013ff7812 */ /* 0x000fe400078cc0ff */
[----:B------:R-:W-:-:S11]  /*4fbc0*/  LOP3.LUT R2, R2, 0xbfffffff, RZ, 0xc0, !PT ;  /* 0xbfffffff02027812 */ /* 0x000fd600078ec0ff */
[----:B------:R-:W-:Y:S02]  /*4fbd0*/  @P6 LOP3.LUT R2, R2, 0x40000000, RZ, 0xfc, !PT ;  /* 0x4000000002026812 */ /* 0x000fe400078efcff */
[----:B------:R-:W-:Y:S02]  /*4fbe0*/  LOP3.LUT P6, RZ, R19, 0x100, RZ, 0xc0, !PT ;  /* 0x0000010013ff7812 */ /* 0x000fe400078cc0ff */
[----:B------:R-:W-:Y:S01]  /*4fbf0*/  LOP3.LUT R2, R2, 0x7fffffff, RZ, 0xc0, !PT ;  /* 0x7fffffff02027812 */ /* 0x000fe200078ec0ff */
[----:B--2---:R-:W-:Y:S01]  /*4fc00*/  STSM.16.M88.4 [R4], R164 ;  /* 0x000000a404007844 */ /* 0x004fe20000000200 */
[----:B------:R-:W-:Y:S06]  /*4fc10*/  BAR.SYNC.DEFER_BLOCKING 0x0 ;  /* 0x0000000000007b1d */ /* 0x000fec0000010000 */
[----:B------:R-:W2:Y:S02]  /*4fc20*/  LDS.128 R164, [R0] ;  /* 0x0000000000a47984 */ /* 0x000ea40000000c00 */
[----:B------:R-:W-:Y:S06]  /*4fc30*/  BAR.SYNC.DEFER_BLOCKING 0x0 ;  /* 0x0000000000007b1d */ /* 0x000fec0000010000 */
[----:B---3--:R-:W-:Y:S02]  /*4fc40*/  STSM.16.M88.4 [R4], R168 ;  /* 0x000000a804007844 */ /* 0x008fe40000000200 */
[----:B------:R-:W-:Y:S06]  /*4fc50*/  BAR.SYNC.DEFER_BLOCKING 0x0 ;  /* 0x0000000000007b1d */ /* 0x000fec0000010000 */
[----:B------:R3:W-:Y:S01]  /*4fc60*/  @P0 STG.E desc[UR4][R202.64], R26 ;  /* 0x0000001aca000986 */ /* 0x0007e2000c101904 */
[----:B------:R-:W-:-:S03]  /*4fc70*/  LOP3.LUT P0, RZ, R3, 0x80, RZ, 0xc0, !PT ;  /* 0x0000008003ff7812 */ /* 0x000fc6000780c0ff */
[----:B---3--:R-:W3:Y:S10]  /*4fc80*/  LDL.LU.64 R202, [R1+0x1798] ;  /* 0x0017980001ca7983 */ /* 0x008ef40000300a00 */
[----:B------:R-:W-:-:S02]  /*4fc90*/  @P0 LOP3.LUT R5, R5, 0x40, RZ, 0xfc, !PT ;  /* 0x0000004005050812 */ /* 0x000fc400078efcff */
[----:B------:R-:W-:Y:S01]  /*4fca0*/  LOP3.LUT P0, RZ, R3, 0x40, RZ, 0xc0, !PT ;  /* 0x0000004003ff7812 */ /* 0x000fe2000780c0ff */
[----:B------:R-:W3:Y:S01]  /*4fcb0*/  LDL.LU R26, [R1+0x7b4] ;  /* 0x0007b400011a7983 */ /* 0x000ee20000300800 */
[----:B------:R-:W-:-:S03]  /*4fcc0*/  LOP3.LUT R5, R5, 0xffffff7f, RZ, 0xc0, !PT ;  /* 0xffffff7f05057812 */ /* 0x000fc600078ec0ff */
[----:B------:R-:W2:Y:S04]  /*4fcd0*/  LDL.LU R38, [R1+0x10e4] ;  /* 0x0010e40001267983 */ /* 0x000ea80000300800 */
[----:B------:R-:W2:Y:S04]  /*4fce0*/  LDL.LU.64 R42, [R1+0x1790] ;  /* 0x00179000012a7983 */ /* 0x000ea80000300a00 */
[----:B------:R-:W-:Y:S01]  /*4fcf0*/  @P0 LOP3.LUT R5, R5, 0x80, RZ, 0xfc, !PT ;  /* 0x0000008005050812 */ /* 0x000fe200078efcff */
[----:B------:R-:W2:Y:S01]  /*4fd00*/  LDL.LU R40, [R1+0x7a4] ;  /* 0x0007a40001287983 */ /* 0x000ea20000300800 */
[----:B------:R-:W-:-:S02]  /*4fd10*/  LOP3.LUT P0, RZ, R3, 0x20, RZ, 0xc0, !PT ;  /* 0x0000002003ff7812 */ /* 0x000fc4000780c0ff */
[----:B------:R-:W-:Y:S01]  /*4fd20*/  LOP3.LUT R5, R5, 0xfffffeff, RZ, 0xc0, !PT ;  /* 0xfffffeff05057812 */ /* 0x000fe200078ec0ff */
[----:B------:R-:W2:Y:S04]  /*4fd30*/  LDL.LU.64 R36, [R1+0x1788] ;  /* 0x0017880001247983 */ /* 0x000ea80000300a00 */
[----:B------:R-:W2:Y:S01]  /*4fd40*/  LDL.LU R41, [R1+0x7b8] ;  /* 0x0007b80001297983 */ /* 0x000ea20000300800 */
[----:B------:R-:W-:-:S05]  /*4fd50*/  @P6 LOP3.LUT R2, R2, 0x80000000, RZ, 0xfc, !PT ;  /* 0x8000000002026812 */ /* 0x000fca00078efcff */
[----:B------:R-:W-:Y:S01]  /*4fd60*/  @P0 LOP3.LUT R5, R5, 0x100, RZ, 0xfc, !PT ;  /* 0x0000010005050812 */ /* 0x000fe200078efcff */
[----:B------:R-:W2:Y:S01]  /*4fd70*/  LDL.LU.64 R30, [R1+0x1780] ;  /* 0x00178000011e7983 */ /* 0x000ea20000300a00 */
[----:B------:R-:W-:Y:S02]  /*4fd80*/  LOP3.LUT P0, RZ, R3, 0x10, RZ, 0xc0, !PT ;  /* 0x0000001003ff7812 */ /* 0x000fe4000780c0ff */
[----:B------:R-:W-:Y:S01]  /*4fd90*/  LOP3.LUT R5, R5, 0xfffffdff, RZ, 0xc0, !PT ;  /* 0xfffffdff05057812 */ /* 0x000fe200078ec0ff */
[----:B------:R-:W2:Y:S01]  /*4fda0*/  LDL.LU R28, [R1+0x7a8] ;  /* 0x0007a800011c7983 */ /* 0x000ea20000300800 */
[----:B------:R-:W-:-:S03]  /*4fdb0*/  LOP3.LUT P6, RZ, R19, 0x200, RZ, 0xc0, !PT ;  /* 0x0000020013ff7812 */ /* 0x000fc600078cc0ff */
[----:B------:R-:W2:Y:S04]  /*4fdc0*/  LDL.LU.64 R34, [R1+0x1778] ;  /* 0x0017780001227983 */ /* 0x000ea80000300a00 */
[----:B------:R-:W2:Y:S02]  /*4fdd0*/  LDL.LU R29, [R1+0x7bc] ;  /* 0x0007bc00011d7983 */ /* 0x000ea40000300800 */
[----:B------:R-:W-:Y:S02]  /*4fde0*/  @P0 LOP3.LUT R5, R5, 0x200, RZ, 0xfc, !PT ;  /* 0x0000020005050812 */ /* 0x000fe400078efcff */
[----:B------:R-:W-:Y:S01]  /*4fdf0*/  LOP3.LUT P0, RZ, R3, 0x8, RZ, 0xc0, !PT ;  /* 0x0000000803ff7812 */ /* 0x000fe2000780c0ff */
[----:B------:R-:W2:Y:S01]  /*4fe00*/  LDL.LU.64 R32, [R1+0x1770] ;  /* 0x0017700001207983 */ /* 0x000ea20000300a00 */
[----:B------:R-:W-:-:S03]  /*4fe10*/  LOP3.LUT R5, R5, 0xfffffbff, RZ, 0xc0, !PT ;  /* 0xfffffbff05057812 */ /* 0x000fc600078ec0ff */
[----:B------:R-:W2:Y:S04]  /*4fe20*/  LDL.LU R14, [R1+0x7ac] ;  /* 0x0007ac00010e7983 */ /* 0x000ea80000300800 */
[----:B------:R-:W2:Y:S04]  /*4fe30*/  LDL.LU.64 R10, [R1+0x1768] ;  /* 0x00176800010a7983 */ /* 0x000ea80000300a00 */
[----:B------:R-:W-:Y:S01]  /*4fe40*/  @P0 LOP3.LUT R5, R5, 0x400, RZ, 0xfc, !PT ;  /* 0x0000040005050812 */ /* 0x000fe200078efcff */
[----:B------:R-:W2:Y:S01]  /*4fe50*/  LDL.LU R15, [R1+0x790] ;  /* 0x00079000010f7983 */ /* 0x000ea20000300800 */
[----:B------:R-:W-:-:S02]  /*4fe60*/  LOP3.LUT P0, RZ, R3, 0x4, RZ, 0xc0, !PT ;  /* 0x0000000403ff7812 */ /* 0x000fc4000780c0ff */
[----:B------:R-:W-:Y:S01]  /*4fe70*/  LOP3.LUT R5, R5, 0xfffff7ff, RZ, 0xc0, !PT ;  /* 0xfffff7ff05057812 */ /* 0x000fe200078ec0ff */
[----:B----4-:R4:W-:Y:S04]  /*4fe80*/  @P1 STG.E desc[UR4][R174.64], R173 ;  /* 0x000000adae001986 */ /* 0x0109e8000c101904 */
[----:B------:R-:W2:Y:S06]  /*4fe90*/  LDL.LU.64 R8, [R1+0x1760] ;  /* 0x0017600001087983 */ /* 0x000eac0000300a00 */
[----:B------:R-:W-:-:S02]  /*4fea0*/  @P0 LOP3.LUT R5, R5, 0x800, RZ, 0xfc, !PT ;  /* 0x0000080005050812 */ /* 0x000fc400078efcff */
[----:B------:R-:W-:Y:S01]  /*4feb0*/  LOP3.LUT P0, RZ, R3, 0x2, RZ, 0xc0, !PT ;  /* 0x0000000203ff7812 */ /* 0x000fe2000780c0ff */
[----:B----4-:R-:W4:Y:S01]  /*4fec0*/  LDL.LU R174, [R1+0x780] ;  /* 0x0007800001ae7983 */ /* 0x010f220000300800 */
[----:B------:R-:W-:-:S03]  /*4fed0*/  LOP3.LUT R5, R5, 0xffffefff, RZ, 0xc0, !PT ;  /* 0xffffefff05057812 */ /* 0x000fc600078ec0ff */
[----:B------:R-:W4:Y:S04]  /*4fee0*/  LDL.LU.64 R12, [R1+0x1758] ;  /* 0x00175800010c7983 */ /* 0x000f280000300a00 */
[----:B------:R-:W4:Y:S04]  /*4fef0*/  LDL.LU R175, [R1+0x794] ;  /* 0x0007940001af7983 */ /* 0x000f280000300800 */
[----:B------:R-:W-:-:S04]  /*4ff00*/  @P0 LOP3.LUT R5, R5, 0x1000, RZ, 0xfc, !PT ;  /* 0x0000100005050812 */ /* 0x000fc800078efcff */
[----:B------:R-:W-:-:S04]  /*4ff10*/  LOP3.LUT R5, R5, 0xfffffffe, RZ, 0xc0, !PT ;  /* 0xfffffffe05057812 */ /* 0x000fc800078ec0ff */
[----:B------:R-:W-:Y:S02]  /*4ff20*/  @P6 LOP3.LUT R5, R5, 0x1, RZ, 0xfc, !PT ;  /* 0x0000000105056812 */ /* 0x000fe400078efcff */
[----:B------:R-:W-:Y:S02]  /*4ff30*/  LOP3.LUT P6, RZ, R19, 0x400, RZ, 0xc0, !PT ;  /* 0x0000040013ff7812 */ /* 0x000fe400078cc0ff */
[----:B------:R-:W-:-:S11]  /*4ff40*/  LOP3.LUT R5, R5, 0xfffffffd, RZ, 0xc0, !PT ;  /* 0xfffffffd05057812 */ /* 0x000fd600078ec0ff */
[----:B------:R-:W-:Y:S02]  /*4ff50*/  @P6 LOP3.LUT R5, R5, 0x2, RZ, 0xfc, !PT ;  /* 0x0000000205056812 */ /* 0x000fe400078efcff */
[----:B------:R-:W-:Y:S02]  /*4ff60*/  LOP3.LUT P6, RZ, R19, 0x800, RZ, 0xc0, !PT ;  /* 0x0000080013ff7812 */ /* 0x000fe400078cc0ff */
[----:B------:R-:W-:-:S11]  /*4ff70*/  LOP3.LUT R5, R5, 0xfffffffb, RZ, 0xc0, !PT ;  /* 0xfffffffb05057812 */ /* 0x000fd600078ec0ff */
[----:B------:R-:W-:Y:S02]  /*4ff80*/  @P6 LOP3.LUT R5, R5, 0x4, RZ, 0xfc, !PT ;  /* 0x0000000405056812 */ /* 0x000fe400078efcff */
[----:B------:R-:W-:Y:S02]  /*4ff90*/  LOP3.LUT P6, RZ, R19, 0x1000, RZ, 0xc0, !PT ;  /* 0x0000100013ff7812 */ /* 0x000fe400078cc0ff */
[----:B------:R-:W-:Y:S02]  /*4ffa0*/  LOP3.LUT R5, R5, 0xfffffff7, RZ, 0xc0, !PT ;  /* 0xfffffff705057812 */ /* 0x000fe400078ec0ff */
[----:B------:R-:W-:-:S09]  /*4ffb0*/  LOP3.LUT P0, RZ, R3, 0x1, RZ, 0xc0, !PT ;  /* 0x0000000103ff7812 */ /* 0x000fd2000780c0ff */
[----:B------:R-:W-:Y:S02]  /*4ffc0*/  @P6 LOP3.LUT R5, R5, 0x8, RZ, 0xfc, !PT ;  /* 0x0000000805056812 */ /* 0x000fe400078efcff */
[----:B------:R-:W-:Y:S02]  /*4ffd0*/  LOP3.LUT P6, RZ, R19, 0x2000, RZ, 0xc0, !PT ;  /* 0x0000200013ff7812 */ /* 0x000fe400078cc0ff */
[----:B------:R-:W-:Y:S01]  /*4ffe0*/  LOP3.LUT R5, R5, 0xffffffef, RZ, 0xc0, !PT ;  /* 0xffffffef05057812 */ /* 0x000fe200078ec0ff */
[----:B------:R1:W-:Y:S10]  /*4fff0*/  @P0 STG.E desc[UR4][R178.64], R172 ;  /* 0x000000acb2000986 */ /* 0x0003f4000c101904 */
[----:B------:R-:W-:Y:S01]  /*50000*/  @P6 LOP3.LUT R5, R5, 0x10, RZ, 0xfc, !PT ;  /* 0x0000001005056812 */ /* 0x000fe200078efcff */
[----:B-1----:R-:W4:Y:S03]  /*50010*/  LDL.LU.64 R178, [R1+0x1750] ;  /* 0x0017500001b27983 */ /* 0x002f260000300a00 */
[----:B------:R-:W-:Y:S01]  /*50020*/  LOP3.LUT P0, RZ, R5, 0x1000, RZ, 0xc0, !PT ;  /* 0x0000100005ff7812 */ /* 0x000fe2000780c0ff */
[----:B------:R-:W4:-:S12]  /*50030*/  LDL.LU R173, [R1+0x784] ;  /* 0x0007840001ad7983 */ /* 0x000f180000300800 */
[----:B------:R1:W-:Y:S01]  /*50040*/  @P0 STG.E desc[UR4][R176.64], R187 ;  /* 0x000000bbb0000986 */ /* 0x0003e2000c101904 */
[----:B------:R-:W-:-:S03]  /*50050*/  LOP3.LUT P0, RZ, R5, 0x800, RZ, 0xc0, !PT ;  /* 0x0000080005ff7812 */ /* 0x000fc6000780c0ff */
[----:B-1----:R-:W4:Y:S10]  /*50060*/  LDL.LU.64 R176, [R1+0x1748] ;  /* 0x0017480001b07983 */ /* 0x002f340000300a00 */
[----:B------:R1:W-:Y:S04]  /*50070*/  @P0 STG.E desc[UR4][R182.64], R186 ;  /* 0x000000bab6000986 */ /* 0x0003e8000c101904 */
[----:B------:R-:W4:Y:S04]  /*50080*/  LDL.LU R172, [R1+0x798] ;  /* 0x0007980001ac7983 */ /* 0x000f280000300800 */
[----:B-1----:R-:W4:Y:S04]  /*50090*/  LDL.LU.64 R182, [R1+0x1740] ;  /* 0x0017400001b67983 */ /* 0x002f280000300a00 */
[----:B------:R-:W4:Y:S01]  /*500a0*/  LDL.LU R187, [R1+0x788] ;  /* 0x0007880001bb7983 */ /* 0x000f220000300800 */
[----:B------:R-:W-:-:S13]  /*500b0*/  LOP3.LUT P0, RZ, R5, 0x400, RZ, 0xc0, !PT ;  /* 0x0000040005ff7812 */ /* 0x000fda000780c0ff */
[----:B------:R1:W-:Y:S01]  /*500c0*/  @P0 STG.E desc[UR4][R180.64], R191 ;  /* 0x000000bfb4000986 */ /* 0x0003e2000c101904 */
[----:B------:R-:W-:Y:S02]  /*500d0*/  LOP3.LUT P0, RZ, R5, 0x200, RZ, 0xc0, !PT ;  /* 0x0000020005ff7812 */ /* 0x000fe4000780c0ff */
[----:B------:R-:W-:Y:S02]  /*500e0*/  LOP3.LUT P1, RZ, R3, 0x100, RZ, 0xc0, !PT ;  /* 0x0000010003ff7812 */ /* 0x000fe4000782c0ff */
[----:B------:R-:W-:Y:S01]  /*500f0*/  LOP3.LUT P6, RZ, R19, 0x4000, RZ, 0xc0, !PT ;  /* 0x0000400013ff7812 */ /* 0x000fe200078cc0ff */
[----:B-1----:R-:W4:Y:S08]  /*50100*/  LDL.LU.64 R180, [R1+0x1738] ;  /* 0x0017380001b47983 */ /* 0x002f300000300a00 */
[----:B------:R1:W-:Y:S01]  /*50110*/  @P0 STG.E desc[UR4][R184.64], R188 ;  /* 0x000000bcb8000986 */ /* 0x0003e2000c101904 */
[----:B------:R-:W-:-:S03]  /*50120*/  LOP3.LUT P0, RZ, R5, 0x100, RZ, 0xc0, !PT ;  /* 0x0000010005ff7812 */ /* 0x000fc6000780c0ff */
[----:B------:R-:W4:Y:S04]  /*50130*/  LDL.LU R186, [R1+0x79c] ;  /* 0x00079c0001ba7983 */ /* 0x000f280000300800 */
[----:B-1----:R-:W4:Y:S06]  /*50140*/  LDL.LU.64 R184, [R1+0x1730] ;  /* 0x0017300001b87983 */ /* 0x002f2c0000300a00 */
[----:B------:R1:W-:Y:S01]  /*50150*/  @P0 STG.E desc[UR4][R194.64], R189 ;  /* 0x000000bdc2000986 */ /* 0x0003e2000c101904 */
[----:B------:R-:W-:-:S03]  /*50160*/  LOP3.LUT P0, RZ, R5, 0x80, RZ, 0xc0, !PT ;  /* 0x0000008005ff7812 */ /* 0x000fc6000780c0ff */
[----:B------:R-:W4:Y:S04]  /*50170*/  LDL.LU R191, [R1+0x78c] ;  /* 0x00078c0001bf7983 */ /* 0x000f280000300800 */
[----:B-1----:R-:W4:Y:S06]  /*50180*/  LDL.LU.64 R194, [R1+0x1728] ;  /* 0x0017280001c27983 */ /* 0x002f2c0000300a00 */
[----:B------:R1:W-:Y:S01]  /*50190*/  @P0 STG.E desc[UR4][R192.64], R252 ;  /* 0x000000fcc0000986 */ /* 0x0003e2000c101904 */
[----:B------:R-:W-:-:S03]  /*501a0*/  LOP3.LUT P0, RZ, R5, 0x40, RZ, 0xc0, !PT ;  /* 0x0000004005ff7812 */ /* 0x000fc6000780c0ff */
[----:B-1----:R-:W4:Y:S10]  /*501b0*/  LDL.LU R192, [R1+0x770] ;  /* 0x0007700001c07983 */ /* 0x002f340000300800 */
[----:B------:R1:W-:Y:S01]  /*501c0*/  @P0 STG.E desc[UR4][R198.64], R27 ;  /* 0x0000001bc6000986 */ /* 0x0003e2000c101904 */
[----:B------:R-:W-:-:S03]  /*501d0*/  LOP3.LUT P0, RZ, R5, 0x20, RZ, 0xc0, !PT ;  /* 0x0000002005ff7812 */ /* 0x000fc6000780c0ff */
[----:B------:R-:W4:Y:S04]  /*501e0*/  LDL.LU.64 R188, [R1+0x1720] ;  /* 0x0017200001bc7983 */ /* 0x000f280000300a00 */
[----:B------:R-:W4:Y:S04]  /*501f0*/  LDL.LU R193, [R1+0x760] ;  /* 0x0007600001c17983 */ /* 0x000f280000300800 */
[----:B-1----:R-:W4:Y:S04]  /*50200*/  LDL.LU.64 R198, [R1+0x1718] ;  /* 0x0017180001c67983 */ /* 0x002f280000300a00 */
[----:B------:R-:W4:Y:S04]  /*50210*/  LDL.LU R252, [R1+0x774] ;  /* 0x0007740001fc7983 */ /* 0x000f280000300800 */
[----:B---3--:R1:W-:Y:S02]  /*50220*/  @P1 STG.E desc[UR4][R202.64], R26 ;  /* 0x0000001aca001986 */ /* 0x0083e4000c101904 */
[----:B-1----:R-:W-:-:S02]  /*50230*/  VIADD R26, R6, 0xb ;  /* 0x0000000b061a7836 */ /* 0x002fc40000000000 */
[----:B------:R-:W3:Y:S03]  /*50240*/  LDL.LU.64 R202, [R1+0x1710] ;  /* 0x0017100001ca7983 */ /* 0x000ee60000300a00 */
[----:B--2---:R-:W-:Y:S01]  /*50250*/  ISETP.LT.AND P1, PT, R26, R38, !P0 ;  /* 0x000000261a00720c */ /* 0x004fe20004721270 */
[----:B------:R-:W3:-:S12]  /*50260*/  LDL.LU R27, [R1+0x764] ;  /* 0x00076400011b7983 */ /* 0x000ed80000300800 */
[----:B------:R-:W-:Y:S04]  /*50270*/  @P1 STG.E desc[UR4][R42.64], R40 ;  /* 0x000000282a001986 */ /* 0x000fe8000c101904 */
[----:B------:R-:W-:Y:S01]  /*50280*/  @P6 STG.E desc[UR4][R36.64], R41 ;  /* 0x0000002924006986 */ /* 0x000fe2000c101904 */
[----:B------:R-:W-:-:S13]  /*50290*/  LOP3.LUT P6, RZ, R5, 0x10, RZ, 0xc0, !PT ;  /* 0x0000001005ff7812 */ /* 0x000fda00078cc0ff */
[----:B------:R-:W-:Y:S01]  /*502a0*/  @P6 STG.E desc[UR4][R30.64], R28 ;  /* 0x0000001c1e006986 */ /* 0x000fe2000c101904 */
[----:B------:R-:W-:-:S13]  /*502b0*/  LOP3.LUT P6, RZ, R5, 0x8, RZ, 0xc0, !PT ;  /* 0x0000000805ff7812 */ /* 0x000fda00078cc0ff */
[----:B------:R-:W-:Y:S01]  /*502c0*/  @P6 STG.E desc[UR4][R34.64], R29 ;  /* 0x0000001d22006986 */ /* 0x000fe2000c101904 */
[----:B------:R-:W-:-:S13]  /*502d0*/  LOP3.LUT P6, RZ, R5, 0x4, RZ, 0xc0, !PT ;  /* 0x0000000405ff7812 */ /* 0x000fda00078cc0ff */
[----:B------:R-:W-:Y:S01]  /*502e0*/  @P6 STG.E desc[UR4][R32.64], R14 ;  /* 0x0000000e20006986 */ /* 0x000fe2000c101904 */
[----:B------:R-:W-:-:S13]  /*502f0*/  LOP3.LUT P6, RZ, R5, 0x2, RZ, 0xc0, !PT ;  /* 0x0000000205ff7812 */ /* 0x000fda00078cc0ff */
[----:B------:R1:W-:Y:S01]  /*50300*/  @P6 STG.E desc[UR4][R10.64], R15 ;  /* 0x0000000f0a006986 */ /* 0x0003e2000c101904 */
[----:B------:R-:W-:Y:S02]  /*50310*/  LOP3.LUT P6, RZ, R5, 0x1, RZ, 0xc0, !PT ;  /* 0x0000000105ff7812 */ /* 0x000fe400078cc0ff */
[C---:B------:R-:W-:Y:S02]  /*50320*/  LOP3.LUT P5, RZ, R19.reuse, 0x4, RZ, 0xc0, !PT ;  /* 0x0000000413ff7812 */ /* 0x040fe400078ac0ff */
[C---:B------:R-:W-:Y:S02]  /*50330*/  LOP3.LUT P4, RZ, R19.reuse, 0x2, RZ, 0xc0, !PT ;  /* 0x0000000213ff7812 */ /* 0x040fe4000788c0ff */
[----:B------:R-:W-:Y:S01]  /*50340*/  LOP3.LUT P3, RZ, R19, 0x1, RZ, 0xc0, !PT ;  /* 0x0000000113ff7812 */ /* 0x000fe2000786c0ff */
[----:B-1----:R-:W2:Y:S06]  /*50350*/  LDL.LU.64 R10, [R1+0x1708] ;  /* 0x00170800010a7983 */ /* 0x002eac0000300a00 */
[----:B----4-:R1:W-:Y:S01]  /*50360*/  @P6 STG.E desc[UR4][R8.64], R174 ;  /* 0x000000ae08006986 */ /* 0x0103e2000c101904 */
[----:B------:R-:W-:-:S02]  /*50370*/  LOP3.LUT P6, RZ, R2, 0x80000000, RZ, 0xc0, !PT ;  /* 0x8000000002ff7812 */ /* 0x000fc400078cc0ff */
[----:B------:R-:W-:Y:S01]  /*50380*/  LOP3.LUT R19, R19, 0xffefffff, RZ, 0xc0, !PT ;  /* 0xffefffff13137812 */ /* 0x000fe200078ec0ff */
[----:B------:R-:W2:Y:S10]  /*50390*/  LDL.LU R15, [R1+0x778] ;  /* 0x00077800010f7983 */ /* 0x000eb40000300800 */
[----:B------:R4:W-:Y:S01]  /*503a0*/  @P6 STG.E desc[UR4][R12.64], R175 ;  /* 0x000000af0c006986 */ /* 0x0009e2000c101904 */
[----:B------:R-:W-:-:S02]  /*503b0*/  LOP3.LUT P6, RZ, R2, 0x40000000, RZ, 0xc0, !PT ;  /* 0x4000000002ff7812 */ /* 0x000fc400078cc0ff */
[----:B------:R-:W-:Y:S01]  /*503c0*/  @P0 LOP3.LUT R19, R19, 0x100000, RZ, 0xfc, !PT ;  /* 0x0010000013130812 */ /* 0x000fe200078efcff */
[----:B-1----:R-:W2:Y:S03]  /*503d0*/  LDL.LU.64 R8, [R1+0x1700] ;  /* 0x0017000001087983 */ /* 0x002ea60000300a00 */
[----:B------:R-:W-:Y:S01]  /*503e0*/  LOP3.LUT P1, RZ, R19, 0x20, RZ, 0xc0, !PT ;  /* 0x0000002013ff7812 */ /* 0x000fe2000782c0ff */
[----:B------:R-:W2:Y:S04]  /*503f0*/  LDL.LU R174, [R1+0x768] ;  /* 0x0007680001ae7983 */ /* 0x000ea80000300800 */
[----:B----4-:R-:W4:Y:S04]  /*50400*/  LDL.LU.64 R12, [R1+0x16f8] ;  /* 0x0016f800010c7983 */ /* 0x010f280000300a00 */
[----:B------:R-:W4:Y:S04]  /*50410*/  LDL.LU R175, [R1+0x77c] ;  /* 0x00077c0001af7983 */ /* 0x000f280000300800 */
[----:B------:R1:W-:Y:S01]  /*50420*/  @P6 STG.E desc[UR4][R178.64], R173 ;  /* 0x000000adb2006986 */ /* 0x0003e2000c101904 */
[----:B------:R-:W-:-:S03]  /*50430*/  LOP3.LUT P6, RZ, R2, 0x20000000, RZ, 0xc0, !PT ;  /* 0x2000000002ff7812 */ /* 0x000fc600078cc0ff */
[----:B-1----:R-:W4:Y:S04]  /*50440*/  LDL.LU.64 R178, [R1+0x16f0] ;  /* 0x0016f00001b27983 */ /* 0x002f280000300a00 */
[----:B------:R-:W4:Y:S06]  /*50450*/  LDL.LU R173, [R1+0x76c] ;  /* 0x00076c0001ad7983 */ /* 0x000f2c0000300800 */
[----:B------:R1:W-:Y:S01]  /*50460*/  @P6 STG.E desc[UR4][R176.64], R172 ;  /* 0x000000acb0006986 */ /* 0x0003e2000c101904 */
[----:B------:R-:W-:-:S03]  /*50470*/  LOP3.LUT P6, RZ, R2, 0x10000000, RZ, 0xc0, !PT ;  /* 0x1000000002ff7812 */ /* 0x000fc600078cc0ff */
[----:B------:R1:W-:Y:S01]  /*50480*/  @P1 STG.E desc[UR4][R182.64], R187 ;  /* 0x000000bbb6001986 */ /* 0x0003e2000c101904 */
[----:B------:R-:W-:Y:S02]  /*50490*/  LOP3.LUT P1, RZ, R23, 0x40, RZ, 0xc0, !PT ;  /* 0x0000004017ff7812 */ /* 0x000fe4000782c0ff */
[----:B------:R-:W-:Y:S01]  /*504a0*/  LOP3.LUT R2, R2, 0xffffffef, RZ, 0xc0, !PT ;  /* 0xffffffef02027812 */ /* 0x000fe200078ec0ff */
[----:B-1----:R-:W4:Y:S04]  /*504b0*/  LDL.LU.64 R176, [R1+0x16e8] ;  /* 0x0016e80001b07983 */ /* 0x002f280000300a00 */
        /* <DEDUP_REMOVED lines=35> */
[C---:B------:R-:W-:Y:S02]  /*506f0*/  LOP3.LUT P1, RZ, R23.reuse, 0x20000, RZ, 0xc0, !PT ;  /* 0x0002000017ff7812 */ /* 0x040fe4000782c0ff */
[----:B------:R-:W-:Y:S01]  /*50700*/  LOP3.LUT R2, R2, 0xffff7fff, RZ, 0xc0, !PT ;  /* 0xffff7fff02027812 */ /* 0x000fe200078ec0ff */
[----:B------:R1:W-:Y:S10]  /*50710*/  @P0 STG.E desc[UR4][R180.64], R186 ;  /* 0x000000bab4000986 */ /* 0x0003f4000c101904 */
[----:B------:R-:W-:Y:S01]  /*50720*/  @P1 LOP3.LUT R2, R2, 0x8000, RZ, 0xfc, !PT ;  /* 0x0000800002021812 */ /* 0x000fe200078efcff */
[----:B-1----:R-:W4:Y:S01]  /*50730*/  LDL.LU.64 R180, [R1+0x16d8] ;  /* 0x0016d80001b47983 */ /* 0x002f220000300a00 */
[----:B------:R-:W-:-:S03]  /*50740*/  LOP3.LUT P1, RZ, R23, 0x40000, RZ, 0xc0, !PT ;  /* 0x0004000017ff7812 */ /* 0x000fc6000782c0ff */
[----:B------:R-:W4:Y:S01]  /*50750*/  LDL.LU R186, [R1+0x754] ;  /* 0x0007540001ba7983 */ /* 0x000f220000300800 */
[----:B------:R-:W-:-:S03]  /*50760*/  LOP3.LUT R2, R2, 0xfffeffff, RZ, 0xc0, !PT ;  /* 0xfffeffff02027812 */ /* 0x000fc600078ec0ff */
[----:B------:R1:W-:Y:S06]  /*50770*/  @P6 STG.E desc[UR4][R184.64], R191 ;  /* 0x000000bfb8006986 */ /* 0x0003ec000c101904 */
[----:B------:R-:W-:Y:S02]  /*50780*/  @P1 LOP3.LUT R2, R2, 0x10000, RZ, 0xfc, !PT ;  /* 0x0001000002021812 */ /* 0x000fe400078efcff */
[----:B------:R-:W-:Y:S01]  /*50790*/  LOP3.LUT P1, RZ, R23, 0x80000, RZ, 0xc0, !PT ;  /* 0x0008000017ff7812 */ /* 0x000fe2000782c0ff */
[----:B-1----:R-:W4:Y:S04]  /*507a0*/  LDL.LU.64 R184, [R1+0x16d0] ;  /* 0x0016d00001b87983 */ /* 0x002f280000300a00 */
[----:B------:R-:W4:Y:S01]  /*507b0*/  LDL.LU R191, [R1+0x744] ;  /* 0x0007440001bf7983 */ /* 0x000f220000300800 */
[----:B------:R-:W-:-:S03]  /*507c0*/  LOP3.LUT R2, R2, 0xfffdffff, RZ, 0xc0, !PT ;  /* 0xfffdffff02027812 */ /* 0x000fc600078ec0ff */
[----:B------:R1:W-:Y:S04]  /*507d0*/  @P5 STG.E desc[UR4][R194.64], R192 ;  /* 0x000000c0c2005986 */ /* 0x0003e8000c101904 */
        /* <DEDUP_REMOVED lines=10> */
[----:B------:R-:W-:-:S02]  /*50880*/  LOP3.LUT R2, R2, 0xfff7ffff, RZ, 0xc0, !PT ;  /* 0xfff7ffff02027812 */ /* 0x000fc400078ec0ff */
[C---:B------:R-:W-:Y:S01]  /*50890*/  LOP3.LUT P2, RZ, R23.reuse, 0x80000000, RZ, 0xc0, !PT ;  /* 0x8000000017ff7812 */ /* 0x040fe2000784c0ff */
[----:B------:R1:W-:Y:S04]  /*508a0*/  @P3 STG.E desc[UR4][R198.64], R252 ;  /* 0x000000fcc6003986 */ /* 0x0003e8000c101904 */
[----:B------:R-:W-:Y:S02]  /*508b0*/  @P1 LOP3.LUT R2, R2, 0x80000, RZ, 0xfc, !PT ;  /* 0x0008000002021812 */ /* 0x000fe400078efcff */
[----:B------:R-:W-:Y:S01]  /*508c0*/  LOP3.LUT P1, RZ, R23, 0x400000, RZ, 0xc0, !PT ;  /* 0x0040000017ff7812 */ /* 0x000fe2000782c0ff */
[----:B-1----:R-:W4:Y:S04]  /*508d0*/  LDL.LU.64 R198, [R1+0x16b8] ;  /* 0x0016b80001c67983 */ /* 0x002f280000300a00 */
[----:B------:R-:W4:Y:S01]  /*508e0*/  LDL.LU R252, [R1+0x75c] ;  /* 0x00075c0001fc7983 */ /* 0x000f220000300800 */
[----:B------:R-:W-:-:S03]  /*508f0*/  LOP3.LUT R2, R2, 0xffefffff, RZ, 0xc0, !PT ;  /* 0xffefffff02027812 */ /* 0x000fc600078ec0ff */
[----:B---3--:R1:W-:Y:S04]  /*50900*/  @P2 STG.E desc[UR4][R202.64], R27 ;  /* 0x0000001bca002986 */ /* 0x0083e8000c101904 */
[----:B------:R-:W-:Y:S02]  /*50910*/  @P1 LOP3.LUT R2, R2, 0x100000, RZ, 0xfc, !PT ;  /* 0x0010000002021812 */ /* 0x000fe400078efcff */
[----:B------:R-:W-:Y:S01]  /*50920*/  LOP3.LUT P1, RZ, R23, 0x800000, RZ, 0xc0, !PT ;  /* 0x0080000017ff7812 */ /* 0x000fe2000782c0ff */
[----:B-1----:R-:W3:Y:S04]  /*50930*/  LDL.LU.64 R202, [R1+0x16b0] ;  /* 0x0016b00001ca7983 */ /* 0x002ee80000300a00 */
[----:B------:R-:W3:Y:S01]  /*50940*/  LDL.LU R27, [R1+0x74c] ;  /* 0x00074c00011b7983 */ /* 0x000ee20000300800 */
[----:B------:R-:W-:-:S03]  /*50950*/  LOP3.LUT R2, R2, 0xffdfffff, RZ, 0xc0, !PT ;  /* 0xffdfffff02027812 */ /* 0x000fc600078ec0ff */
[----:B------:R-:W3:Y:S04]  /*50960*/  LDL.LU.64 R168, [R1+0x16a8] ;  /* 0x0016a80001a87983 */ /* 0x000ee80000300a00 */
[----:B------:R-:W-:Y:S02]  /*50970*/  @P1 LOP3.LUT R2, R2, 0x200000, RZ, 0xfc, !PT ;  /* 0x0020000002021812 */ /* 0x000fe400078efcff */
[----:B------:R-:W-:Y:S01]  /*50980*/  LOP3.LUT P1, RZ, R23, 0x1000000, RZ, 0xc0, !PT ;  /* 0x0100000017ff7812 */ /* 0x000fe2000782c0ff */
[----:B------:R-:W3:Y:S01]  /*50990*/  LDL.LU R38, [R1+0x730] ;  /* 0x0007300001267983 */ /* 0x000ee20000300800 */
[----:B------:R-:W-:-:S03]  /*509a0*/  LOP3.LUT R2, R2, 0xffbfffff, RZ, 0xc0, !PT ;  /* 0xffbfffff02027812 */ /* 0x000fc600078ec0ff */
[----:B------:R-:W3:Y:S04]  /*509b0*/  LDL.LU.64 R170, [R1+0x16a0] ;  /* 0x0016a00001aa7983 */ /* 0x000ee80000300a00 */
[----:B------:R-:W3:Y:S04]  /*509c0*/  LDL.LU R39, [R1+0x720] ;  /* 0x0007200001277983 */ /* 0x000ee80000300800 */
[----:B------:R-:W-:Y:S01]  /*509d0*/  @P1 LOP3.LUT R2, R2, 0x400000, RZ, 0xfc, !PT ;  /* 0x0040000002021812 */ /* 0x000fe200078efcff */
[----:B------:R-:W3:Y:S01]  /*509e0*/  LDL.LU.64 R42, [R1+0x1698] ;  /* 0x00169800012a7983 */ /* 0x000ee20000300a00 */
[----:B------:R-:W-:-:S02]  /*509f0*/  LOP3.LUT P1, RZ, R23, 0x2000000, RZ, 0xc0, !PT ;  /* 0x0200000017ff7812 */ /* 0x000fc4000782c0ff */
[----:B------:R-:W-:Y:S01]  /*50a00*/  LOP3.LUT R2, R2, 0xff7fffff, RZ, 0xc0, !PT ;  /* 0xff7fffff02027812 */ /* 0x000fe200078ec0ff */
[----:B------:R-:W3:Y:S04]  /*50a10*/  LDL.LU R40, [R1+0x734] ;  /* 0x0007340001287983 */ /* 0x000ee80000300800 */
[----:B------:R-:W3:Y:S04]  /*50a20*/  LDL.LU.64 R36, [R1+0x1690] ;  /* 0x0016900001247983 */ /* 0x000ee80000300a00 */
[----:B------:R-:W3:Y:S02]  /*50a30*/  LDL.LU R41, [R1+0x724] ;  /* 0x0007240001297983 */ /* 0x000ee40000300800 */
[----:B------:R-:W-:-:S02]  /*50a40*/  @P1 LOP3.LUT R2, R2, 0x800000, RZ, 0xfc, !PT ;  /* 0x0080000002021812 */ /* 0x000fc400078efcff */
[----:B------:R-:W-:Y:S01]  /*50a50*/  LOP3.LUT P1, RZ, R23, 0x4000000, RZ, 0xc0, !PT ;  /* 0x0400000017ff7812 */ /* 0x000fe2000782c0ff */
[----:B------:R-:W3:Y:S01]  /*50a60*/  LDL.LU.64 R30, [R1+0x1688] ;  /* 0x00168800011e7983 */ /* 0x000ee20000300a00 */
[----:B------:R-:W-:-:S03]  /*50a70*/  LOP3.LUT R2, R2, 0xfeffffff, RZ, 0xc0, !PT ;  /* 0xfeffffff02027812 */ /* 0x000fc600078ec0ff */
[----:B------:R-:W3:Y:S04]  /*50a80*/  LDL.LU R28, [R1+0x738] ;  /* 0x00073800011c7983 */ /* 0x000ee80000300800 */
[----:B------:R-:W3:Y:S04]  /*50a90*/  LDL.LU.64 R34, [R1+0x1680] ;  /* 0x0016800001227983 */ /* 0x000ee80000300a00 */
[----:B------:R-:W-:Y:S01]  /*50aa0*/  @P1 LOP3.LUT R2, R2, 0x1000000, RZ, 0xfc, !PT ;  /* 0x0100000002021812 */ /* 0x000fe200078efcff */
[----:B------:R-:W3:Y:S01]  /*50ab0*/  LDL.LU R29, [R1+0x728] ;  /* 0x00072800011d7983 */ /* 0x000ee20000300800 */
[----:B------:R-:W-:-:S02]  /*50ac0*/  LOP3.LUT P1, RZ, R23, 0x8000000, RZ, 0xc0, !PT ;  /* 0x0800000017ff7812 */ /* 0x000fc4000782c0ff */
[----:B------:R-:W-:Y:S01]  /*50ad0*/  LOP3.LUT R2, R2, 0xfdffffff, RZ, 0xc0, !PT ;  /* 0xfdffffff02027812 */ /* 0x000fe200078ec0ff */
[----:B------:R-:W3:Y:S04]  /*50ae0*/  LDL.LU.64 R32, [R1+0x1678] ;  /* 0x0016780001207983 */ /* 0x000ee80000300a00 */
[----:B------:R-:W3:Y:S06]  /*50af0*/  LDL.LU R14, [R1+0x73c] ;  /* 0x00073c00010e7983 */ /* 0x000eec0000300800 */
[----:B------:R-:W-:-:S02]  /*50b00*/  @P1 LOP3.LUT R2, R2, 0x2000000, RZ, 0xfc, !PT ;  /* 0x0200000002021812 */ /* 0x000fc400078efcff */
[----:B------:R-:W-:Y:S02]  /*50b10*/  LOP3.LUT P1, RZ, R23, 0x10000000, RZ, 0xc0, !PT ;  /* 0x1000000017ff7812 */ /* 0x000fe4000782c0ff */
[----:B------:R-:W-:-:S11]  /*50b20*/  LOP3.LUT R2, R2, 0xfbffffff, RZ, 0xc0, !PT ;  /* 0xfbffffff02027812 */ /* 0x000fd600078ec0ff */
[----:B------:R-:W-:Y:S02]  /*50b30*/  @P1 LOP3.LUT R2, R2, 0x4000000, RZ, 0xfc, !PT ;  /* 0x0400000002021812 */ /* 0x000fe400078efcff */
[----:B------:R-:W-:Y:S02]  /*50b40*/  LOP3.LUT P1, RZ, R23, 0x20000000, RZ, 0xc0, !PT ;  /* 0x2000000017ff7812 */ /* 0x000fe4000782c0ff */
[----:B------:R-:W-:-:S11]  /*50b50*/  LOP3.LUT R2, R2, 0xf7ffffff, RZ, 0xc0, !PT ;  /* 0xf7ffffff02027812 */ /* 0x000fd600078ec0ff */
[----:B------:R-:W-:Y:S02]  /*50b60*/  @P1 LOP3.LUT R2, R2, 0x8000000, RZ, 0xfc, !PT ;  /* 0x0800000002021812 */ /* 0x000fe400078efcff */
[----:B------:R-:W-:-:S13]  /*50b70*/  LOP3.LUT P1, RZ, R23, 0x40000000, RZ, 0xc0, !PT ;  /* 0x4000000017ff7812 */ /* 0x000fda000782c0ff */
[----:B--2---:R1:W-:Y:S01]  /*50b80*/  @P1 STG.E desc[UR4][R10.64], R15 ;  /* 0x0000000f0a001986 */ /* 0x0043e2000c101904 */
[----:B------:R-:W-:-:S03]  /*50b90*/  LOP3.LUT P1, RZ, R2, 0x8000000, RZ, 0xc0, !PT ;  /* 0x0800000002ff7812 */ /* 0x000fc6000782c0ff */
[----:B-1----:R-:W2:Y:S04]  /*50ba0*/  LDL.LU.64 R10, [R1+0x1670] ;  /* 0x00167000010a7983 */ /* 0x002ea80000300a00 */
[----:B------:R-:W2:Y:S06]  /*50bb0*/  LDL.LU R15, [R1+0x72c] ;  /* 0x00072c00010f7983 */ /* 0x000eac0000300800 */
[----:B------:R1:W-:Y:S01]  /*50bc0*/  @P1 STG.E desc[UR4][R8.64], R174 ;  /* 0x000000ae08001986 */ /* 0x0003e2000c101904 */
[----:B------:R-:W-:-:S03]  /*50bd0*/  LOP3.LUT P1, RZ, R2, 0x4000000, RZ, 0xc0, !PT ;  /* 0x0400000002ff7812 */ /* 0x000fc6000782c0ff */
[----:B-1----:R-:W2:Y:S04]  /*50be0*/  LDL.LU.64 R8, [R1+0x1668] ;  /* 0x0016680001087983 */ /* 0x002ea80000300a00 */
[----:B------:R-:W2:Y:S06]  /*50bf0*/  LDL.LU R174, [R1+0x710] ;  /* 0x0007100001ae7983 */ /* 0x000eac0000300800 */
[----:B----4-:R1:W-:Y:S01]  /*50c00*/  @P1 STG.E desc[UR4][R12.64], R175 ;  /* 0x000000af0c001986 */ /* 0x0103e2000c101904 */
[----:B------:R-:W-:-:S03]  /*50c10*/  LOP3.LUT P1, RZ, R2, 0x2000000, RZ, 0xc0, !PT ;  /* 0x0200000002ff7812 */ /* 0x000fc6000782c0ff */
[----:B-1----:R-:W4:Y:S04]  /*50c20*/  LDL.LU.64 R12, [R1+0x1660] ;  /* 0x00166000010c7983 */ /* 0x002f280000300a00 */
[----:B------:R-:W4:Y:S06]  /*50c30*/  LDL.LU R175, [R1+0x700] ;  /* 0x0007000001af7983 */ /* 0x000f2c0000300800 */
[----:B------:R1:W-:Y:S01]  /*50c40*/  @P1 STG.E desc[UR4][R178.64], R173 ;  /* 0x000000adb2001986 */ /* 0x0003e2000c101904 */
[----:B------:R-:W-:-:S03]  /*50c50*/  LOP3.LUT P1, RZ, R2, 0x1000000, RZ, 0xc0, !PT ;  /* 0x0100000002ff7812 */ /* 0x000fc6000782c0ff */
[----:B-1----:R-:W4:Y:S04]  /*50c60*/  LDL.LU.64 R178, [R1+0x1658] ;  /* 0x0016580001b27983 */ /* 0x002f280000300a00 */
[----:B------:R-:W4:Y:S06]  /*50c70*/  LDL.LU R173, [R1+0x714] ;  /* 0x0007140001ad7983 */ /* 0x000f2c0000300800 */
[----:B------:R1:W-:Y:S01]  /*50c80*/  @P1 STG.E desc[UR4][R176.64], R172 ;  /* 0x000000acb0001986 */ /* 0x0003e2000c101904 */
[----:B------:R-:W-:-:S03]  /*50c90*/  LOP3.LUT P1, RZ, R2, 0x800000, RZ, 0xc0, !PT ;  /* 0x0080000002ff7812 */ /* 0x000fc6000782c0ff */
[----:B-1----:R-:W4:Y:S04]  /*50ca0*/  LDL.LU.64 R176, [R1+0x1650] ;  /* 0x0016500001b07983 */ /* 0x002f280000300a00 */
[----:B------:R-:W4:Y:S06]  /*50cb0*/  LDL.LU R172, [R1+0x704] ;  /* 0x0007040001ac7983 */ /* 0x000f2c0000300800 */
[----:B------:R1:W-:Y:S04]  /*50cc0*/  @P1 STG.E desc[UR4][R182.64], R187 ;  /* 0x000000bbb6001986 */ /* 0x0003e8000c101904 */
[----:B-1----:R-:W4:Y:S04]  /*50cd0*/  LDL.LU.64 R182, [R1+0x1648] ;  /* 0x0016480001b67983 */ /* 0x002f280000300a00 */
[----:B------:R-:W4:Y:S01]  /*50ce0*/  LDL.LU R187, [R1+0x718] ;  /* 0x0007180001bb7983 */ /* 0x000f220000300800 */
[----:B------:R-:W-:-:S13]  /*50cf0*/  LOP3.LUT P1, RZ, R2, 0x400000, RZ, 0xc0, !PT ;  /* 0x0040000002ff7812 */ /* 0x000fda000782c0ff */
[----:B------:R1:W-:Y:S01]  /*50d00*/  @P1 STG.E desc[UR4][R180.64], R186 ;  /* 0x000000bab4001986 */ /* 0x0003e2000c101904 */
[----:B------:R-:W-:-:S03]  /*50d10*/  LOP3.LUT P1, RZ, R2, 0x200000, RZ, 0xc0, !PT ;  /* 0x0020000002ff7812 */ /* 0x000fc6000782c0ff */
[----:B-1----:R-:W4:Y:S10]  /*50d20*/  LDL.LU.64 R180, [R1+0x1640] ;  /* 0x0016400001b47983 */ /* 0x002f340000300a00 */
        /* <DEDUP_REMOVED lines=16> */
[----:B---3--:R1:W-:Y:S01]  /*50e30*/  @P1 STG.E desc[UR4][R202.64], R27 ;  /* 0x0000001bca001986 */ /* 0x0083e2000c101904 */
[----:B------:R-:W-:-:S03]  /*50e40*/  LOP3.LUT P1, RZ, R2, 0x10000, RZ, 0xc0, !PT ;  /* 0x0001000002ff7812 */ /* 0x000fc6000782c0ff */
[----:B------:R-:W3:Y:S04]  /*50e50*/  LDL.LU R252, [R1+0x6e0] ;  /* 0x0006e00001fc7983 */ /* 0x000ee80000300800 */
[----:B-1----:R-:W3:Y:S06]  /*50e60*/  LDL.LU.64 R202, [R1+0x1618] ;  /* 0x0016180001ca7983 */ /* 0x002eec0000300a00 */
[----:B------:R-:W-:Y:S01]  /*50e70*/  @P1 STG.E desc[UR4][R168.64], R38 ;  /* 0x00000026a8001986 */ /* 0x000fe2000c101904 */
[----:B------:R-:W-:-:S03]  /*50e80*/  LOP3.LUT P1, RZ, R2, 0x8000, RZ, 0xc0, !PT ;  /* 0x0000800002ff7812 */ /* 0x000fc6000782c0ff */
[----:B------:R-:W3:Y:S10]  /*50e90*/  LDL.LU R27, [R1+0x6f4] ;  /* 0x0006f400011b7983 */ /* 0x000ef40000300800 */
        /* <DEDUP_REMOVED lines=12> */
[----:B--2---:R1:W-:Y:S01]  /*50f60*/  @P1 STG.E desc[UR4][R10.64], R15 ;  /* 0x0000000f0a001986 */ /* 0x0043e2000c101904 */
[----:B------:R-:W-:Y:S02]  /*50f70*/  LOP3.LUT P1, RZ, R2, 0x100, RZ, 0xc0, !PT ;  /* 0x0000010002ff7812 */ /* 0x000fe4000782c0ff */
[----:B------:R-:W-:Y:S01]  /*50f80*/  LOP3.LUT R4, R4, 0xffffefff, RZ, 0xc0, !PT ;  /* 0xffffefff04047812 */ /* 0x000fe200078ec0ff */
[----:B-1----:R-:W2:Y:S10]  /*50f90*/  LDL.LU.64 R10, [R1+0x1610] ;  /* 0x00161000010a7983 */ /* 0x002eb40000300a00 */
[----:B------:R1:W-:Y:S01]  /*50fa0*/  @P1 STG.E desc[UR4][R8.64], R174 ;  /* 0x000000ae08001986 */ /* 0x0003e2000c101904 */
[----:B------:R-:W-:-:S03]  /*50fb0*/  LOP3.LUT P1, RZ, R2, 0x80, RZ, 0xc0, !PT ;  /* 0x0000008002ff7812 */ /* 0x000fc6000782c0ff */
[----:B------:R-:W2:Y:S04]  /*50fc0*/  LDL.LU R15, [R1+0x6e4] ;  /* 0x0006e400010f7983 */ /* 0x000ea80000300800 */
[----:B-1----:R-:W2:Y:S06]  /*50fd0*/  LDL.LU.64 R8, [R1+0x1608] ;  /* 0x0016080001087983 */ /* 0x002eac0000300a00 */
[----:B----4-:R1:W-:Y:S01]  /*50fe0*/  @P1 STG.E desc[UR4][R12.64], R175 ;  /* 0x000000af0c001986 */ /* 0x0103e2000c101904 */
[----:B------:R-:W-:-:S03]  /*50ff0*/  LOP3.LUT P1, RZ, R2, 0x40, RZ, 0xc0, !PT ;  /* 0x0000004002ff7812 */ /* 0x000fc6000782c0ff */
[----:B------:R-:W4:Y:S04]  /*51000*/  LDL.LU R174, [R1+0x6f8] ;  /* 0x0006f80001ae7983 */ /* 0x000f280000300800 */
[----:B-1----:R-:W4:Y:S04]  /*51010*/  LDL.LU.64 R12, [R1+0x1600] ;  /* 0x00160000010c7983 */ /* 0x002f280000300a00 */
[----:B------:R-:W4:Y:S04]  /*51020*/  LDL.LU R175, [R1+0x6e8] ;  /* 0x0006e80001af7983 */ /* 0x000f280000300800 */
        /* <DEDUP_REMOVED lines=9> */
[----:B------:R-:W-:-:S02]  /*510c0*/  LOP3.LUT P1, RZ, R18, 0x80, RZ, 0xc0, !PT ;  /* 0x0000008012ff7812 */ /* 0x000fc4000782c0ff */
[----:B------:R-:W-:Y:S01]  /*510d0*/  LOP3.LUT P0, RZ, R23, 0x20, RZ, 0xc0, !PT ;  /* 0x0000002017ff7812 */ /* 0x000fe2000780c0ff */
[----:B-1----:R-:W4:Y:S10]  /*510e0*/  LDL.LU.64 R182, [R1+0x15e8] ;  /* 0x0015e80001b67983 */ /* 0x002f340000300a00 */
        /* <DEDUP_REMOVED lines=24> */
[----:B------:R-:W-:Y:S01]  /*51270*/  LOP3.LUT R4, R4, 0xffefffff, RZ, 0xc0, !PT ;  /* 0xffefffff04047812 */ /* 0x000fe200078ec0ff */
[----:B------:R1:W-:Y:S01]  /*51280*/  @P0 STG.E desc[UR4][R180.64], R186 ;  /* 0x000000bab4000986 */ /* 0x0003e2000c101904 */
[----:B------:R-:W-:-:S09]  /*51290*/  LOP3.LUT P6, RZ, R23, 0x10, RZ, 0xc0, !PT ;  /* 0x0000001017ff7812 */ /* 0x000fd200078cc0ff */
[----:B------:R-:W-:Y:S02]  /*512a0*/  @P1 LOP3.LUT R4, R4, 0x100000, RZ, 0xfc, !PT ;  /* 0x0010000004041812 */ /* 0x000fe400078efcff */
[----:B------:R-:W-:Y:S01]  /*512b0*/  LOP3.LUT P1, RZ, R18, 0x10000, RZ, 0xc0, !PT ;  /* 0x0001000012ff7812 */ /* 0x000fe2000782c0ff */
[----:B-1----:R-:W4:Y:S01]  /*512c0*/  LDL.LU.64 R180, [R1+0x15e0] ;  /* 0x0015e00001b47983 */ /* 0x002f220000300a00 */
[----:B------:R-:W-:-:S03]  /*512d0*/  LOP3.LUT R4, R4, 0xffdfffff, RZ, 0xc0, !PT ;  /* 0xffdfffff04047812 */ /* 0x000fc600078ec0ff */
[----:B------:R-:W4:Y:S01]  /*512e0*/  LDL.LU R186, [R1+0x6c0] ;  /* 0x0006c00001ba7983 */ /* 0x000f220000300800 */
[----:B------:R-:W-:-:S07]  /*512f0*/  LOP3.LUT P5, RZ, R23, 0x8, RZ, 0xc0, !PT ;  /* 0x0000000817ff7812 */ /* 0x000fce00078ac0ff */
[----:B------:R-:W-:Y:S02]  /*51300*/  @P1 LOP3.LUT R4, R4, 0x200000, RZ, 0xfc, !PT ;  /* 0x0020000004041812 */ /* 0x000fe400078efcff */
[----:B------:R-:W-:Y:S01]  /*51310*/  LOP3.LUT P1, RZ, R18, 0x20000, RZ, 0xc0, !PT ;  /* 0x0002000012ff7812 */ /* 0x000fe2000782c0ff */
[----:B------:R1:W-:Y:S01]  /*51320*/  @P6 STG.E desc[UR4][R184.64], R191 ;  /* 0x000000bfb8006986 */ /* 0x0003e2000c101904 */
[----:B------:R-:W-:-:S03]  /*51330*/  LOP3.LUT R4, R4, 0xffbfffff, RZ, 0xc0, !PT ;  /* 0xffbfffff04047812 */ /* 0x000fc600078ec0ff */
[----:B-1----:R-:W4:Y:S04]  /*51340*/  LDL.LU.64 R184, [R1+0x15d8] ;  /* 0x0015d80001b87983 */ /* 0x002f280000300a00 */
[----:B------:R-:W4:Y:S04]  /*51350*/  LDL.LU R191, [R1+0x6d4] ;  /* 0x0006d40001bf7983 */ /* 0x000f280000300800 */
[----:B------:R-:W-:Y:S02]  /*51360*/  @P1 LOP3.LUT R4, R4, 0x400000, RZ, 0xfc, !PT ;  /* 0x0040000004041812 */ /* 0x000fe400078efcff */
[----:B------:R-:W-:Y:S01]  /*51370*/  LOP3.LUT P1, RZ, R18, 0x40000, RZ, 0xc0, !PT ;  /* 0x0004000012ff7812 */ /* 0x000fe2000782c0ff */
[----:B------:R1:W-:Y:S01]  /*51380*/  @P5 STG.E desc[UR4][R194.64], R192 ;  /* 0x000000c0c2005986 */ /* 0x0003e2000c101904 */
[----:B------:R-:W-:-:S02]  /*51390*/  LOP3.LUT P4, RZ, R23, 0x4, RZ, 0xc0, !PT ;  /* 0x0000000417ff7812 */ /* 0x000fc4000788c0ff */
[----:B------:R-:W-:Y:S01]  /*513a0*/  LOP3.LUT R4, R4, 0xff7fffff, RZ, 0xc0, !PT ;  /* 0xff7fffff04047812 */ /* 0x000fe200078ec0ff */
        /* <DEDUP_REMOVED lines=11> */
[----:B---3--:R1:W-:Y:S01]  /*51460*/  @P3 STG.E desc[UR4][R198.64], R252 ;  /* 0x000000fcc6003986 */ /* 0x0083e2000c101904 */
[----:B------:R-:W-:-:S02]  /*51470*/  LOP3.LUT P2, RZ, R23, 0x1, RZ, 0xc0, !PT ;  /* 0x0000000117ff7812 */ /* 0x000fc4000784c0ff */
[----:B------:R-:W-:Y:S01]  /*51480*/  LOP3.LUT R4, R4, 0xfdffffff, RZ, 0xc0, !PT ;  /* 0xfdffffff04047812 */ /* 0x000fe200078ec0ff */
[----:B-1----:R-:W3:Y:S04]  /*51490*/  LDL.LU.64 R198, [R1+0x15c0] ;  /* 0x0015c00001c67983 */ /* 0x002ee80000300a00 */
[----:B------:R-:W3:Y:S04]  /*514a0*/  LDL.LU R252, [R1+0x6c8] ;  /* 0x0006c80001fc7983 */ /* 0x000ee80000300800 */
[----:B------:R-:W-:Y:S02]  /*514b0*/  @P1 LOP3.LUT R4, R4, 0x2000000, RZ, 0xfc, !PT ;  /* 0x0200000004041812 */ /* 0x000fe400078efcff */
[----:B------:R-:W-:Y:S01]  /*514c0*/  LOP3.LUT P1, RZ, R18, 0x200000, RZ, 0xc0, !PT ;  /* 0x0020000012ff7812 */ /* 0x000fe2000782c0ff */
[----:B------:R1:W-:Y:S01]  /*514d0*/  @P2 STG.E desc[UR4][R202.64], R27 ;  /* 0x0000001bca002986 */ /* 0x0003e2000c101904 */
[----:B------:R-:W-:-:S03]  /*514e0*/  LOP3.LUT R4, R4, 0xfbffffff, RZ, 0xc0, !PT ;  /* 0xfbffffff04047812 */ /* 0x000fc600078ec0ff */
[----:B-1----:R-:W3:Y:S04]  /*514f0*/  LDL.LU.64 R202, [R1+0x15b8] ;  /* 0x0015b80001ca7983 */ /* 0x002ee80000300a00 */
[----:B------:R-:W3:Y:S04]  /*51500*/  LDL.LU R27, [R1+0x6dc] ;  /* 0x0006dc00011b7983 */ /* 0x000ee80000300800 */
[----:B------:R-:W-:Y:S02]  /*51510*/  @P1 LOP3.LUT R4, R4, 0x4000000, RZ, 0xfc, !PT ;  /* 0x0400000004041812 */ /* 0x000fe400078efcff */
[----:B------:R-:W-:-:S02]  /*51520*/  LOP3.LUT P1, RZ, R18, 0x400000, RZ, 0xc0, !PT ;  /* 0x0040000012ff7812 */ /* 0x000fc4000782c0ff */
        /* <DEDUP_REMOVED lines=26> */
[----:B------:R-:W-:-:S13]  /*516d0*/  LOP3.LUT P1, RZ, R18, 0x80000000, RZ, 0xc0, !PT ;  /* 0x8000000012ff7812 */ /* 0x000fda000782c0ff */
[----:B--2---:R-:W-:Y:S01]  /*516e0*/  @P1 STG.E desc[UR4][R10.64], R15 ;  /* 0x0000000f0a001986 */ /* 0x004fe2000c101904 */
[----:B------:R-:W-:-:S13]  /*516f0*/  LOP3.LUT P1, RZ, R2, 0x8, RZ, 0xc0, !PT ;  /* 0x0000000802ff7812 */ /* 0x000fda000782c0ff */
[----:B----4-:R-:W-:Y:S01]  /*51700*/  @P1 STG.E desc[UR4][R8.64], R174 ;  /* 0x000000ae08001986 */ /* 0x010fe2000c101904 */
        /* <DEDUP_REMOVED lines=17> */
[----:B---3--:R-:W-:Y:S01]  /*51820*/  @P1 STG.E desc[UR4][R198.64], R252 ;  /* 0x000000fcc6001986 */ /* 0x008fe2000c101904 */
[----:B------:R-:W-:-:S13]  /*51830*/  LOP3.LUT P1, RZ, R4, 0x2000000, RZ, 0xc0, !PT ;  /* 0x0200000004ff7812 */ /* 0x000fda000782c0ff */
[----:B------:R1:W-:Y:S04]  /*51840*/  @P1 STG.E desc[UR4][R202.64], R27 ;  /* 0x0000001bca001986 */ /* 0x0003e8000c101904 */
[----:B-1----:R-:W2:Y:S04]  /*51850*/  LDL.LU.64 R202, [R1+0x15b0] ;  /* 0x0015b00001ca7983 */ /* 0x002ea80000300a00 */
[----:B------:R-:W2:Y:S04]  /*51860*/  LDL.LU R170, [R1+0x6cc] ;  /* 0x0006cc0001aa7983 */ /* 0x000ea80000300800 */
[----:B------:R-:W3:Y:S04]  /*51870*/  LDL.LU.64 R168, [R1+0x15a8] ;  /* 0x0015a80001a87983 */ /* 0x000ee80000300a00 */
[----:B------:R-:W3:Y:S04]  /*51880*/  LDL.LU R171, [R1+0x6b0] ;  /* 0x0006b00001ab7983 */ /* 0x000ee80000300800 */
[----:B------:R-:W4:Y:S04]  /*51890*/  LDL.LU.64 R38, [R1+0x15a0] ;  /* 0x0015a00001267983 */ /* 0x000f280000300a00 */
[----:B------:R-:W4:Y:S04]  /*518a0*/  LDL.LU R36, [R1+0x6a0] ;  /* 0x0006a00001247983 */ /* 0x000f280000300800 */
        /* <DEDUP_REMOVED lines=33> */
[----:B--2---:R1:W-:Y:S01]  /*51ac0*/  @P1 STG.E desc[UR4][R202.64], R170 ;  /* 0x000000aaca001986 */ /* 0x0043e2000c101904 */
[----:B------:R-:W-:-:S02]  /*51ad0*/  LOP3.LUT P1, RZ, R4, 0x800000, RZ, 0xc0, !PT ;  /* 0x0080000004ff7812 */ /* 0x000fc4000782c0ff */
[----:B------:R-:W-:Y:S01]  /*51ae0*/  LOP3.LUT R23, R23, 0xffefffff, RZ, 0xc0, !PT ;  /* 0xffefffff17177812 */ /* 0x000fe200078ec0ff */
[----:B-1----:R-:W2:Y:S10]  /*51af0*/  LDL.LU.64 R202, [R1+0x1928] ;  /* 0x0019280001ca7983 */ /* 0x002eb40000300a00 */
[----:B---3--:R-:W-:Y:S01]  /*51b00*/  @P1 STG.E desc[UR4][R168.64], R171 ;  /* 0x000000aba8001986 */ /* 0x008fe2000c101904 */
        /* <DEDUP_REMOVED lines=12> */
[----:B------:R-:W-:-:S03]  /*51bd0*/  LOP3.LUT P1, RZ, R4, 0x10000, RZ, 0xc0, !PT ;  /* 0x0001000004ff7812 */ /* 0x000fc6000782c0ff */
[----:B-1----:R-:W3:Y:S10]  /*51be0*/  LDL.LU.64 R32, [R1+0x1520] ;  /* 0x0015200001207983 */ /* 0x002ef40000300a00 */
[----:B------:R1:W-:Y:S01]  /*51bf0*/  @P1 STG.E desc[UR4][R14.64], R12 ;  /* 0x0000000c0e001986 */ /* 0x0003e2000c101904 */
[----:B------:R-:W-:-:S03]  /*51c00*/  LOP3.LUT P1, RZ, R4, 0x8000, RZ, 0xc0, !PT ;  /* 0x0000800004ff7812 */ /* 0x000fc6000782c0ff */
[----:B------:R-:W3:Y:S04]  /*51c10*/  LDL.LU R11, [R1+0x674] ;  /* 0x00067400010b7983 */ /* 0x000ee80000300800 */
[----:B-1----:R-:W4:Y:S06]  /*51c20*/  LDL.LU.64 R14, [R1+0x1510] ;  /* 0x00151000010e7983 */ /* 0x002f2c0000300a00 */
[----:B------:R1:W-:Y:S01]  /*51c30*/  @P1 STG.E desc[UR4][R8.64], R13 ;  /* 0x0000000d08001986 */ /* 0x0003e2000c101904 */
[----:B------:R-:W-:-:S03]  /*51c40*/  LOP3.LUT P1, RZ, R4, 0x4000, RZ, 0xc0, !PT ;  /* 0x0000400004ff7812 */ /* 0x000fc6000782c0ff */
[----:B------:R-:W4:Y:S04]  /*51c50*/  LDL.LU R12, [R1+0x664] ;  /* 0x00066400010c7983 */ /* 0x000f280000300800 */
[----:B-1----:R-:W2:Y:S06]  /*51c60*/  LDL.LU.64 R8, [R1+0x1508] ;  /* 0x0015080001087983 */ /* 0x002eac0000300a00 */
[----:B------:R1:W-:Y:S01]  /*51c70*/  @P1 STG.E desc[UR4][R174.64], R173 ;  /* 0x000000adae001986 */ /* 0x0003e2000c101904 */
[----:B------:R-:W-:-:S03]  /*51c80*/  LOP3.LUT P1, RZ, R4, 0x2000, RZ, 0xc0, !PT ;  /* 0x0000200004ff7812 */ /* 0x000fc6000782c0ff */
[----:B------:R-:W2:Y:S04]  /*51c90*/  LDL.LU R13, [R1+0x678] ;  /* 0x00067800010d7983 */ /* 0x000ea80000300800 */
[----:B-1----:R-:W2:Y:S06]  /*51ca0*/  LDL.LU.64 R174, [R1+0x1500] ;  /* 0x0015000001ae7983 */ /* 0x002eac0000300a00 */
[----:B------:R1:W-:Y:S01]  /*51cb0*/  @P1 STG.E desc[UR4][R178.64], R172 ;  /* 0x000000acb2001986 */ /* 0x0003e2000c101904 */
[----:B------:R-:W-:-:S03]  /*51cc0*/  LOP3.LUT P1, RZ, R4, 0x1000, RZ, 0xc0, !PT ;  /* 0x0000100004ff7812 */ /* 0x000fc6000782c0ff */
[----:B------:R-:W2:Y:S04]  /*51cd0*/  LDL.LU R173, [R1+0x668] ;  /* 0x0006680001ad7983 */ /* 0x000ea80000300800 */
[----:B-1----:R-:W2:Y:S06]  /*51ce0*/  LDL.LU.64 R178, [R1+0x14f8] ;  /* 0x0014f80001b27983 */ /* 0x002eac0000300a00 */
[----:B------:R1:W-:Y:S01]  /*51cf0*/  @P1 STG.E desc[UR4][R176.64], R187 ;  /* 0x000000bbb0001986 */ /* 0x0003e2000c101904 */
[----:B------:R-:W-:-:S03]  /*51d00*/  LOP3.LUT P1, RZ, R16, 0x100, RZ, 0xc0, !PT ;  /* 0x0000010010ff7812 */ /* 0x000fc6000782c0ff */
[----:B------:R-:W2:Y:S01]  /*51d10*/  LDL.LU R172, [R1+0x67c] ;  /* 0x00067c0001ac7983 */ /* 0x000ea20000300800 */
[----:B------:R-:W-:-:S03]  /*51d20*/  LOP3.LUT P0, RZ, R18, 0x40, RZ, 0xc0, !PT ;  /* 0x0000004012ff7812 */ /* 0x000fc6000780c0ff */
[----:B-1----:R-:W2:Y:S06]  /*51d30*/  LDL.LU.64 R176, [R1+0x14f0] ;  /* 0x0014f00001b07983 */ /* 0x002eac0000300a00 */
[----:B------:R-:W-:Y:S02]  /*51d40*/  @P1 LOP3.LUT R23, R23, 0x100000, RZ, 0xfc, !PT ;  /* 0x0010000017171812 */ /* 0x000fe400078efcff */
[----:B------:R-:W-:Y:S01]  /*51d50*/  LOP3.LUT P1, RZ, R16, 0x200, RZ, 0xc0, !PT ;  /* 0x0000020010ff7812 */ /* 0x000fe2000782c0ff */
[----:B------:R-:W2:Y:S01]  /*51d60*/  LDL.LU R187, [R1+0x66c] ;  /* 0x00066c0001bb7983 */ /* 0x000ea20000300800 */
        /* <DEDUP_REMOVED lines=26> */
[----:B-1----:R-:W2:Y:S01]  /*51f10*/  LDL.LU.64 R182, [R1+0x14e8] ;  /* 0x0014e80001b67983 */ /* 0x002ea20000300a00 */
[----:B------:R-:W-:-:S03]  /*51f20*/  LOP3.LUT R23, R23, 0xdfffffff, RZ, 0xc0, !PT ;  /* 0xdfffffff17177812 */ /* 0x000fc600078ec0ff */
[----:B------:R-:W2:Y:S01]  /*51f30*/  LDL.LU R186, [R1+0x650] ;  /* 0x0006500001ba7983 */ /* 0x000ea20000300800 */
[----:B------:R-:W-:-:S07]  /*51f40*/  LOP3.LUT P5, RZ, R18, 0x10, RZ, 0xc0, !PT ;  /* 0x0000001012ff7812 */ /* 0x000fce00078ac0ff */
[----:B------:R-:W-:Y:S02]  /*51f50*/  @P1 LOP3.LUT R23, R23, 0x20000000, RZ, 0xfc, !PT ;  /* 0x2000000017171812 */ /* 0x000fe400078efcff */
[----:B------:R-:W-:Y:S01]  /*51f60*/  LOP3.LUT P1, RZ, R16, 0x40000, RZ, 0xc0, !PT ;  /* 0x0004000010ff7812 */ /* 0x000fe2000782c0ff */
[----:B------:R1:W-:Y:S01]  /*51f70*/  @P6 STG.E desc[UR4][R180.64], R191 ;  /* 0x000000bfb4006986 */ /* 0x0003e2000c101904 */
[----:B------:R-:W-:-:S03]  /*51f80*/  LOP3.LUT R23, R23, 0xbfffffff, RZ, 0xc0, !PT ;  /* 0xbfffffff17177812 */ /* 0x000fc600078ec0ff */
[----:B-1----:R-:W2:Y:S04]  /*51f90*/  LDL.LU.64 R180, [R1+0x14e0] ;  /* 0x0014e00001b47983 */ /* 0x002ea80000300a00 */
[----:B------:R-:W2:Y:S04]  /*51fa0*/  LDL.LU R191, [R1+0x640] ;  /* 0x0006400001bf7983 */ /* 0x000ea80000300800 */
[----:B------:R-:W-:Y:S02]  /*51fb0*/  @P1 LOP3.LUT R23, R23, 0x40000000, RZ, 0xfc, !PT ;  /* 0x4000000017171812 */ /* 0x000fe400078efcff */
[----:B------:R-:W-:Y:S01]  /*51fc0*/  LOP3.LUT P1, RZ, R16, 0x80000, RZ, 0xc0, !PT ;  /* 0x0008000010ff7812 */ /* 0x000fe2000782c0ff */
[----:B------:R1:W-:Y:S01]  /*51fd0*/  @P5 STG.E desc[UR4][R184.64], R188 ;  /* 0x000000bcb8005986 */ /* 0x0003e2000c101904 */
[----:B------:R-:W-:-:S02]  /*51fe0*/  LOP3.LUT P4, RZ, R18, 0x8, RZ, 0xc0, !PT ;  /* 0x0000000812ff7812 */ /* 0x000fc4000788c0ff */
[----:B------:R-:W-:Y:S01]  /*51ff0*/  LOP3.LUT R23, R23, 0x7fffffff, RZ, 0xc0, !PT ;  /* 0x7fffffff17177812 */ /* 0x000fe200078ec0ff */
        /* <DEDUP_REMOVED lines=24> */
[----:B------:R-:W2:Y:S01]  /*52180*/  LDL.LU R170, [R1+0x65c] ;  /* 0x00065c0001aa7983 */ /* 0x000ea20000300800 */
[----:B------:R-:W-:-:S03]  /*52190*/  LOP3.LUT R4, R4, 0xfffffff7, RZ, 0xc0, !PT ;  /* 0xfffffff704047812 */ /* 0x000fc600078ec0ff */
[----:B------:R-:W2:Y:S04]  /*521a0*/  LDL.LU.64 R168, [R1+0x14b0] ;  /* 0x0014b00001a87983 */ /* 0x000ea80000300a00 */
[----:B------:R-:W2:Y:S04]  /*521b0*/  LDL.LU R171, [R1+0x64c] ;  /* 0x00064c0001ab7983 */ /* 0x000ea80000300800 */
[----:B------:R-:W-:Y:S01]  /*521c0*/  @P1 LOP3.LUT R4, R4, 0x8, RZ, 0xfc, !PT ;  /* 0x0000000804041812 */ /* 0x000fe200078efcff */
[----:B------:R-:W2:Y:S01]  /*521d0*/  LDL.LU.64 R38, [R1+0x14a8] ;  /* 0x0014a80001267983 */ /* 0x000ea20000300a00 */
[----:B------:R-:W-:-:S02]  /*521e0*/  LOP3.LUT P1, RZ, R16, 0x1000000, RZ, 0xc0, !PT ;  /* 0x0100000010ff7812 */ /* 0x000fc4000782c0ff */
[----:B------:R-:W-:Y:S01]  /*521f0*/  LOP3.LUT R4, R4, 0xffffffef, RZ, 0xc0, !PT ;  /* 0xffffffef04047812 */ /* 0x000fe200078ec0ff */
[----:B------:R-:W2:Y:S04]  /*52200*/  LDL.LU R36, [R1+0x630] ;  /* 0x0006300001247983 */ /* 0x000ea80000300800 */
[----:B------:R-:W2:Y:S04]  /*52210*/  LDL.LU.64 R42, [R1+0x14a0] ;  /* 0x0014a000012a7983 */ /* 0x000ea80000300a00 */
[----:B------:R-:W2:Y:S02]  /*52220*/  LDL.LU R37, [R1+0x620] ;  /* 0x0006200001257983 */ /* 0x000ea40000300800 */
[----:B------:R-:W-:-:S02]  /*52230*/  @P1 LOP3.LUT R4, R4, 0x10, RZ, 0xfc, !PT ;  /* 0x0000001004041812 */ /* 0x000fc400078efcff */
        /* <DEDUP_REMOVED lines=10> */
[----:B------:R-:W2:Y:S06]  /*522e0*/  LDL.LU R10, [R1+0x638] ;  /* 0x00063800010a7983 */ /* 0x000eac0000300800 */
[----:B------:R-:W-:-:S02]  /*522f0*/  @P1 LOP3.LUT R4, R4, 0x40, RZ, 0xfc, !PT ;  /* 0x0000004004041812 */ /* 0x000fc400078efcff */
        /* <DEDUP_REMOVED lines=16> */
[----:B---3--:R1:W-:Y:S01]  /*52400*/  @P1 STG.E desc[UR4][R32.64], R11 ;  /* 0x0000000b20001986 */ /* 0x0083e2000c101904 */
[----:B------:R-:W-:-:S03]  /*52410*/  LOP3.LUT P1, RZ, R4, 0x800, RZ, 0xc0, !PT ;  /* 0x0000080004ff7812 */ /* 0x000fc6000782c0ff */
[----:B-1----:R-:W3:Y:S10]  /*52420*/  LDL.LU.64 R32, [R1+0x1480] ;  /* 0x0014800001207983 */ /* 0x002ef40000300a00 */
[----:B----4-:R1:W-:Y:S01]  /*52430*/  @P1 STG.E desc[UR4][R14.64], R12 ;  /* 0x0000000c0e001986 */ /* 0x0103e2000c101904 */
[----:B------:R-:W-:-:S03]  /*52440*/  LOP3.LUT P1, RZ, R4, 0x400, RZ, 0xc0, !PT ;  /* 0x0000040004ff7812 */ /* 0x000fc6000782c0ff */
[----:B------:R-:W3:Y:S04]  /*52450*/  LDL.LU R11, [R1+0x628] ;  /* 0x00062800010b7983 */ /* 0x000ee80000300800 */
[----:B-1----:R-:W4:Y:S06]  /*52460*/  LDL.LU.64 R14, [R1+0x1478] ;  /* 0x00147800010e7983 */ /* 0x002f2c0000300a00 */
[----:B--2---:R1:W-:Y:S01]  /*52470*/  @P1 STG.E desc[UR4][R8.64], R13 ;  /* 0x0000000d08001986 */ /* 0x0043e2000c101904 */
        /* <DEDUP_REMOVED lines=38> */
[----:B-1----:R-:W2:Y:S04]  /*526e0*/  LDL.LU.64 R198, [R1+0x1428] ;  /* 0x0014280001c67983 */ /* 0x002ea80000300a00 */
[----:B------:R-:W2:Y:S04]  /*526f0*/  LDL.LU R27, [R1+0x4f0] ;  /* 0x0004f000011b7983 */ /* 0x000ea80000300800 */
[----:B------:R-:W3:Y:S01]  /*52700*/  LDL.LU.64 R4, [R1+0x14b8] ;  /* 0x0014b80001047983 */ /* 0x000ee20000300a00 */
[----:B------:R-:W-:-:S03]  /*52710*/  LOP3.LUT R18, R18, 0xefffffff, RZ, 0xc0, !PT ;  /* 0xefffffff12127812 */ /* 0x000fc600078ec0ff */
[----:B---3--:R-:W-:Y:S01]  /*52720*/  @P1 STG.E desc[UR4][R4.64], R170 ;  /* 0x000000aa04001986 */ /* 0x008fe2000c101904 */
        /* <DEDUP_REMOVED lines=31> */
[----:B------:R-:W-:-:S03]  /*52920*/  LOP3.LUT R23, R23, 0xfffffffe, RZ, 0xc0, !PT ;  /* 0xfffffffe17177812 */ /* 0x000fc600078ec0ff */
[----:B-1----:R-:W2:Y:S06]  /*52930*/  LDL.LU.64 R178, [R1+0x1400] ;  /* 0x0014000001b27983 */ /* 0x002eac0000300a00 */
[----:B------:R1:W-:Y:S01]  /*52940*/  @P1 STG.E desc[UR4][R176.64], R187 ;  /* 0x000000bbb0001986 */ /* 0x0003e2000c101904 */
[----:B------:R-:W-:-:S03]  /*52950*/  LOP3.LUT P1, RZ, R7, 0x200, RZ, 0xc0, !PT ;  /* 0x0000020007ff7812 */ /* 0x000fc6000782c0ff */
[----:B------:R-:W2:Y:S04]  /*52960*/  LDL.LU R172, [R1+0x4e8] ;  /* 0x0004e80001ac7983 */ /* 0x000ea80000300800 */
[----:B-1----:R-:W2:Y:S06]  /*52970*/  LDL.LU.64 R176, [R1+0x13f8] ;  /* 0x0013f80001b07983 */ /* 0x002eac0000300a00 */
[----:B------:R-:W-:-:S02]  /*52980*/  @P1 LOP3.LUT R18, R18, 0x10000000, RZ, 0xfc, !PT ;  /* 0x1000000012121812 */ /* 0x000fc400078efcff */
        /* <DEDUP_REMOVED lines=33> */
[----:B------:R1:W-:Y:S01]  /*52ba0*/  @P0 STG.E desc[UR4][R182.64], R186 ;  /* 0x000000bab6000986 */ /* 0x0003e2000c101904 */
[----:B------:R-:W-:-:S09]  /*52bb0*/  LOP3.LUT P6, RZ, R16, 0x40, RZ, 0xc0, !PT ;  /* 0x0000004010ff7812 */ /* 0x000fd200078cc0ff */
[----:B------:R-:W-:Y:S01]  /*52bc0*/  @P1 LOP3.LUT R23, R23, 0x80, RZ, 0xfc, !PT ;  /* 0x0000008017171812 */ /* 0x000fe200078efcff */
[----:B-1----:R-:W2:Y:S01]  /*52bd0*/  LDL.LU.64 R182, [R1+0x13f0] ;  /* 0x0013f00001b67983 */ /* 0x002ea20000300a00 */
[----:B------:R-:W-:-:S03]  /*52be0*/  LOP3.LUT P1, RZ, R7, 0x200000, RZ, 0xc0, !PT ;  /* 0x0020000007ff7812 */ /* 0x000fc6000782c0ff */
[----:B------:R-:W2:Y:S01]  /*52bf0*/  LDL.LU R186, [R1+0x4ec] ;  /* 0x0004ec0001ba7983 */ /* 0x000ea20000300800 */
[----:B------:R-:W-:Y:S02]  /*52c00*/  LOP3.LUT R23, R23, 0xfffffeff, RZ, 0xc0, !PT ;  /* 0xfffffeff17177812 */ /* 0x000fe400078ec0ff */
[----:B------:R-:W-:Y:S01]  /*52c10*/  LOP3.LUT P5, RZ, R16, 0x20, RZ, 0xc0, !PT ;  /* 0x0000002010ff7812 */ /* 0x000fe200078ac0ff */
[----:B------:R1:W-:Y:S06]  /*52c20*/  @P6 STG.E desc[UR4][R180.64], R191 ;  /* 0x000000bfb4006986 */ /* 0x0003ec000c101904 */
[----:B------:R-:W-:-:S02]  /*52c30*/  @P1 LOP3.LUT R23, R23, 0x100, RZ, 0xfc, !PT ;  /* 0x0000010017171812 */ /* 0x000fc400078efcff */
[----:B------:R-:W-:Y:S01]  /*52c40*/  LOP3.LUT P1, RZ, R7, 0x400000, RZ, 0xc0, !PT ;  /* 0x0040000007ff7812 */ /* 0x000fe2000782c0ff */
[----:B-1----:R-:W2:Y:S04]  /*52c50*/  LDL.LU.64 R180, [R1+0x13e8] ;  /* 0x0013e80001b47983 */ /* 0x002ea80000300a00 */
[----:B------:R-:W2:Y:S01]  /*52c60*/  LDL.LU R191, [R1+0x4d0] ;  /* 0x0004d00001bf7983 */ /* 0x000ea20000300800 */
[----:B------:R-:W-:Y:S02]  /*52c70*/  LOP3.LUT R23, R23, 0xfffffdff, RZ, 0xc0, !PT ;  /* 0xfffffdff17177812 */ /* 0x000fe400078ec0ff */
[----:B------:R-:W-:Y:S01]  /*52c80*/  LOP3.LUT P4, RZ, R16, 0x10, RZ, 0xc0, !PT ;  /* 0x0000001010ff7812 */ /* 0x000fe2000788c0ff */
[----:B------:R1:W-:Y:S04]  /*52c90*/  @P5 STG.E desc[UR4][R184.64], R188 ;  /* 0x000000bcb8005986 */ /* 0x0003e8000c101904 */
        /* <DEDUP_REMOVED lines=18> */
[----:B------:R-:W-:-:S03]  /*52dc0*/  LOP3.LUT R23, R23, 0xffffefff, RZ, 0xc0, !PT ;  /* 0xffffefff17177812 */ /* 0x000fc600078ec0ff */
[----:B------:R1:W-:Y:S04]  /*52dd0*/  @P2 STG.E desc[UR4][R198.64], R27 ;  /* 0x0000001bc6002986 */ /* 0x0003e8000c101904 */
[----:B------:R-:W-:Y:S02]  /*52de0*/  @P1 LOP3.LUT R23, R23, 0x1000, RZ, 0xfc, !PT ;  /* 0x0000100017171812 */ /* 0x000fe400078efcff */
[----:B------:R-:W-:Y:S01]  /*52df0*/  LOP3.LUT P1, RZ, R7, 0x4000000, RZ, 0xc0, !PT ;  /* 0x0400000007ff7812 */ /* 0x000fe2000782c0ff */
[----:B-1----:R-:W2:Y:S04]  /*52e00*/  LDL.LU.64 R198, [R1+0x13c8] ;  /* 0x0013c80001c67983 */ /* 0x002ea80000300a00 */
[----:B------:R-:W2:Y:S01]  /*52e10*/  LDL.LU R27, [R1+0x4d8] ;  /* 0x0004d800011b7983 */ /* 0x000ea20000300800 */
[----:B------:R-:W-:-:S03]  /*52e20*/  LOP3.LUT R23, R23, 0xffffdfff, RZ, 0xc0, !PT ;  /* 0xffffdfff17177812 */ /* 0x000fc600078ec0ff */
[----:B------:R-:W2:Y:S04]  /*52e30*/  LDL.LU.64 R4, [R1+0x13c0] ;  /* 0x0013c00001047983 */ /* 0x000ea80000300a00 */
        /* <DEDUP_REMOVED lines=35> */
[----:B-1----:R-:W3:Y:S04]  /*53070*/  LDL.LU.64 R32, [R1+0x1388] ;  /* 0x0013880001207983 */ /* 0x002ee80000300a00 */
[----:B------:R-:W3:Y:S06]  /*53080*/  LDL.LU R11, [R1+0x4b8] ;  /* 0x0004b800010b7983 */ /* 0x000eec0000300800 */
[----:B----4-:R1:W-:Y:S01]  /*53090*/  @P1 STG.E desc[UR4][R14.64], R12 ;  /* 0x0000000c0e001986 */ /* 0x0103e2000c101904 */
[----:B------:R-:W-:-:S03]  /*530a0*/  LOP3.LUT P1, RZ, R23, 0x40000, RZ, 0xc0, !PT ;  /* 0x0004000017ff7812 */ /* 0x000fc6000782c0ff */
[----:B-1----:R-:W4:Y:S04]  /*530b0*/  LDL.LU.64 R14, [R1+0x1380] ;  /* 0x00138000010e7983 */ /* 0x002f280000300a00 */
[----:B------:R-:W4:Y:S06]  /*530c0*/  LDL.LU R12, [R1+0x4a8] ;  /* 0x0004a800010c7983 */ /* 0x000f2c0000300800 */
        /* <DEDUP_REMOVED lines=8> */
[----:B------:R1:W-:Y:S01]  /*53150*/  @P1 STG.E desc[UR4][R178.64], R172 ;  /* 0x000000acb2001986 */ /* 0x0003e2000c101904 */
[----:B------:R-:W-:-:S03]  /*53160*/  LOP3.LUT P1, RZ, R23, 0x8000, RZ, 0xc0, !PT ;  /* 0x0000800017ff7812 */ /* 0x000fc6000782c0ff */
[----:B-1----:R-:W2:Y:S04]  /*53170*/  LDL.LU.64 R178, [R1+0x1368] ;  /* 0x0013680001b27983 */ /* 0x002ea80000300a00 */
[----:B------:R-:W2:Y:S06]  /*53180*/  LDL.LU R172, [R1+0x490] ;  /* 0x0004900001ac7983 */ /* 0x000eac0000300800 */
[----:B------:R1:W-:Y:S04]  /*53190*/  @P1 STG.E desc[UR4][R176.64], R187 ;  /* 0x000000bbb0001986 */ /* 0x0003e8000c101904 */
[----:B-1----:R-:W2:Y:S04]  /*531a0*/  LDL.LU.64 R176, [R1+0x1360] ;  /* 0x0013600001b07983 */ /* 0x002ea80000300a00 */
[----:B------:R-:W2:Y:S01]  /*531b0*/  LDL.LU R187, [R1+0x480] ;  /* 0x0004800001bb7983 */ /* 0x000ea20000300800 */
[----:B------:R-:W-:-:S13]  /*531c0*/  LOP3.LUT P1, RZ, R23, 0x4000, RZ, 0xc0, !PT ;  /* 0x0000400017ff7812 */ /* 0x000fda000782c0ff */
[----:B------:R1:W-:Y:S01]  /*531d0*/  @P1 STG.E desc[UR4][R182.64], R186 ;  /* 0x000000bab6001986 */ /* 0x0003e2000c101904 */
[----:B------:R-:W-:-:S03]  /*531e0*/  LOP3.LUT P1, RZ, R23, 0x2000, RZ, 0xc0, !PT ;  /* 0x0000200017ff7812 */ /* 0x000fc6000782c0ff */
[----:B-1----:R-:W2:Y:S10]  /*531f0*/  LDL.LU.64 R182, [R1+0x1358] ;  /* 0x0013580001b67983 */ /* 0x002eb40000300a00 */
        /* <DEDUP_REMOVED lines=20> */
[----:B------:R-:W-:Y:S01]  /*53340*/  @P1 STG.E desc[UR4][R4.64], R170 ;  /* 0x000000aa04001986 */ /* 0x000fe2000c101904 */
[----:B------:R-:W-:-:S03]  /*53350*/  LOP3.LUT P1, RZ, R23, 0x80, RZ, 0xc0, !PT ;  /* 0x0000008017ff7812 */ /* 0x000fc6000782c0ff */
[----:B------:R-:W2:Y:S10]  /*53360*/  LDL.LU R27, [R1+0x48c] ;  /* 0x00048c00011b7983 */ /* 0x000eb40000300800 */
        /* <DEDUP_REMOVED lines=22> */
[----:B-1----:R-:W2:Y:S04]  /*534d0*/  LDL.LU.64 R8, [R1+0x1318] ;  /* 0x0013180001087983 */ /* 0x002ea80000300a00 */
[----:B------:R-:W2:Y:S04]  /*534e0*/  LDL.LU R13, [R1+0x474] ;  /* 0x00047400010d7983 */ /* 0x000ea80000300800 */
[----:B------:R1:W-:Y:S01]  /*534f0*/  @P1 STG.E desc[UR4][R174.64], R173 ;  /* 0x000000adae001986 */ /* 0x0003e2000c101904 */
[----:B------:R-:W-:-:S03]  /*53500*/  LOP3.LUT P1, RZ, R18, 0x20000000, RZ, 0xc0, !PT ;  /* 0x2000000012ff7812 */ /* 0x000fc6000782c0ff */
[----:B-1----:R-:W2:Y:S04]  /*53510*/  LDL.LU.64 R174, [R1+0x1310] ;  /* 0x0013100001ae7983 */ /* 0x002ea80000300a00 */
[----:B------:R-:W2:Y:S06]  /*53520*/  LDL.LU R173, [R1+0x464] ;  /* 0x0004640001ad7983 */ /* 0x000eac0000300800 */
[----:B------:R1:W-:Y:S01]  /*53530*/  @P1 STG.E desc[UR4][R178.64], R172 ;  /* 0x000000acb2001986 */ /* 0x0003e2000c101904 */
[----:B------:R-:W-:-:S02]  /*53540*/  LOP3.LUT P1, RZ, R18, 0x10000000, RZ, 0xc0, !PT ;  /* 0x1000000012ff7812 */ /* 0x000fc4000782c0ff */
[----:B------:R-:W-:Y:S01]  /*53550*/  LOP3.LUT R18, R18, 0xffffffef, RZ, 0xc0, !PT ;  /* 0xffffffef12127812 */ /* 0x000fe200078ec0ff */
[----:B-1----:R-:W2:Y:S04]  /*53560*/  LDL.LU.64 R178, [R1+0x1308] ;  /* 0x0013080001b27983 */ /* 0x002ea80000300a00 */
[----:B------:R-:W2:Y:S06]  /*53570*/  LDL.LU R172, [R1+0x478] ;  /* 0x0004780001ac7983 */ /* 0x000eac0000300800 */
[----:B------:R1:W-:Y:S01]  /*53580*/  @P1 STG.E desc[UR4][R176.64], R187 ;  /* 0x000000bbb0001986 */ /* 0x0003e2000c101904 */
[----:B------:R-:W-:-:S03]  /*53590*/  LOP3.LUT P1, RZ, R24, 0x400, RZ, 0xc0, !PT ;  /* 0x0000040018ff7812 */ /* 0x000fc6000782c0ff */
[----:B-1----:R-:W2:Y:S10]  /*535a0*/  LDL.LU.64 R176, [R1+0x1300] ;  /* 0x0013000001b07983 */ /* 0x002eb40000300a00 */
        /* <DEDUP_REMOVED lines=173> */
[C---:B------:R-:W-:Y:S02]  /*54080*/  LOP3.LUT P1, RZ, R18.reuse, 0x100, RZ, 0xc0, !PT ;  /* 0x0000010012ff7812 */ /* 0x040fe4000782c0ff */
[----:B------:R-:W-:Y:S01]  /*54090*/  LOP3.LUT R7, R7, 0xffffefff, RZ, 0xc0, !PT ;  /* 0xffffefff07077812 */ /* 0x000fe200078ec0ff */
        /* <DEDUP_REMOVED lines=19> */
[----:B------:R-:W-:-:S02]  /*541d0*/  LOP3.LUT P1, RZ, R20, 0x800, RZ, 0xc0, !PT ;  /* 0x0000080014ff7812 */ /* 0x000fc4000782c0ff */
[----:B------:R-:W-:Y:S01]  /*541e0*/  LOP3.LUT P0, RZ, R24, 0x200, RZ, 0xc0, !PT ;  /* 0x0000020018ff7812 */ /* 0x000fe2000780c0ff */
        /* <DEDUP_REMOVED lines=96> */
[----:B---3--:R-:W-:Y:S01]  /*547f0*/  @P1 STG.E desc[UR4][R32.64], R11 ;  /* 0x0000000b20001986 */ /* 0x008fe2000c101904 */
[----:B------:R-:W-:-:S13]  /*54800*/  LOP3.LUT P1, RZ, R18, 0x8, RZ, 0xc0, !PT ;  /* 0x0000000812ff7812 */ /* 0x000fda000782c0ff */
[----:B----4-:R-:W-:Y:S01]  /*54810*/  @P1 STG.E desc[UR4][R14.64], R12 ;  /* 0x0000000c0e001986 */ /* 0x010fe2000c101904 */
[----:B------:R-:W-:-:S13]  /*54820*/  LOP3.LUT P1, RZ, R18, 0x4, RZ, 0xc0, !PT ;  /* 0x0000000412ff7812 */ /* 0x000fda000782c0ff */
[----:B--2---:R-:W-:Y:S01]  /*54830*/  @P1 STG.E desc[UR4][R8.64], R13 ;  /* 0x0000000d08001986 */ /* 0x004fe2000c101904 */
        /* <DEDUP_REMOVED lines=258> */
[----:B---3--:R1:W-:Y:S01]  /*55860*/  @P1 STG.E desc[UR4][R188.64], R26 ;  /* 0x0000001abc001986 */ /* 0x0083e2000c101904 */
[----:B------:R-:W-:-:S03]  /*55870*/  LOP3.LUT P1, RZ, R16, 0x40000000, RZ, 0xc0, !PT ;  /* 0x4000000010ff7812 */ /* 0x000fc6000782c0ff */
[----:B-1----:R-:W3:Y:S10]  /*55880*/  LDL.LU.64 R188, [R1+0x1910] ;  /* 0x0019100001bc7983 */ /* 0x002ef40000300a00 */
        /* <DEDUP_REMOVED lines=12> */
[----:B-1----:R-:W4:Y:S10]  /*55950*/  LDL.LU.64 R30, [R1+0x1038] ;  /* 0x00103800011e7983 */ /* 0x002f340000300a00 */
[----:B------:R1:W-:Y:S01]  /*55960*/  @P1 STG.E desc[UR4][R28.64], R10 ;  /* 0x0000000a1c001986 */ /* 0x0003e2000c101904 */
[----:B------:R-:W-:-:S03]  /*55970*/  LOP3.LUT P1, RZ, R16, 0x800000, RZ, 0xc0, !PT ;  /* 0x0080000010ff7812 */ /* 0x000fc6000782c0ff */
[----:B------:R-:W4:Y:S04]  /*55980*/  LDL.LU R35, [R1+0x88] ;  /* 0x0000880001237983 */ /* 0x000f280000300800 */
[----:B-1----:R-:W2:Y:S06]  /*55990*/  LDL.LU.64 R28, [R1+0x1030] ;  /* 0x00103000011c7983 */ /* 0x002eac0000300a00 */
[----:B------:R1:W-:Y:S01]  /*559a0*/  @P1 STG.E desc[UR4][R32.64], R11 ;  /* 0x0000000b20001986 */ /* 0x0003e2000c101904 */
[----:B------:R-:W-:-:S03]  /*559b0*/  LOP3.LUT P1, RZ, R16, 0x400000, RZ, 0xc0, !PT ;  /* 0x0040000010ff7812 */ /* 0x000fc6000782c0ff */
[----:B------:R-:W2:Y:S04]  /*559c0*/  LDL.LU R10, [R1+0x9c] ;  /* 0x00009c00010a7983 */ /* 0x000ea80000300800 */
[----:B-1----:R-:W3:Y:S06]  /*559d0*/  LDL.LU.64 R32, [R1+0x1028] ;  /* 0x0010280001207983 */ /* 0x002eec0000300a00 */
[----:B------:R1:W-:Y:S01]  /*559e0*/  @P1 STG.E desc[UR4][R14.64], R12 ;  /* 0x0000000c0e001986 */ /* 0x0003e2000c101904 */
[----:B------:R-:W-:-:S03]  /*559f0*/  LOP3.LUT P1, RZ, R16, 0x200000, RZ, 0xc0, !PT ;  /* 0x0020000010ff7812 */ /* 0x000fc6000782c0ff */
[----:B------:R-:W3:Y:S04]  /*55a00*/  LDL.LU R11, [R1+0x8c] ;  /* 0x00008c00010b7983 */ /* 0x000ee80000300800 */
[----:B-1----:R-:W3:Y:S06]  /*55a10*/  LDL.LU.64 R14, [R1+0x1020] ;  /* 0x00102000010e7983 */ /* 0x002eec0000300a00 */
[----:B------:R1:W-:Y:S01]  /*55a20*/  @P1 STG.E desc[UR4][R8.64], R13 ;  /* 0x0000000d08001986 */ /* 0x0003e2000c101904 */
[----:B------:R-:W-:-:S03]  /*55a30*/  LOP3.LUT P1, RZ, R16, 0x100000, RZ, 0xc0, !PT ;  /* 0x0010000010ff7812 */ /* 0x000fc6000782c0ff */
[----:B------:R-:W3:Y:S01]  /*55a40*/  LDL.LU R12, [R1+0x70] ;  /* 0x00007000010c7983 */ /* 0x000ee20000300800 */
[----:B------:R-:W-:-:S03]  /*55a50*/  LOP3.LUT R16, R16, 0xfffffffe, RZ, 0xc0, !PT ;  /* 0xfffffffe10107812 */ /* 0x000fc600078ec0ff */
[----:B-1----:R-:W3:Y:S06]  /*55a60*/  LDL.LU.64 R8, [R1+0x1018] ;  /* 0x0010180001087983 */ /* 0x002eec0000300a00 */
[----:B------:R1:W-:Y:S01]  /*55a70*/  @P1 STG.E desc[UR4][R174.64], R173 ;  /* 0x000000adae001986 */ /* 0x0003e2000c101904 */
[----:B------:R-:W-:-:S03]  /*55a80*/  LOP3.LUT P1, RZ, R22, 0x2000, RZ, 0xc0, !PT ;  /* 0x0000200016ff7812 */ /* 0x000fc6000782c0ff */
[----:B------:R-:W3:Y:S01]  /*55a90*/  LDL.LU R13, [R1+0x60] ;  /* 0x00006000010d7983 */ /* 0x000ee20000300800 */
[----:B------:R-:W-:-:S03]  /*55aa0*/  LOP3.LUT P0, RZ, R21, 0x800, RZ, 0xc0, !PT ;  /* 0x0000080015ff7812 */ /* 0x000fc6000780c0ff */
[----:B-1----:R-:W3:Y:S06]  /*55ab0*/  LDL.LU.64 R174, [R1+0x1010] ;  /* 0x0010100001ae7983 */ /* 0x002eec0000300a00 */
[----:B------:R-:W-:Y:S02]  /*55ac0*/  @P1 LOP3.LUT R20, R20, 0x10000000, RZ, 0xfc, !PT ;  /* 0x1000000014141812 */ /* 0x000fe400078efcff */
[----:B------:R-:W-:Y:S01]  /*55ad0*/  LOP3.LUT P1, RZ, R22, 0x4000, RZ, 0xc0, !PT ;  /* 0x0000400016ff7812 */ /* 0x000fe2000782c0ff */
[----:B------:R-:W3:Y:S01]  /*55ae0*/  LDL.LU R173, [R1+0x74] ;  /* 0x0000740001ad7983 */ /* 0x000ee20000300800 */
        /* <DEDUP_REMOVED lines=25> */
[----:B-1----:R-:W3:Y:S01]  /*55c80*/  LDL.LU.64 R178, [R1+0x1008] ;  /* 0x0010080001b27983 */ /* 0x002ee20000300a00 */
[----:B------:R-:W-:-:S03]  /*55c90*/  LOP3.LUT R16, R16, 0xffffffdf, RZ, 0xc0, !PT ;  /* 0xffffffdf10107812 */ /* 0x000fc600078ec0ff */
[----:B------:R-:W3:Y:S01]  /*55ca0*/  LDL.LU R172, [R1+0x64] ;  /* 0x0000640001ac7983 */ /* 0x000ee20000300800 */
[----:B------:R-:W-:-:S07]  /*55cb0*/  LOP3.LUT P5, RZ, R21, 0x200, RZ, 0xc0, !PT ;  /* 0x0000020015ff7812 */ /* 0x000fce00078ac0ff */
[----:B------:R-:W-:Y:S02]  /*55cc0*/  @P1 LOP3.LUT R16, R16, 0x20, RZ, 0xfc, !PT ;  /* 0x0000002010101812 */ /* 0x000fe400078efcff */
[----:B------:R-:W-:Y:S01]  /*55cd0*/  LOP3.LUT P1, RZ, R22, 0x800000, RZ, 0xc0, !PT ;  /* 0x0080000016ff7812 */ /* 0x000fe2000782c0ff */
[----:B------:R1:W-:Y:S01]  /*55ce0*/  @P6 STG.E desc[UR4][R176.64], R187 ;  /* 0x000000bbb0006986 */ /* 0x0003e2000c101904 */
[----:B------:R-:W-:-:S03]  /*55cf0*/  LOP3.LUT R16, R16, 0xffffffbf, RZ, 0xc0, !PT ;  /* 0xffffffbf10107812 */ /* 0x000fc600078ec0ff */
[----:B-1----:R-:W3:Y:S04]  /*55d00*/  LDL.LU.64 R176, [R1+0x1000] ;  /* 0x0010000001b07983 */ /* 0x002ee80000300a00 */
[----:B------:R-:W3:Y:S04]  /*55d10*/  LDL.LU R187, [R1+0x78] ;  /* 0x0000780001bb7983 */ /* 0x000ee80000300800 */
[----:B------:R-:W-:Y:S02]  /*55d20*/  @P1 LOP3.LUT R16, R16, 0x40, RZ, 0xfc, !PT ;  /* 0x0000004010101812 */ /* 0x000fe400078efcff */
[----:B------:R-:W-:Y:S01]  /*55d30*/  LOP3.LUT P1, RZ, R22, 0x1000000, RZ, 0xc0, !PT ;  /* 0x0100000016ff7812 */ /* 0x000fe2000782c0ff */
[----:B------:R1:W-:Y:S01]  /*55d40*/  @P5 STG.E desc[UR4][R182.64], R186 ;  /* 0x000000bab6005986 */ /* 0x0003e2000c101904 */
[----:B------:R-:W-:-:S02]  /*55d50*/  LOP3.LUT P4, RZ, R21, 0x100, RZ, 0xc0, !PT ;  /* 0x0000010015ff7812 */ /* 0x000fc4000788c0ff */
[----:B------:R-:W-:Y:S01]  /*55d60*/  LOP3.LUT R16, R16, 0xffffff7f, RZ, 0xc0, !PT ;  /* 0xffffff7f10107812 */ /* 0x000fe200078ec0ff */
        /* <DEDUP_REMOVED lines=51> */
[----:B----4-:R-:W-:Y:S01]  /*560a0*/  @P1 STG.E desc[UR4][R30.64], R35 ;  /* 0x000000231e001986 */ /* 0x010fe2000c101904 */
[----:B------:R-:W-:-:S13]  /*560b0*/  LOP3.LUT P1, RZ, R16, 0x80000, RZ, 0xc0, !PT ;  /* 0x0008000010ff7812 */ /* 0x000fda000782c0ff */
[----:B--2---:R-:W-:Y:S01]  /*560c0*/  @P1 STG.E desc[UR4][R28.64], R10 ;  /* 0x0000000a1c001986 */ /* 0x004fe2000c101904 */
[----:B------:R-:W-:-:S13]  /*560d0*/  LOP3.LUT P1, RZ, R16, 0x40000, RZ, 0xc0, !PT ;  /* 0x0004000010ff7812 */ /* 0x000fda000782c0ff */
        /* <DEDUP_REMOVED lines=53> */
[----:B------:R-:W4:Y:S04]  /*56430*/  LDL.LU R35, [R1] ;  /* 0x0000000001237983 */ /* 0x000f280000300800 */
[----:B------:R-:W4:Y:S04]  /*56440*/  LDL.LU.64 R28, [R1+0xf50] ;  /* 0x000f5000011c7983 */ /* 0x000f280000300a00 */
[----:B------:R-:W4:Y:S04]  /*56450*/  LDL.LU R252, [R1+0x14] ;  /* 0x0000140001fc7983 */ /* 0x000f280000300800 */
[----:B------:R-:W4:Y:S04]  /*56460*/  LDL.LU.64 R32, [R1+0xf48] ;  /* 0x000f480001207983 */ /* 0x000f280000300a00 */
[----:B------:R-:W4:Y:S04]  /*56470*/  LDL.LU R27, [R1+0x4] ;  /* 0x00000400011b7983 */ /* 0x000f280000300800 */
[----:B--2---:R1:W-:Y:S01]  /*56480*/  @P1 STG.E desc[UR4][R194.64], R191 ;  /* 0x000000bfc2001986 */ /* 0x0043e2000c101904 */
[----:B------:R-:W-:-:S02]  /*56490*/  LOP3.LUT P1, RZ, R16, 0x80, RZ, 0xc0, !PT ;  /* 0x0000008010ff7812 */ /* 0x000fc4000782c0ff */
[C---:B------:R-:W-:Y:S02]  /*564a0*/  LOP3.LUT P0, RZ, R22.reuse, 0x1000, RZ, 0xc0, !PT ;  /* 0x0000100016ff7812 */ /* 0x040fe4000780c0ff */
[C---:B------:R-:W-:Y:S02]  /*564b0*/  LOP3.LUT P6, RZ, R22.reuse, 0x800, RZ, 0xc0, !PT ;  /* 0x0000080016ff7812 */ /* 0x040fe400078cc0ff */
[C---:B------:R-:W-:Y:S02]  /*564c0*/  LOP3.LUT P5, RZ, R22.reuse, 0x400, RZ, 0xc0, !PT ;  /* 0x0000040016ff7812 */ /* 0x040fe400078ac0ff */
[C---:B------:R-:W-:Y:S02]  /*564d0*/  LOP3.LUT P4, RZ, R22.reuse, 0x200, RZ, 0xc0, !PT ;  /* 0x0000020016ff7812 */ /* 0x040fe4000788c0ff */
[----:B------:R-:W-:Y:S01]  /*564e0*/  LOP3.LUT P3, RZ, R22, 0x100, RZ, 0xc0, !PT ;  /* 0x0000010016ff7812 */ /* 0x000fe2000786c0ff */
[----:B-1----:R-:W2:Y:S04]  /*564f0*/  LDL.LU.64 R194, [R1+0x1908] ;  /* 0x0019080001c27983 */ /* 0x002ea80000300a00 */
[----:B---3--:R1:W-:Y:S01]  /*56500*/  @P1 STG.E desc[UR4][R184.64], R186 ;  /* 0x000000bab8001986 */ /* 0x0083e2000c101904 */
[----:B------:R-:W-:-:S02]  /*56510*/  LOP3.LUT P1, RZ, R16, 0x40, RZ, 0xc0, !PT ;  /* 0x0000004010ff7812 */ /* 0x000fc4000782c0ff */
[----:B------:R-:W-:Y:S01]  /*56520*/  LOP3.LUT P2, RZ, R22, 0x80, RZ, 0xc0, !PT ;  /* 0x0000008016ff7812 */ /* 0x000fe2000784c0ff */
[----:B------:R-:W3:Y:S04]  /*56530*/  LDL.LU R191, [R1+0x1900] ;  /* 0x0019000001bf7983 */ /* 0x000ee80000300800 */
[----:B-1----:R-:W3:Y:S06]  /*56540*/  LDL.LU.64 R184, [R1+0x18f8] ;  /* 0x0018f80001b87983 */ /* 0x002eec0000300a00 */
[----:B----4-:R1:W-:Y:S01]  /*56550*/  @P1 STG.E desc[UR4][R180.64], R187 ;  /* 0x000000bbb4001986 */ /* 0x0103e2000c101904 */
        /* <DEDUP_REMOVED lines=17> */
[----:B-1----:R-:W4:Y:S10]  /*56670*/  LDL.LU.64 R174, [R1+0x18b0] ;  /* 0x0018b00001ae7983 */ /* 0x002f340000300a00 */
        /* <DEDUP_REMOVED lines=12> */
[----:B------:R-:W-:Y:S01]  /*56740*/  @P1 STG.E desc[UR4][R4.64], R170 ;  /* 0x000000aa04001986 */ /* 0x000fe2000c101904 */
[----:B------:R-:W-:-:S02]  /*56750*/  LOP3.LUT P1, RZ, R20, 0x10000000, RZ, 0xc0, !PT ;  /* 0x1000000014ff7812 */ /* 0x000fc4000782c0ff */
[----:B------:R-:W-:-:S11]  /*56760*/  LOP3.LUT R20, R20, 0xffffffef, RZ, 0xc0, !PT ;  /* 0xffffffef14147812 */ /* 0x000fd600078ec0ff */
[----:B------:R-:W-:Y:S01]  /*56770*/  @P1 STG.E desc[UR4][R168.64], R171 ;  /* 0x000000aba8001986 */ /* 0x000fe2000c101904 */
        /* <DEDUP_REMOVED lines=64> */
[----:B------:R-:W-:Y:S10]  /*56b80*/  @P0 STG.E desc[UR4][R38.64], R36 ;  /* 0x0000002426000986 */ /* 0x000ff4000c101904 */
[----:B------:R-:W-:-:S02]  /*56b90*/  @P1 LOP3.LUT R20, R20, 0x2000000, RZ, 0xfc, !PT ;  /* 0x0200000014141812 */ /* 0x000fc400078efcff */
[----:B------:R-:W-:Y:S01]  /*56ba0*/  LOP3.LUT P1, RZ, R22, 0x10, RZ, 0xc0, !PT ;  /* 0x0000001016ff7812 */ /* 0x000fe2000782c0ff */
[----:B------:R-:W-:Y:S01]  /*56bb0*/  @P6 STG.E desc[UR4][R42.64], R37 ;  /* 0x000000252a006986 */ /* 0x000fe2000c101904 */
[----:B------:R-:W-:-:S03]  /*56bc0*/  LOP3.LUT R20, R20, 0xfbffffff, RZ, 0xc0, !PT ;  /* 0xfbffffff14147812 */ /* 0x000fc600078ec0ff */
[----:B------:R-:W-:Y:S04]  /*56bd0*/  @P5 STG.E desc[UR4][R40.64], R34 ;  /* 0x0000002228005986 */ /* 0x000fe8000c101904 */
[----:B------:R-:W-:Y:S04]  /*56be0*/  @P4 STG.E desc[UR4][R30.64], R35 ;  /* 0x000000231e004986 */ /* 0x000fe8000c101904 */
[----:B------:R-:W-:Y:S01]  /*56bf0*/  @P3 STG.E desc[UR4][R28.64], R252 ;  /* 0x000000fc1c003986 */ /* 0x000fe2000c101904 */
[----:B------:R-:W-:Y:S02]  /*56c00*/  @P1 LOP3.LUT R20, R20, 0x4000000, RZ, 0xfc, !PT ;  /* 0x0400000014141812 */ /* 0x000fe400078efcff */
[----:B------:R-:W-:Y:S01]  /*56c10*/  LOP3.LUT P1, RZ, R22, 0x20, RZ, 0xc0, !PT ;  /* 0x0000002016ff7812 */ /* 0x000fe2000782c0ff */
[----:B------:R1:W-:Y:S01]  /*56c20*/  @P2 STG.E desc[UR4][R32.64], R27 ;  /* 0x0000001b20002986 */ /* 0x0003e2000c101904 */
[----:B------:R-:W-:-:S03]  /*56c30*/  LOP3.LUT R20, R20, 0xf7ffffff, RZ, 0xc0, !PT ;  /* 0xf7ffffff14147812 */ /* 0x000fc600078ec0ff */
[----:B-1----:R-:W2:Y:S04]  /*56c40*/  LDL.LU.64 R32, [R1+0xf40] ;  /* 0x000f400001207983 */ /* 0x002ea80000300a00 */
[----:B------:R-:W2:Y:S04]  /*56c50*/  LDL.LU R2, [R1+0x18] ;  /* 0x0000180001027983 */ /* 0x000ea80000300800 */
[----:B------:R-:W3:Y:S04]  /*56c60*/  LDL.LU R42, [R1+0x8] ;  /* 0x00000800012a7983 */ /* 0x000ee80000300800 */
[----:B------:R-:W4:Y:S04]  /*56c70*/  LDL.LU.64 R4, [R1+0xf30] ;  /* 0x000f300001047983 */ /* 0x000f280000300a00 */
[----:B------:R-:W4:Y:S04]  /*56c80*/  LDL.LU R43, [R1+0x1c] ;  /* 0x00001c00012b7983 */ /* 0x000f280000300800 */
[----:B------:R-:W4:Y:S04]  /*56c90*/  LDL.LU.64 R34, [R1+0xf28] ;  /* 0x000f280001227983 */ /* 0x000f280000300a00 */
[----:B------:R-:W4:Y:S04]  /*56ca0*/  LDL.LU R252, [R1+0xc] ;  /* 0x00000c0001fc7983 */ /* 0x000f280000300800 */
[----:B------:R-:W4:Y:S04]  /*56cb0*/  LDL.LU.64 R28, [R1+0xf20] ;  /* 0x000f2000011c7983 */ /* 0x000f280000300a00 */
[----:B------:R-:W4:Y:S04]  /*56cc0*/  LDL.LU.64 R30, [R1+0xf18] ;  /* 0x000f1800011e7983 */ /* 0x000f280000300a00 */
[----:B------:R-:W4:Y:S01]  /*56cd0*/  LDL.LU.64 R40, [R1+0xf10] ;  /* 0x000f100001287983 */ /* 0x000f220000300a00 */
[----:B------:R-:W-:-:S03]  /*56ce0*/  @P1 LOP3.LUT R20, R20, 0x8000000, RZ, 0xfc, !PT ;  /* 0x0800000014141812 */ /* 0x000fc600078efcff */
[----:B------:R-:W4:Y:S01]  /*56cf0*/  LDL.LU.64 R36, [R1+0xf08] ;  /* 0x000f080001247983 */ /* 0x000f220000300a00 */
[----:B------:R-:W-:-:S03]  /*56d00*/  LOP3.LUT P1, RZ, R22, 0x40, RZ, 0xc0, !PT ;  /* 0x0000004016ff7812 */ /* 0x000fc6000782c0ff */
[----:B------:R-:W4:Y:S04]  /*56d10*/  LDL.LU.64 R38, [R1+0xf00] ;  /* 0x000f000001267983 */ /* 0x000f280000300a00 */
[----:B------:R-:W4:Y:S04]  /*56d20*/  LDL.LU.64 R26, [R1+0xef8] ;  /* 0x000ef800011a7983 */ /* 0x000f280000300a00 */
[----:B------:R-:W4:Y:S04]  /*56d30*/  LDL.LU.64 R168, [R1+0xef0] ;  /* 0x000ef00001a87983 */ /* 0x000f280000300a00 */
[----:B------:R-:W4:Y:S04]  /*56d40*/  LDL.LU.64 R170, [R1+0xee8] ;  /* 0x000ee80001aa7983 */ /* 0x000f280000300a00 */
[----:B------:R-:W3:Y:S04]  /*56d50*/  LDL.LU.64 R22, [R1+0xf38] ;  /* 0x000f380001167983 */ /* 0x000ee80000300a00 */
[----:B--2---:R1:W-:Y:S01]  /*56d60*/  @P1 STG.E desc[UR4][R32.64], R2 ;  /* 0x0000000220001986 */ /* 0x0043e2000c101904 */
[----:B------:R-:W-:-:S03]  /*56d70*/  LOP3.LUT P1, RZ, R20, 0x8000000, RZ, 0xc0, !PT ;  /* 0x0800000014ff7812 */ /* 0x000fc6000782c0ff */
[----:B-1----:R-:W2:Y:S10]  /*56d80*/  LDL.LU.64 R32, [R1+0x1888] ;  /* 0x0018880001207983 */ /* 0x002eb40000300a00 */
[----:B---3--:R-:W-:Y:S01]  /*56d90*/  @P1 STG.E desc[UR4][R22.64], R42 ;  /* 0x0000002a16001986 */ /* 0x008fe2000c101904 */
[----:B------:R-:W-:-:S13]  /*56da0*/  LOP3.LUT P1, RZ, R20, 0x4000000, RZ, 0xc0, !PT ;  /* 0x0400000014ff7812 */ /* 0x000fda000782c0ff */
[----:B----4-:R-:W-:Y:S01]  /*56db0*/  @P1 STG.E desc[UR4][R4.64], R43 ;  /* 0x0000002b04001986 */ /* 0x010fe2000c101904 */
[----:B------:R-:W-:-:S13]  /*56dc0*/  LOP3.LUT P1, RZ, R20, 0x2000000, RZ, 0xc0, !PT ;  /* 0x0200000014ff7812 */ /* 0x000fda000782c0ff */
[----:B------:R-:W-:Y:S01]  /*56dd0*/  @P1 STG.E desc[UR4][R34.64], R252 ;  /* 0x000000fc22001986 */ /* 0x000fe2000c101904 */
[----:B------:R-:W-:-:S13]  /*56de0*/  LOP3.LUT P1, RZ, R20, 0x1000000, RZ, 0xc0, !PT ;  /* 0x0100000014ff7812 */ /* 0x000fda000782c0ff */
[----:B------:R1:W-:Y:S04]  /*56df0*/  @P1 STG.E desc[UR4][R28.64], R248 ;  /* 0x000000f81c001986 */ /* 0x0003e8000c101904 */
[----:B-1----:R-:W3:Y:S01]  /*56e00*/  LDL.LU.64 R28, [R1+0xee0] ;  /* 0x000ee000011c7983 */ /* 0x002ee20000300a00 */
[----:B------:R-:W-:-:S03]  /*56e10*/  LOP3.LUT P1, RZ, R20, 0x800000, RZ, 0xc0, !PT ;  /* 0x0080000014ff7812 */ /* 0x000fc6000782c0ff */
[----:B------:R-:W4:Y:S10]  /*56e20*/  LDL.LU.64 R34, [R1+0xed8] ;  /* 0x000ed80001227983 */ /* 0x000f340000300a00 */
[----:B------:R1:W-:Y:S01]  /*56e30*/  @P1 STG.E desc[UR4][R30.64], R244 ;  /* 0x000000f41e001986 */ /* 0x0003e2000c101904 */
[----:B------:R-:W-:-:S03]  /*56e40*/  LOP3.LUT P1, RZ, R20, 0x400000, RZ, 0xc0, !PT ;  /* 0x0040000014ff7812 */ /* 0x000fc6000782c0ff */
[----:B-1----:R-:W2:Y:S10]  /*56e50*/  LDL.LU.64 R30, [R1+0xed0] ;  /* 0x000ed000011e7983 */ /* 0x002eb40000300a00 */
[----:B------:R1:W-:Y:S01]  /*56e60*/  @P1 STG.E desc[UR4][R40.64], R249 ;  /* 0x000000f928001986 */ /* 0x0003e2000c101904 */
[----:B------:R-:W-:-:S03]  /*56e70*/  LOP3.LUT P1, RZ, R20, 0x200000, RZ, 0xc0, !PT ;  /* 0x0020000014ff7812 */ /* 0x000fc6000782c0ff */
[----:B-1----:R-:W2:Y:S10]  /*56e80*/  LDL.LU.64 R40, [R1+0xec8] ;  /* 0x000ec80001287983 */ /* 0x002eb40000300a00 */
[----:B------:R1:W-:Y:S04]  /*56e90*/  @P1 STG.E desc[UR4][R36.64], R245 ;  /* 0x000000f524001986 */ /* 0x0003e8000c101904 */
[----:B-1----:R-:W2:Y:S01]  /*56ea0*/  LDL.LU.64 R36, [R1+0xec0] ;  /* 0x000ec00001247983 */ /* 0x002ea20000300a00 */
[----:B------:R-:W-:-:S03]  /*56eb0*/  LOP3.LUT P1, RZ, R20, 0x100000, RZ, 0xc0, !PT ;  /* 0x0010000014ff7812 */ /* 0x000fc6000782c0ff */
[----:B------:R-:W2:Y:S10]  /*56ec0*/  LDL.LU.64 R42, [R1+0xeb8] ;  /* 0x000eb800012a7983 */ /* 0x000eb40000300a00 */
[----:B------:R1:W-:Y:S04]  /*56ed0*/  @P1 STG.E desc[UR4][R38.64], R250 ;  /* 0x000000fa26001986 */ /* 0x0003e8000c101904 */
[----:B-1----:R-:W2:Y:S01]  /*56ee0*/  LDL.LU.64 R38, [R1+0xeb0] ;  /* 0x000eb00001267983 */ /* 0x002ea20000300a00 */
[----:B------:R-:W-:-:S13]  /*56ef0*/  LOP3.LUT P1, RZ, R20, 0x80000, RZ, 0xc0, !PT ;  /* 0x0008000014ff7812 */ /* 0x000fda000782c0ff */
[----:B------:R-:W-:Y:S01]  /*56f00*/  @P1 STG.E desc[UR4][R26.64], R246 ;  /* 0x000000f61a001986 */ /* 0x000fe2000c101904 */
[----:B------:R-:W-:-:S13]  /*56f10*/  LOP3.LUT P1, RZ, R20, 0x40000, RZ, 0xc0, !PT ;  /* 0x0004000014ff7812 */ /* 0x000fda000782c0ff */
[----:B------:R-:W-:Y:S01]  /*56f20*/  @P1 STG.E desc[UR4][R168.64], R251 ;  /* 0x000000fba8001986 */ /* 0x000fe2000c101904 */
[----:B------:R-:W-:-:S13]  /*56f30*/  LOP3.LUT P1, RZ, R20, 0x20000, RZ, 0xc0, !PT ;  /* 0x0002000014ff7812 */ /* 0x000fda000782c0ff */
[----:B------:R1:W-:Y:S01]  /*56f40*/  @P1 STG.E desc[UR4][R170.64], R247 ;  /* 0x000000f7aa001986 */ /* 0x0003e2000c101904 */
[----:B------:R-:W-:-:S03]  /*56f50*/  LOP3.LUT P1, RZ, R20, 0x10000, RZ, 0xc0, !PT ;  /* 0x0001000014ff7812 */ /* 0x000fc6000782c0ff */
        /* <DEDUP_REMOVED lines=9> */
[----:B---3--:R1:W-:Y:S01]  /*56ff0*/  @P1 STG.E desc[UR4][R28.64], R240 ;  /* 0x000000f01c001986 */ /* 0x0083e2000c101904 */
[----:B------:R-:W-:-:S03]  /*57000*/  LOP3.LUT P1, RZ, R20, 0x8000, RZ, 0xc0, !PT ;  /* 0x0000800014ff7812 */ /* 0x000fc6000782c0ff */
[----:B-1----:R-:W3:Y:S10]  /*57010*/  LDL.LU.64 R28, [R1+0x1880] ;  /* 0x00188000011c7983 */ /* 0x002ef40000300a00 */
[----:B----4-:R1:W-:Y:S01]  /*57020*/  @P1 STG.E desc[UR4][R34.64], R236 ;  /* 0x000000ec22001986 */ /* 0x0103e2000c101904 */
[----:B------:R-:W-:-:S03]  /*57030*/  LOP3.LUT P1, RZ, R20, 0x4000, RZ, 0xc0, !PT ;  /* 0x0000400014ff7812 */ /* 0x000fc6000782c0ff */
[----:B-1----:R-:W4:Y:S10]  /*57040*/  LDL.LU.64 R34, [R1+0x1878] ;  /* 0x0018780001227983 */ /* 0x002f340000300a00 */
[----:B--2---:R1:W-:Y:S01]  /*57050*/  @P1 STG.E desc[UR4][R30.64], R241 ;  /* 0x000000f11e001986 */ /* 0x0043e2000c101904 */
[----:B------:R-:W-:-:S03]  /*57060*/  LOP3.LUT P1, RZ, R20, 0x2000, RZ, 0xc0, !PT ;  /* 0x0000200014ff7812 */ /* 0x000fc6000782c0ff */
[----:B-1----:R-:W2:Y:S10]  /*57070*/  LDL.LU.64 R30, [R1+0x1870] ;  /* 0x00187000011e7983 */ /* 0x002eb40000300a00 */
[----:B------:R1:W-:Y:S01]  /*57080*/  @P1 STG.E desc[UR4][R40.64], R237 ;  /* 0x000000ed28001986 */ /* 0x0003e2000c101904 */
[----:B------:R-:W-:-:S03]  /*57090*/  LOP3.LUT P1, RZ, R20, 0x1000, RZ, 0xc0, !PT ;  /* 0x0000100014ff7812 */ /* 0x000fc6000782c0ff */
[----:B------:R-:W3:Y:S04]  /*570a0*/  LDL.LU.64 R240, [R1+0xe98] ;  /* 0x000e980001f07983 */ /* 0x000ee80000300a00 */
[----:B-1----:R-:W2:Y:S06]  /*570b0*/  LDL.LU.64 R40, [R1+0x1868] ;  /* 0x0018680001287983 */ /* 0x002eac0000300a00 */
[----:B------:R1:W-:Y:S01]  /*570c0*/  @P1 STG.E desc[UR4][R36.64], R242 ;  /* 0x000000f224001986 */ /* 0x0003e2000c101904 */
[----:B------:R-:W-:-:S03]  /*570d0*/  LOP3.LUT P1, RZ, R20, 0x800, RZ, 0xc0, !PT ;  /* 0x0000080014ff7812 */ /* 0x000fc6000782c0ff */
[----:B------:R-:W4:Y:S04]  /*570e0*/  LDL.LU.64 R236, [R1+0xea0] ;  /* 0x000ea00001ec7983 */ /* 0x000f280000300a00 */
[----:B-1----:R-:W2:Y:S06]  /*570f0*/  LDL.LU.64 R36, [R1+0x1860] ;  /* 0x0018600001247983 */ /* 0x002eac0000300a00 */
[----:B------:R1:W-:Y:S01]  /*57100*/  @P1 STG.E desc[UR4][R42.64], R238 ;  /* 0x000000ee2a001986 */ /* 0x0003e2000c101904 */
[----:B------:R-:W-:-:S03]  /*57110*/  LOP3.LUT P1, RZ, R20, 0x400, RZ, 0xc0, !PT ;  /* 0x0000040014ff7812 */ /* 0x000fc6000782c0ff */
[----:B-1----:R-:W2:Y:S10]  /*57120*/  LDL.LU.64 R42, [R1+0x1858] ;  /* 0x00185800012a7983 */ /* 0x002eb40000300a00 */
[----:B------:R1:W-:Y:S04]  /*57130*/  @P1 STG.E desc[UR4][R38.64], R243 ;  /* 0x000000f326001986 */ /* 0x0003e8000c101904 */
[----:B-1----:R-:W2:Y:S04]  /*57140*/  LDL.LU.64 R38, [R1+0x1850] ;  /* 0x0018500001267983 */ /* 0x002ea80000300a00 */
[----:B------:R-:W3:Y:S01]  /*57150*/  LDL.LU.64 R242, [R1+0xea8] ;  /* 0x000ea80001f27983 */ /* 0x000ee20000300a00 */
[----:B------:R-:W-:-:S02]  /*57160*/  LOP3.LUT P1, RZ, R20, 0x200, RZ, 0xc0, !PT ;  /* 0x0000020014ff7812 */ /* 0x000fc4000782c0ff */
[----:B------:R-:W-:Y:S02]  /*57170*/  LOP3.LUT R21, R21, 0xffffefff, RZ, 0xc0, !PT ;  /* 0xffffefff15157812 */ /* 0x000fe400078ec0ff */
[C---:B------:R-:W-:Y:S02]  /*57180*/  LOP3.LUT P0, RZ, R25.reuse, 0x2000, RZ, 0xc0, !PT ;  /* 0x0000200019ff7812 */ /* 0x040fe4000780c0ff */
[C---:B------:R-:W-:Y:S02]  /*57190*/  LOP3.LUT P6, RZ, R25.reuse, 0x1000, RZ, 0xc0, !PT ;  /* 0x0000100019ff7812 */ /* 0x040fe400078cc0ff */
[C---:B------:R-:W-:Y:S02]  /*571a0*/  LOP3.LUT P5, RZ, R25.reuse, 0x800, RZ, 0xc0, !PT ;  /* 0x0000080019ff7812 */ /* 0x040fe400078ac0ff */
[C---:B------:R-:W-:Y:S02]  /*571b0*/  LOP3.LUT P4, RZ, R25.reuse, 0x400, RZ, 0xc0, !PT ;  /* 0x0000040019ff7812 */ /* 0x040fe4000788c0ff */
[----:B------:R-:W-:-:S02]  /*571c0*/  LOP3.LUT P3, RZ, R25, 0x200, RZ, 0xc0, !PT ;  /* 0x0000020019ff7812 */ /* 0x000fc4000786c0ff */
[----:B------:R-:W-:Y:S01]  /*571d0*/  LOP3.LUT P2, RZ, R25, 0x100, RZ, 0xc0, !PT ;  /* 0x0000010019ff7812 */ /* 0x000fe2000784c0ff */
[----:B---3--:R-:W-:Y:S01]  /*571e0*/  @P1 STG.E desc[UR4][R242.64], R239 ;  /* 0x000000eff2001986 */ /* 0x008fe2000c101904 */
[----:B------:R-:W-:-:S13]  /*571f0*/  LOP3.LUT P1, RZ, R20, 0x100, RZ, 0xc0, !PT ;  /* 0x0000010014ff7812 */ /* 0x000fda000782c0ff */
[----:B----4-:R1:W-:Y:S01]  /*57200*/  @P1 STG.E desc[UR4][R236.64], R232 ;  /* 0x000000e8ec001986 */ /* 0x0103e2000c101904 */
[----:B------:R-:W-:-:S03]  /*57210*/  LOP3.LUT P1, RZ, R20, 0x80, RZ, 0xc0, !PT ;  /* 0x0000008014ff7812 */ /* 0x000fc6000782c0ff */
[----:B-1----:R-:W3:Y:S10]  /*57220*/  LDL.LU.64 R236, [R1+0xe48] ;  /* 0x000e480001ec7983 */ /* 0x002ef40000300a00 */
        /* <DEDUP_REMOVED lines=17> */
[----:B------:R-:W-:Y:S04]  /*57340*/  @P0 STG.E desc[UR4][R248.64], R230 ;  /* 0x000000e6f8000986 */ /* 0x000fe8000c101904 */
[----:B------:R-:W-:Y:S06]  /*57350*/  @P6 STG.E desc[UR4][R22.64], R235 ;  /* 0x000000eb16006986 */ /* 0x000fec000c101904 */
[----:B------:R-:W-:-:S02]  /*57360*/  @P1 LOP3.LUT R21, R21, 0x8000, RZ, 0xfc, !PT ;  /* 0x0000800015151812 */ /* 0x000fc400078efcff */
[----:B------:R-:W-:Y:S01]  /*57370*/  LOP3.LUT P1, RZ, R17, 0x80000, RZ, 0xc0, !PT ;  /* 0x0008000011ff7812 */ /* 0x000fe2000782c0ff */
[----:B------:R-:W-:Y:S04]  /*57380*/  @P5 STG.E desc[UR4][R4.64], R231 ;  /* 0x000000e704005986 */ /* 0x000fe8000c101904 */
[----:B------:R-:W-:Y:S04]  /*57390*/  @P4 STG.E desc[UR4][R26.64], R224 ;  /* 0x000000e01a004986 */ /* 0x000fe8000c101904 */
[----:B------:R-:W-:Y:S01]  /*573a0*/  @P3 STG.E desc[UR4][R168.64], R220 ;  /* 0x000000dca8003986 */ /* 0x000fe2000c101904 */
[----:B------:R-:W-:-:S03]  /*573b0*/  LOP3.LUT R21, R21, 0xfffeffff, RZ, 0xc0, !PT ;  /* 0xfffeffff15157812 */ /* 0x000fc600078ec0ff */
[----:B------:R1:W-:Y:S01]  /*573c0*/  @P2 STG.E desc[UR4][R170.64], R225 ;  /* 0x000000e1aa002986 */ /* 0x0003e2000c101904 */
[----:B------:R-:W-:Y:S02]  /*573d0*/  @P1 LOP3.LUT R21, R21, 0x10000, RZ, 0xfc, !PT ;  /* 0x0001000015151812 */ /* 0x000fe400078efcff */
[----:B------:R-:W-:Y:S01]  /*573e0*/  LOP3.LUT P1, RZ, R17, 0x100000, RZ, 0xc0, !PT ;  /* 0x0010000011ff7812 */ /* 0x000fe2000782c0ff */
[----:B-1----:R-:W4:Y:S01]  /*573f0*/  LDL.LU.64 R170, [R1+0xe38] ;  /* 0x000e380001aa7983 */ /* 0x002f220000300a00 */
[----:B------:R-:W-:-:S03]  /*57400*/  LOP3.LUT R21, R21, 0xfffdffff, RZ, 0xc0, !PT ;  /* 0xfffdffff15157812 */ /* 0x000fc600078ec0ff */
[----:B------:R-:W2:Y:S08]  /*57410*/  LDL.LU.64 R240, [R1+0xe30] ;  /* 0x000e300001f07983 */ /* 0x000eb00000300a00 */
[----:B------:R-:W-:Y:S02]  /*57420*/  @P1 LOP3.LUT R21, R21, 0x20000, RZ, 0xfc, !PT ;  /* 0x0002000015151812 */ /* 0x000fe400078efcff */
[----:B------:R-:W-:Y:S01]  /*57430*/  LOP3.LUT P1, RZ, R17, 0x200000, RZ, 0xc0, !PT ;  /* 0x0020000011ff7812 */ /* 0x000fe2000782c0ff */
[----:B------:R-:W2:Y:S01]  /*57440*/  LDL.LU.64 R246, [R1+0xe28] ;  /* 0x000e280001f67983 */ /* 0x000ea20000300a00 */
[----:B------:R-:W-:-:S03]  /*57450*/  LOP3.LUT R21, R21, 0xfffbffff, RZ, 0xc0, !PT ;  /* 0xfffbffff15157812 */ /* 0x000fc600078ec0ff */
[----:B------:R-:W2:Y:S04]  /*57460*/  LDL.LU.64 R250, [R1+0xe20] ;  /* 0x000e200001fa7983 */ /* 0x000ea80000300a00 */
[----:B------:R-:W2:Y:S04]  /*57470*/  LDL.LU.64 R244, [R1+0xe18] ;  /* 0x000e180001f47983 */ /* 0x000ea80000300a00 */
[----:B------:R-:W-:Y:S01]  /*57480*/  @P1 LOP3.LUT R21, R21, 0x40000, RZ, 0xfc, !PT ;  /* 0x0004000015151812 */ /* 0x000fe200078efcff */
[----:B------:R-:W2:Y:S01]  /*57490*/  LDL.LU.64 R248, [R1+0xe10] ;  /* 0x000e100001f87983 */ /* 0x000ea20000300a00 */
[----:B------:R-:W-:-:S02]  /*574a0*/  LOP3.LUT P1, RZ, R17, 0x400000, RZ, 0xc0, !PT ;  /* 0x0040000011ff7812 */ /* 0x000fc4000782c0ff */
[----:B------:R-:W-:Y:S01]  /*574b0*/  LOP3.LUT R21, R21, 0xfff7ffff, RZ, 0xc0, !PT ;  /* 0xfff7ffff15157812 */ /* 0x000fe200078ec0ff */
[----:B------:R-:W2:Y:S01]  /*574c0*/  LDL.LU.64 R22, [R1+0xe08] ;  /* 0x000e080001167983 */ /* 0x000ea20000300a00 */
[----:B------:R-:W-:-:S03]  /*574d0*/  LOP3.LUT R20, R20, 0xfffffffe, RZ, 0xc0, !PT ;  /* 0xfffffffe14147812 */ /* 0x000fc600078ec0ff */
[----:B------:R-:W2:Y:S04]  /*574e0*/  LDL.LU.64 R4, [R1+0xe00] ;  /* 0x000e000001047983 */ /* 0x000ea80000300a00 */
[----:B------:R-:W2:Y:S02]  /*574f0*/  LDL.LU.64 R26, [R1+0xdf8] ;  /* 0x000df800011a7983 */ /* 0x000ea40000300a00 */
[----:B------:R-:W-:Y:S02]  /*57500*/  @P1 LOP3.LUT R21, R21, 0x80000, RZ, 0xfc, !PT ;  /* 0x0008000015151812 */ /* 0x000fe400078efcff */
[----:B------:R-:W-:Y:S01]  /*57510*/  LOP3.LUT P1, RZ, R17, 0x800000, RZ, 0xc0, !PT ;  /* 0x0080000011ff7812 */ /* 0x000fe2000782c0ff */
[----:B------:R-:W2:Y:S01]  /*57520*/  LDL.LU.64 R168, [R1+0xdf0] ;  /* 0x000df00001a87983 */ /* 0x000ea20000300a00 */
        /* <DEDUP_REMOVED lines=49> */
[----:B----4-:R1:W-:Y:S04]  /*57840*/  @P1 STG.E desc[UR4][R170.64], R226 ;  /* 0x000000e2aa001986 */ /* 0x0103e8000c101904 */
[----:B-1----:R-:W3:Y:S04]  /*57850*/  LDL.LU.64 R170, [R1+0xde8] ;  /* 0x000de80001aa7983 */ /* 0x002ee80000300a00 */
[----:B------:R-:W4:Y:S04]  /*57860*/  LDL.LU.64 R24, [R1+0xde0] ;  /* 0x000de00001187983 */ /* 0x000f280000300a00 */
[----:B------:R-:W4:Y:S04]  /*57870*/  LDL.LU.64 R224, [R1+0xdd8] ;  /* 0x000dd80001e07983 */ /* 0x000f280000300a00 */
[----:B------:R-:W4:Y:S01]  /*57880*/  LDL.LU.64 R230, [R1+0xdd0] ;  /* 0x000dd00001e67983 */ /* 0x000f220000300a00 */
[----:B------:R-:W-:-:S03]  /*57890*/  LOP3.LUT P1, RZ, R20, 0x4, RZ, 0xc0, !PT ;  /* 0x0000000414ff7812 */ /* 0x000fc6000782c0ff */
[----:B------:R-:W4:Y:S04]  /*578a0*/  LDL.LU.64 R234, [R1+0xdc8] ;  /* 0x000dc80001ea7983 */ /* 0x000f280000300a00 */
[----:B------:R-:W4:Y:S04]  /*578b0*/  LDL.LU.64 R228, [R1+0xdc0] ;  /* 0x000dc00001e47983 */ /* 0x000f280000300a00 */
[----:B------:R-:W4:Y:S04]  /*578c0*/  LDL.LU.64 R232, [R1+0xdb8] ;  /* 0x000db80001e87983 */ /* 0x000f280000300a00 */
[----:B--2---:R1:W-:Y:S01]  /*578d0*/  @P1 STG.E desc[UR4][R240.64], R222 ;  /* 0x000000def0001986 */ /* 0x0043e2000c101904 */
[----:B------:R-:W-:-:S03]  /*578e0*/  LOP3.LUT P1, RZ, R20, 0x2, RZ, 0xc0, !PT ;  /* 0x0000000214ff7812 */ /* 0x000fc6000782c0ff */
[----:B------:R-:W2:Y:S04]  /*578f0*/  LDL.LU.64 R238, [R1+0xdb0] ;  /* 0x000db00001ee7983 */ /* 0x000ea80000300a00 */
[----:B------:R-:W2:Y:S04]  /*57900*/  LDL.LU.64 R242, [R1+0xda8] ;  /* 0x000da80001f27983 */ /* 0x000ea80000300a00 */
[----:B------:R-:W2:Y:S04]  /*57910*/  LDL.LU.64 R236, [R1+0xda0] ;  /* 0x000da00001ec7983 */ /* 0x000ea80000300a00 */
[----:B------:R1:W-:Y:S01]  /*57920*/  @P1 STG.E desc[UR4][R246.64], R227 ;  /* 0x000000e3f6001986 */ /* 0x0003e2000c101904 */
[----:B------:R-:W-:-:S03]  /*57930*/  LOP3.LUT P1, RZ, R20, 0x1, RZ, 0xc0, !PT ;  /* 0x0000000114ff7812 */ /* 0x000fc6000782c0ff */
[----:B-1----:R-:W2:Y:S04]  /*57940*/  LDL.LU.64 R240, [R1+0xd98] ;  /* 0x000d980001f07983 */ /* 0x002ea80000300a00 */
[----:B------:R-:W2:Y:S06]  /*57950*/  LDL.LU.64 R246, [R1+0xd90] ;  /* 0x000d900001f67983 */ /* 0x000eac0000300a00 */
[----:B------:R1:W-:Y:S01]  /*57960*/  @P1 STG.E desc[UR4][R250.64], R223 ;  /* 0x000000dffa001986 */ /* 0x0003e2000c101904 */
[----:B------:R-:W-:-:S03]  /*57970*/  LOP3.LUT P1, RZ, R21, 0x80000000, RZ, 0xc0, !PT ;  /* 0x8000000015ff7812 */ /* 0x000fc6000782c0ff */
[----:B-1----:R-:W2:Y:S10]  /*57980*/  LDL.LU.64 R250, [R1+0xd88] ;  /* 0x000d880001fa7983 */ /* 0x002eb40000300a00 */
        /* <DEDUP_REMOVED lines=18> */
[----:B---3--:R1:W-:Y:S04]  /*57ab0*/  @P1 STG.E desc[UR4][R170.64], R219 ;  /* 0x000000dbaa001986 */ /* 0x0083e8000c101904 */
[----:B-1----:R-:W3:Y:S01]  /*57ac0*/  LDL.LU.64 R170, [R1+0xd50] ;  /* 0x000d500001aa7983 */ /* 0x002ee20000300a00 */
        /* <DEDUP_REMOVED lines=22> */
[----:B------:R-:W-:Y:S02]  /*57c30*/  LOP3.LUT P1, RZ, R21, 0x2000, RZ, 0xc0, !PT ;  /* 0x0000200015ff7812 */ /* 0x000fe4000782c0ff */
[C---:B------:R-:W-:Y:S02]  /*57c40*/  LOP3.LUT P0, RZ, R17.reuse, 0x4000, RZ, 0xc0, !PT ;  /* 0x0000400011ff7812 */ /* 0x040fe4000780c0ff */
[C---:B------:R-:W-:Y:S02]  /*57c50*/  LOP3.LUT P6, RZ, R17.reuse, 0x2000, RZ, 0xc0, !PT ;  /* 0x0000200011ff7812 */ /* 0x040fe400078cc0ff */
[C---:B------:R-:W-:Y:S02]  /*57c60*/  LOP3.LUT P5, RZ, R17.reuse, 0x1000, RZ, 0xc0, !PT ;  /* 0x0000100011ff7812 */ /* 0x040fe400078ac0ff */
[----:B------:R-:W-:-:S05]  /*57c70*/  LOP3.LUT P4, RZ, R17, 0x800, RZ, 0xc0, !PT ;  /* 0x0000080011ff7812 */ /* 0x000fca000788c0ff */
[----:B------:R-:W-:Y:S01]  /*57c80*/  @P1 STG.E desc[UR4][R250.64], R201 ;  /* 0x000000c9fa001986 */ /* 0x000fe2000c101904 */
[----:B------:R-:W-:Y:S02]  /*57c90*/  LOP3.LUT P1, RZ, R21, 0x1000, RZ, 0xc0, !PT ;  /* 0x0000100015ff7812 */ /* 0x000fe4000782c0ff */
[C---:B------:R-:W-:Y:S02]  /*57ca0*/  LOP3.LUT P3, RZ, R17.reuse, 0x400, RZ, 0xc0, !PT ;  /* 0x0000040011ff7812 */ /* 0x040fe4000786c0ff */
[----:B------:R-:W-:-:S09]  /*57cb0*/  LOP3.LUT P2, RZ, R17, 0x200, RZ, 0xc0, !PT ;  /* 0x0000020011ff7812 */ /* 0x000fd2000784c0ff */
[----:B------:R-:W-:Y:S04]  /*57cc0*/  @P1 STG.E desc[UR4][R244.64], R197 ;  /* 0x000000c5f4001986 */ /* 0x000fe8000c101904 */
[----:B------:R-:W-:Y:S04]  /*57cd0*/  @P0 STG.E desc[UR4][R248.64], R202 ;  /* 0x000000caf8000986 */ /* 0x000fe8000c101904 */
[----:B------:R-:W-:Y:S04]  /*57ce0*/  @P6 STG.E desc[UR4][R22.64], R198 ;  /* 0x000000c616006986 */ /* 0x000fe8000c101904 */
[----:B------:R-:W-:Y:S04]  /*57cf0*/  @P5 STG.E desc[UR4][R4.64], R203 ;  /* 0x000000cb04005986 */ /* 0x000fe8000c101904 */
[----:B------:R-:W-:Y:S04]  /*57d00*/  @P4 STG.E desc[UR4][R26.64], R199 ;  /* 0x000000c71a004986 */ /* 0x000fe8000c101904 */
[----:B------:R-:W-:Y:S04]  /*57d10*/  @P3 STG.E desc[UR4][R168.64], R192 ;  /* 0x000000c0a8003986 */ /* 0x000fe8000c101904 */
[----:B---3--:R1:W-:Y:S04]  /*57d20*/  @P2 STG.E desc[UR4][R170.64], R188 ;  /* 0x000000bcaa002986 */ /* 0x0083e8000c101904 */
[----:B-1----:R-:W2:Y:S01]  /*57d30*/  LDL.LU.64 R170, [R1+0xd48] ;  /* 0x000d480001aa7983 */ /* 0x002ea20000300a00 */
[----:B------:R-:W-:-:S02]  /*57d40*/  LOP3.LUT P0, RZ, R3, 0x10000, RZ, 0xc0, !PT ;  /* 0x0001000003ff7812 */ /* 0x000fc4000780c0ff */
[----:B------:R-:W-:Y:S01]  /*57d50*/  LOP3.LUT R19, R19, 0xffdfffff, RZ, 0xc0, !PT ;  /* 0xffdfffff13137812 */ /* 0x000fe200078ec0ff */
[----:B------:R-:W3:Y:S04]  /*57d60*/  LDL.LU.64 R244, [R1+0xd40] ;  /* 0x000d400001f47983 */ /* 0x000ee80000300a00 */
[----:B------:R-:W4:Y:S04]  /*57d70*/  LDL.LU.64 R236, [R1+0xd38] ;  /* 0x000d380001ec7983 */ /* 0x000f280000300a00 */
[----:B------:R-:W4:Y:S02]  /*57d80*/  LDL.LU.64 R250, [R1+0xd30] ;  /* 0x000d300001fa7983 */ /* 0x000f240000300a00 */
[----:B------:R-:W-:-:S02]  /*57d90*/  @P0 LOP3.LUT R19, R19, 0x200000, RZ, 0xfc, !PT ;  /* 0x0020000013130812 */ /* 0x000fc400078efcff */
[----:B------:R-:W-:Y:S01]  /*57da0*/  LOP3.LUT P0, RZ, R3, 0x20000, RZ, 0xc0, !PT ;  /* 0x0002000003ff7812 */ /* 0x000fe2000780c0ff */
[----:B------:R-:W4:Y:S01]  /*57db0*/  LDL.LU.64 R248, [R1+0xd28] ;  /* 0x000d280001f87983 */ /* 0x000f220000300a00 */
[----:B------:R-:W-:-:S03]  /*57dc0*/  LOP3.LUT R19, R19, 0xffbfffff, RZ, 0xc0, !PT ;  /* 0xffbfffff13137812 */ /* 0x000fc600078ec0ff */
[----:B------:R-:W4:Y:S04]  /*57dd0*/  LDL.LU.64 R22, [R1+0xd20] ;  /* 0x000d200001167983 */ /* 0x000f280000300a00 */
[----:B------:R-:W4:Y:S04]  /*57de0*/  LDL.LU.64 R4, [R1+0xd18] ;  /* 0x000d180001047983 */ /* 0x000f280000300a00 */
[----:B------:R-:W-:Y:S01]  /*57df0*/  @P0 LOP3.LUT R19, R19, 0x400000, RZ, 0xfc, !PT ;  /* 0x0040000013130812 */ /* 0x000fe200078efcff */
[----:B------:R-:W4:Y:S01]  /*57e00*/  LDL.LU.64 R240, [R1+0xd10] ;  /* 0x000d100001f07983 */ /* 0x000f220000300a00 */
[----:B------:R-:W-:-:S02]  /*57e10*/  LOP3.LUT P0, RZ, R3, 0x40000, RZ, 0xc0, !PT ;  /* 0x0004000003ff7812 */ /* 0x000fc4000780c0ff */
[----:B------:R-:W-:Y:S01]  /*57e20*/  LOP3.LUT R19, R19, 0xff7fffff, RZ, 0xc0, !PT ;  /* 0xff7fffff13137812 */ /* 0x000fe200078ec0ff */
[----:B------:R-:W4:Y:S01]  /*57e30*/  LDL.LU.64 R26, [R1+0xd08] ;  /* 0x000d0800011a7983 */ /* 0x000f220000300a00 */
[----:B------:R-:W-:-:S03]  /*57e40*/  LOP3.LUT R21, R21, 0xfffffffe, RZ, 0xc0, !PT ;  /* 0xfffffffe15157812 */ /* 0x000fc600078ec0ff */
[----:B------:R-:W4:Y:S01]  /*57e50*/  LDL.LU.64 R168, [R1+0xd00] ;  /* 0x000d000001a87983 */ /* 0x000f220000300a00 */
[----:B------:R-:W-:-:S03]  /*57e60*/  LOP3.LUT P1, RZ, R17, 0x100, RZ, 0xc0, !PT ;  /* 0x0000010011ff7812 */ /* 0x000fc6000782c0ff */
[----:B------:R-:W4:Y:S02]  /*57e70*/  LDL.LU.64 R246, [R1+0xcf8] ;  /* 0x000cf80001f67983 */ /* 0x000f240000300a00 */
        /* <DEDUP_REMOVED lines=41> */
[----:B--2---:R1:W-:Y:S04]  /*58110*/  @P1 STG.E desc[UR4][R170.64], R193 ;  /* 0x000000c1aa001986 */ /* 0x0043e8000c101904 */
[----:B-1----:R-:W2:Y:S06]  /*58120*/  LDL.LU.64 R170, [R1+0xcf0] ;  /* 0x000cf00001aa7983 */ /* 0x002eac0000300a00 */
        /* <DEDUP_REMOVED lines=23> */
[----:B----4-:R-:W-:Y:S01]  /*582a0*/  @P0 STG.E desc[UR4][R236.64], R194 ;  /* 0x000000c2ec000986 */ /* 0x010fe2000c101904 */
[----:B------:R-:W-:-:S13]  /*582b0*/  LOP3.LUT P0, RZ, R21, 0x400, RZ, 0xc0, !PT ;  /* 0x0000040015ff7812 */ /* 0x000fda000780c0ff */
        /* <DEDUP_REMOVED lines=13> */
[----:B------:R-:W-:-:S03]  /*58390*/  LOP3.LUT P0, RZ, R21, 0x20, RZ, 0xc0, !PT ;  /* 0x0000002015ff7812 */ /* 0x000fc6000780c0ff */
[----:B------:R-:W4:Y:S10]  /*583a0*/  LDL.LU.64 R238, [R1+0xcc0] ;  /* 0x000cc00001ee7983 */ /* 0x000f340000300a00 */
[----:B------:R1:W-:Y:S04]  /*583b0*/  @P0 STG.E desc[UR4][R26.64], R185 ;  /* 0x000000b91a000986 */ /* 0x0003e8000c101904 */
[----:B-1----:R-:W4:Y:S01]  /*583c0*/  LDL.LU.64 R26, [R1+0xcb8] ;  /* 0x000cb800011a7983 */ /* 0x002f220000300a00 */
[----:B------:R-:W-:-:S03]  /*583d0*/  LOP3.LUT P0, RZ, R21, 0x10, RZ, 0xc0, !PT ;  /* 0x0000001015ff7812 */ /* 0x000fc6000780c0ff */
[----:B------:R-:W4:Y:S10]  /*583e0*/  LDL.LU.64 R242, [R1+0xcb0] ;  /* 0x000cb00001f27983 */ /* 0x000f340000300a00 */
[----:B------:R1:W-:Y:S01]  /*583f0*/  @P0 STG.E desc[UR4][R168.64], R181 ;  /* 0x000000b5a8000986 */ /* 0x0003e2000c101904 */
[----:B------:R-:W-:-:S03]  /*58400*/  LOP3.LUT P0, RZ, R21, 0x8, RZ, 0xc0, !PT ;  /* 0x0000000815ff7812 */ /* 0x000fc6000780c0ff */
[----:B-1----:R-:W4:Y:S10]  /*58410*/  LDL.LU.64 R168, [R1+0xca8] ;  /* 0x000ca80001a87983 */ /* 0x002f340000300a00 */
[----:B------:R-:W-:Y:S01]  /*58420*/  @P0 STG.E desc[UR4][R246.64], R186 ;  /* 0x000000baf6000986 */ /* 0x000fe2000c101904 */
[----:B------:R-:W-:-:S03]  /*58430*/  LOP3.LUT P0, RZ, R21, 0x4, RZ, 0xc0, !PT ;  /* 0x0000000415ff7812 */ /* 0x000fc6000780c0ff */
[----:B------:R-:W4:Y:S10]  /*58440*/  LDL.LU.64 R236, [R1+0xca0] ;  /* 0x000ca00001ec7983 */ /* 0x000f340000300a00 */
[----:B--2---:R1:W-:Y:S04]  /*58450*/  @P0 STG.E desc[UR4][R170.64], R182 ;  /* 0x000000b6aa000986 */ /* 0x0043e8000c101904 */
[----:B-1----:R-:W2:Y:S01]  /*58460*/  LDL.LU.64 R170, [R1+0xc98] ;  /* 0x000c980001aa7983 */ /* 0x002ea20000300a00 */
[----:B------:R-:W-:-:S03]  /*58470*/  LOP3.LUT P0, RZ, R21, 0x2, RZ, 0xc0, !PT ;  /* 0x0000000215ff7812 */ /* 0x000fc6000780c0ff */
[----:B------:R-:W2:Y:S10]  /*58480*/  LDL.LU.64 R240, [R1+0xc90] ;  /* 0x000c900001f07983 */ /* 0x000eb40000300a00 */
[----:B---3--:R1:W-:Y:S01]  /*58490*/  @P0 STG.E desc[UR4][R244.64], R187 ;  /* 0x000000bbf4000986 */ /* 0x0083e2000c101904 */
[----:B------:R-:W-:-:S03]  /*584a0*/  LOP3.LUT P0, RZ, R21, 0x1, RZ, 0xc0, !PT ;  /* 0x0000000115ff7812 */ /* 0x000fc6000780c0ff */
[----:B-1----:R-:W3:Y:S04]  /*584b0*/  LDL.LU.64 R244, [R1+0xc88] ;  /* 0x000c880001f47983 */ /* 0x002ee80000300a00 */
[----:B------:R-:W3:Y:S06]  /*584c0*/  LDL.LU.64 R246, [R1+0xc80] ;  /* 0x000c800001f67983 */ /* 0x000eec0000300a00 */
[----:B----4-:R-:W-:Y:S01]  /*584d0*/  @P0 STG.E desc[UR4][R250.64], R183 ;  /* 0x000000b7fa000986 */ /* 0x010fe2000c101904 */
[----:B------:R-:W-:-:S13]  /*584e0*/  LOP3.LUT P0, RZ, R19, 0x80000000, RZ, 0xc0, !PT ;  /* 0x8000000013ff7812 */ /* 0x000fda000780c0ff */
[----:B------:R1:W-:Y:S01]  /*584f0*/  @P0 STG.E desc[UR4][R248.64], R176 ;  /* 0x000000b0f8000986 */ /* 0x0003e2000c101904 */
[----:B------:R-:W-:-:S03]  /*58500*/  LOP3.LUT P0, RZ, R19, 0x40000000, RZ, 0xc0, !PT ;  /* 0x4000000013ff7812 */ /* 0x000fc6000780c0ff */
[----:B-1----:R-:W4:Y:S10]  /*58510*/  LDL.LU.64 R248, [R1+0xc78] ;  /* 0x000c780001f87983 */ /* 0x002f340000300a00 */
[----:B------:R1:W-:Y:S01]  /*58520*/  @P0 STG.E desc[UR4][R22.64], R172 ;  /* 0x000000ac16000986 */ /* 0x0003e2000c101904 */
[----:B------:R-:W-:-:S03]  /*58530*/  LOP3.LUT P0, RZ, R19, 0x20000000, RZ, 0xc0, !PT ;  /* 0x2000000013ff7812 */ /* 0x000fc6000780c0ff */
[----:B------:R-:W4:Y:S04]  /*58540*/  LDL.LU.64 R250, [R1+0xc70] ;  /* 0x000c700001fa7983 */ /* 0x000f280000300a00 */
[----:B-1----:R-:W4:Y:S06]  /*58550*/  LDL.LU.64 R22, [R1+0xc68] ;  /* 0x000c680001167983 */ /* 0x002f2c0000300a00 */
[----:B------:R1:W-:Y:S01]  /*58560*/  @P0 STG.E desc[UR4][R4.64], R177 ;  /* 0x000000b104000986 */ /* 0x0003e2000c101904 */
[----:B------:R-:W-:-:S03]  /*58570*/  LOP3.LUT P0, RZ, R19, 0x10000000, RZ, 0xc0, !PT ;  /* 0x1000000013ff7812 */ /* 0x000fc6000780c0ff */
[----:B-1----:R-:W4:Y:S10]  /*58580*/  LDL.LU.64 R4, [R1+0xb70] ;  /* 0x000b700001047983 */ /* 0x002f340000300a00 */
[----:B------:R-:W-:Y:S01]  /*58590*/  @P0 STG.E desc[UR4][R238.64], R173 ;  /* 0x000000adee000986 */ /* 0x000fe2000c101904 */
[----:B------:R-:W-:-:S13]  /*585a0*/  LOP3.LUT P0, RZ, R19, 0x8000000, RZ, 0xc0, !PT ;  /* 0x0800000013ff7812 */ /* 0x000fda000780c0ff */
        /* <DEDUP_REMOVED lines=10> */
[----:B--2---:R1:W-:Y:S04]  /*58650*/  @P0 STG.E desc[UR4][R170.64], R12 ;  /* 0x0000000caa000986 */ /* 0x0043e8000c101904 */
[----:B-1----:R-:W2:Y:S01]  /*58660*/  LDL.LU.64 R170, [R1+0xc58] ;  /* 0x000c580001aa7983 */ /* 0x002ea20000300a00 */
[----:B------:R-:W-:Y:S02]  /*58670*/  LOP3.LUT P0, RZ, R19, 0x400000, RZ, 0xc0, !PT ;  /* 0x0040000013ff7812 */ /* 0x000fe4000780c0ff */
[C---:B------:R-:W-:Y:S02]  /*58680*/  LOP3.LUT P2, RZ, R3.reuse, 0x8000, RZ, 0xc0, !PT ;  /* 0x0000800003ff7812 */ /* 0x040fe4000784c0ff */
[----:B------:R-:W-:-:S09]  /*58690*/  LOP3.LUT P3, RZ, R3, 0x4000, RZ, 0xc0, !PT ;  /* 0x0000400003ff7812 */ /* 0x000fd2000786c0ff */
[----:B------:R-:W-:Y:S01]  /*586a0*/  @P0 STG.E desc[UR4][R240.64], R8 ;  /* 0x00000008f0000986 */ /* 0x000fe2000c101904 */
[----:B------:R-:W-:Y:S02]  /*586b0*/  LOP3.LUT P0, RZ, R19, 0x200000, RZ, 0xc0, !PT ;  /* 0x0020000013ff7812 */ /* 0x000fe4000780c0ff */
[C---:B------:R-:W-:Y:S02]  /*586c0*/  LOP3.LUT P4, RZ, R3.reuse, 0x2000, RZ, 0xc0, !PT ;  /* 0x0000200003ff7812 */ /* 0x040fe4000788c0ff */
[C---:B------:R-:W-:Y:S02]  /*586d0*/  LOP3.LUT P5, RZ, R3.reuse, 0x1000, RZ, 0xc0, !PT ;  /* 0x0000100003ff7812 */ /* 0x040fe400078ac0ff */
[C---:B------:R-:W-:Y:S02]  /*586e0*/  LOP3.LUT P6, RZ, R3.reuse, 0x800, RZ, 0xc0, !PT ;  /* 0x0000080003ff7812 */ /* 0x040fe400078cc0ff */
[----:B------:R-:W-:-:S05]  /*586f0*/  LOP3.LUT P1, RZ, R3, 0x400, RZ, 0xc0, !PT ;  /* 0x0000040003ff7812 */ /* 0x000fca000782c0ff */
[----:B---3--:R1:W-:Y:S04]  /*58700*/  @P0 STG.E desc[UR4][R244.64], R13 ;  /* 0x0000000df4000986 */ /* 0x0083e8000c101904 */
[----:B------:R-:W-:Y:S04]  /*58710*/  @P2 STG.E desc[UR4][R246.64], R9 ;  /* 0x00000009f6002986 */ /* 0x000fe8000c101904 */
[----:B-1----:R-:W3:Y:S01]  /*58720*/  LDL.LU.64 R244, [R1+0xb60] ;  /* 0x000b600001f47983 */ /* 0x002ee20000300a00 */
[----:B------:R-:W-:-:S03]  /*58730*/  LOP3.LUT P2, RZ, R19, 0x80000, RZ, 0xc0, !PT ;  /* 0x0008000013ff7812 */ /* 0x000fc6000784c0ff */
[----:B----4-:R1:W-:Y:S01]  /*58740*/  @P3 STG.E desc[UR4][R248.64], R14 ;  /* 0x0000000ef8003986 */ /* 0x0103e2000c101904 */
[----:B------:R-:W-:-:S03]  /*58750*/  LOP3.LUT P3, RZ, R19, 0x40000, RZ, 0xc0, !PT ;  /* 0x0004000013ff7812 */ /* 0x000fc6000786c0ff */
[----:B------:R-:W-:Y:S04]  /*58760*/  @P4 STG.E desc[UR4][R250.64], R10 ;  /* 0x0000000afa004986 */ /* 0x000fe8000c101904 */
[----:B-1----:R-:W4:Y:S04]  /*58770*/  LDL.LU.64 R248, [R1+0xc50] ;  /* 0x000c500001f87983 */ /* 0x002f280000300a00 */
[----:B------:R1:W-:Y:S04]  /*58780*/  @P5 STG.E desc[UR4][R22.64], R15 ;  /* 0x0000000f16005986 */ /* 0x0003e8000c101904 */
[----:B-1----:R-:W4:Y:S04]  /*58790*/  LDL.LU.64 R22, [R1+0xb58] ;  /* 0x000b580001167983 */ /* 0x002f280000300a00 */
[----:B------:R1:W-:Y:S01]  /*587a0*/  @P6 STG.E desc[UR4][R4.64], R11 ;  /* 0x0000000b04006986 */ /* 0x0003e2000c101904 */
[----:B------:R-:W-:Y:S01]  /*587b0*/  VIADD R2, R6, 0x1f3 ;  /* 0x000001f306027836 */ /* 0x000fe20000000000 */
[----:B------:R-:W-:-:S02]  /*587c0*/  LOP3.LUT P0, RZ, R19, 0x100000, RZ, 0xc0, !PT ;  /* 0x0010000013ff7812 */ /* 0x000fc4000780c0ff */
[C---:B------:R-:W-:Y:S01]  /*587d0*/  LOP3.LUT P4, RZ, R19.reuse, 0x20000, RZ, 0xc0, !PT ;  /* 0x0002000013ff7812 */ /* 0x040fe2000788c0ff */
[----:B------:R-:W-:Y:S01]  /*587e0*/  VIADD R3, R6, 0x1f4 ;  /* 0x000001f406037836 */ /* 0x000fe20000000000 */
[C---:B------:R-:W-:Y:S01]  /*587f0*/  LOP3.LUT P5, RZ, R19.reuse, 0x10000, RZ, 0xc0, !PT ;  /* 0x0001000013ff7812 */ /* 0x040fe200078ac0ff */
[----:B------:R-:W4:Y:S04]  /*58800*/  LDS.128 R8, [R0] ;  /* 0x0000000000087984 */ /* 0x000f280000000c00 */
[----:B-1----:R-:W4:Y:S04]  /*58810*/  LDL.LU.64 R4, [R1+0xc48] ;  /* 0x000c480001047983 */ /* 0x002f280000300a00 */
[----:B------:R1:W-:Y:S04]  /*58820*/  @P1 STG.E desc[UR4][R26.64], R32 ;  /* 0x000000201a001986 */ /* 0x0003e8000c101904 */
[----:B-1----:R-:W4:Y:S04]  /*58830*/  LDL.LU.64 R26, [R1+0xb50] ;  /* 0x000b5000011a7983 */ /* 0x002f280000300a00 */
[----:B------:R1:W-:Y:S04]  /*58840*/  @P2 STG.E desc[UR4][R168.64], R28 ;  /* 0x0000001ca8002986 */ /* 0x0003e8000c101904 */
[----:B-1----:R-:W4:Y:S04]  /*58850*/  LDL.LU.64 R168, [R1+0xc40] ;  /* 0x000c400001a87983 */ /* 0x002f280000300a00 */
[----:B--2---:R1:W-:Y:S04]  /*58860*/  @P3 STG.E desc[UR4][R170.64], R33 ;  /* 0x00000021aa003986 */ /* 0x0043e8000c101904 */
[----:B-1----:R-:W2:Y:S01]  /*58870*/  LDL.LU.64 R170, [R1+0xb48] ;  /* 0x000b480001aa7983 */ /* 0x002ea20000300a00 */
[----:B------:R-:W-:Y:S01]  /*58880*/  ISETP.LT.AND P1, PT, R2, UR6, !P0 ;  /* 0x0000000602007c0c */ /* 0x000fe2000c721270 */
[----:B------:R-:W-:Y:S01]  /*58890*/  VIADD R2, R6, 0x176 ;  /* 0x0000017606027836 */ /* 0x000fe20000000000 */
[----:B------:R-:W-:-:S04]  /*588a0*/  LOP3.LUT P6, RZ, R19, 0x8000, RZ, 0xc0, !PT ;  /* 0x0000800013ff7812 */ /* 0x000fc800078cc0ff */
[----:B------:R-:W-:Y:S01]  /*588b0*/  ISETP.LT.AND P3, PT, R2, UR7, !P0 ;  /* 0x0000000702007c0c */ /* 0x000fe2000c761270 */
[----:B------:R-:W-:Y:S01]  /*588c0*/  VIADD R2, R6, 0x177 ;  /* 0x0000017706027836 */ /* 0x000fe20000000000 */
[----:B------:R-:W-:Y:S01]  /*588d0*/  ULDC UR7, c[0x0][0x22c] ;  /* 0x00008b0000077ab9 */ /* 0x000fe20000000800 */
[----:B---3--:R1:W-:Y:S03]  /*588e0*/  @P4 STG.E desc[UR4][R244.64], R29 ;  /* 0x0000001df4004986 */ /* 0x0083e6000c101904 */
[----:B------:R-:W-:Y:S01]  /*588f0*/  ISETP.LT.AND P4, PT, R2, UR7, !P0 ;  /* 0x0000000702007c0c */ /* 0x000fe2000c781270 */
[----:B------:R-:W-:Y:S01]  /*58900*/  VIADD R2, R6, 0x178 ;  /* 0x0000017806027836 */ /* 0x000fe20000000000 */
[----:B------:R-:W-:Y:S01]  /*58910*/  ULDC UR7, c[0x0][0x22c] ;  /* 0x00008b0000077ab9 */ /* 0x000fe20000000800 */
[----:B-1----:R-:W3:Y:S04]  /*58920*/  LDL.LU.64 R244, [R1+0xc38] ;  /* 0x000c380001f47983 */ /* 0x002ee80000300a00 */
[----:B----4-:R1:W-:Y:S01]  /*58930*/  @P5 STG.E desc[UR4][R248.64], R34 ;  /* 0x00000022f8005986 */ /* 0x0103e2000c101904 */
[----:B------:R-:W-:Y:S01]  /*58940*/  ISETP.LT.AND P5, PT, R2, UR7, !P0 ;  /* 0x0000000702007c0c */ /* 0x000fe2000c7a1270 */
[----:B------:R-:W-:Y:S01]  /*58950*/  VIADD R2, R6, 0x179 ;  /* 0x0000017906027836 */ /* 0x000fe20000000000 */
[----:B------:R-:W-:Y:S01]  /*58960*/  ULDC UR7, c[0x0][0x22c] ;  /* 0x00008b0000077ab9 */ /* 0x000fe20000000800 */
[----:B-1----:R-:W4:Y:S04]  /*58970*/  LDL.LU.64 R248, [R1+0xb40] ;  /* 0x000b400001f87983 */ /* 0x002f280000300a00 */
[----:B------:R1:W-:Y:S01]  /*58980*/  @P6 STG.E desc[UR4][R22.64], R30 ;  /* 0x0000001e16006986 */ /* 0x0003e2000c101904 */
[----:B------:R-:W-:-:S03]  /*58990*/  ISETP.LT.AND P6, PT, R2, UR7, !P0 ;  /* 0x0000000702007c0c */ /* 0x000fc6000c7c1270 */
[----:B-1----:R-:W4:Y:S04]  /*589a0*/  LDL.LU.64 R22, [R1+0xc30] ;  /* 0x000c300001167983 */ /* 0x002f280000300a00 */
[----:B------:R1:W-:Y:S01]  /*589b0*/  @P3 STG.E desc[UR4][R4.64], R35 ;  /* 0x0000002304003986 */ /* 0x0003e2000c101904 */
[----:B------:R-:W-:Y:S01]  /*589c0*/  VIADD R2, R6, 0x17a ;  /* 0x0000017a06027836 */ /* 0x000fe20000000000 */
[----:B------:R-:W-:Y:S02]  /*589d0*/  ULDC UR7, c[0x0][0x22c] ;  /* 0x00008b0000077ab9 */ /* 0x000fe40000000800 */
        /* <DEDUP_REMOVED lines=9> */
[----:B------:R-:W-:-:S04]  /*58a70*/  ULDC UR7, c[0x0][0x22c] ;  /* 0x00008b0000077ab9 */ /* 0x000fc80000000800 */
        /* <DEDUP_REMOVED lines=559> */
[----:B------:R-:W-:Y:S01]  /*5ad70*/  ULDC UR7, c[0x0][0x22c] ;  /* 0x00008b0000077ab9 */ /* 0x000fe20000000800 */
[----:B------:R-:W2:Y:S03]  /*5ad80*/  LDL.LU.64 R232, [R1+0x850] ;  /* 0x0008500001e87983 */ /* 0x000ea60000300a00 */
        /* <DEDUP_REMOVED lines=11> */
[----:B------:R-:W2:Y:S04]  /*5ae40*/  LDL.LU.64 R236, [R1+0x838] ;  /* 0x0008380001ec7983 */ /* 0x000ea80000300a00 */
[----:B------:R-:W2:Y:S04]  /*5ae50*/  LDL.LU.64 R240, [R1+0x830] ;  /* 0x0008300001f07983 */ /* 0x000ea80000300a00 */
[----:B------:R-:W2:Y:S04]  /*5ae60*/  LDL.LU.64 R246, [R1+0x828] ;  /* 0x0008280001f67983 */ /* 0x000ea80000300a00 */
[----:B------:R-:W2:Y:S04]  /*5ae70*/  LDL.LU.64 R250, [R1+0x820] ;  /* 0x0008200001fa7983 */ /* 0x000ea80000300a00 */
[----:B---3--:R1:W-:Y:S01]  /*5ae80*/  @P3 STG.E desc[UR4][R244.64], R157 ;  /* 0x0000009df4003986 */ /* 0x0083e2000c101904 */
        /* <DEDUP_REMOVED lines=23> */
[C---:B------:R-:W-:Y:S01]  /*5b000*/  VIADD R2, R6.reuse, 0x1f2 ;  /* 0x000001f206027836 */ /* 0x040fe20000000000 */
[----:B------:R-:W-:Y:S01]  /*5b010*/  ISETP.LT.AND P2, PT, R3, UR6, !P0 ;  /* 0x0000000603007c0c */ /* 0x000fe2000c741270 */
[----:B------:R-:W-:Y:S01]  /*5b020*/  VIADD R3, R6, 0x1f5 ;  /* 0x000001f506037836 */ /* 0x000fe20000000000 */
[----:B------:R-:W-:-:S02]  /*5b030*/  ULDC UR7, c[0x0][0x22c] ;  /* 0x00008b0000077ab9 */ /* 0x000fc40000000800 */
[----:B------:R-:W-:Y:S02]  /*5b040*/  ISETP.LT.AND P3, PT, R2, UR7, !P0 ;  /* 0x0000000702007c0c */ /* 0x000fe4000c761270 */
[----:B------:R-:W-:Y:S01]  /*5b050*/  ISETP.LT.AND P4, PT, R3, UR6, !P0 ;  /* 0x0000000603007c0c */ /* 0x000fe2000c781270 */
[C---:B------:R-:W-:Y:S02]  /*5b060*/  VIADD R3, R6.reuse, 0x1f6 ;  /* 0x000001f606037836 */ /* 0x040fe40000000000 */
[C---:B------:R-:W-:Y:S02]  /*5b070*/  VIADD R2, R6.reuse, 0x1f7 ;  /* 0x000001f706027836 */ /* 0x040fe40000000000 */
[----:B------:R1:W-:Y:S01]  /*5b080*/  @P6 STG.E desc[UR4][R232.64], R148 ;  /* 0x00000094e8006986 */ /* 0x0003e2000c101904 */
[----:B------:R-:W-:Y:S01]  /*5b090*/  ISETP.LT.AND P5, PT, R3, UR6, !P0 ;  /* 0x0000000603007c0c */ /* 0x000fe2000c7a1270 */
[----:B------:R-:W-:Y:S01]  /*5b0a0*/  VIADD R3, R6, 0x1f8 ;  /* 0x000001f806037836 */ /* 0x000fe20000000000 */
[----:B------:R-:W-:Y:S01]  /*5b0b0*/  ISETP.LT.AND P6, PT, R2, UR6, !P0 ;  /* 0x0000000602007c0c */ /* 0x000fe2000c7c1270 */
[----:B------:R-:W-:-:S02]  /*5b0c0*/  VIADD R2, R6, 0x1f9 ;  /* 0x000001f906027836 */ /* 0x000fc40000000000 */
[----:B------:R-:W-:Y:S01]  /*5b0d0*/  VIADD R0, R6, 0x1fb ;  /* 0x000001fb06007836 */ /* 0x000fe20000000000 */
[----:B------:R1:W-:Y:S01]  /*5b0e0*/  @P3 STG.E desc[UR4][R238.64], R161 ;  /* 0x000000a1ee003986 */ /* 0x0003e2000c101904 */
[----:B------:R-:W-:-:S03]  /*5b0f0*/  ISETP.LT.AND P3, PT, R3, UR6, !P0 ;  /* 0x0000000603007c0c */ /* 0x000fc6000c761270 */
[----:B------:R1:W-:Y:S01]  /*5b100*/  @P1 STG.E desc[UR4][R242.64], R149 ;  /* 0x00000095f2001986 */ /* 0x0003e2000c101904 */
[----:B------:R-:W-:Y:S01]  /*5b110*/  ISETP.LT.AND P1, PT, R2, UR6, !P0 ;  /* 0x0000000602007c0c */ /* 0x000fe2000c721270 */
[----:B------:R-:W-:Y:S02]  /*5b120*/  VIADD R2, R6, 0x1fa ;  /* 0x000001fa06027836 */ /* 0x000fe40000000000 */
[----:B------:R1:W-:Y:S04]  /*5b130*/  @P2 STG.E desc[UR4][R236.64], R162 ;  /* 0x000000a2ec002986 */ /* 0x0003e8000c101904 */
[----:B------:R1:W-:Y:S01]  /*5b140*/  @P4 STG.E desc[UR4][R240.64], R150 ;  /* 0x00000096f0004986 */ /* 0x0003e2000c101904 */
[----:B------:R-:W-:Y:S01]  /*5b150*/  ISETP.LT.AND P4, PT, R0, UR6, !P0 ;  /* 0x0000000600007c0c */ /* 0x000fe2000c781270 */
[----:B------:R-:W-:Y:S01]  /*5b160*/  VIADD R0, R6, 0x1fd ;  /* 0x000001fd06007836 */ /* 0x000fe20000000000 */
[----:B------:R-:W-:Y:S01]  /*5b170*/  ISETP.LT.AND P2, PT, R2, UR6, !P0 ;  /* 0x0000000602007c0c */ /* 0x000fe2000c741270 */
[----:B------:R1:W-:Y:S01]  /*5b180*/  @P5 STG.E desc[UR4][R246.64], R163 ;  /* 0x000000a3f6005986 */ /* 0x0003e2000c101904 */
[----:B------:R-:W-:-:S03]  /*5b190*/  VIADD R2, R6, 0x1fc ;  /* 0x000001fc06027836 */ /* 0x000fc60000000000 */
[----:B------:R1:W-:Y:S01]  /*5b1a0*/  @P6 STG.E desc[UR4][R250.64], R151 ;  /* 0x00000097fa006986 */ /* 0x0003e2000c101904 */
[----:B------:R-:W-:Y:S01]  /*5b1b0*/  ISETP.LT.AND P6, PT, R0, UR6, !P0 ;  /* 0x0000000600007c0c */ /* 0x000fe2000c7c1270 */
[C---:B------:R-:W-:Y:S02]  /*5b1c0*/  VIADD R0, R6.reuse, 0x1fe ;  /* 0x000001fe06007836 */ /* 0x040fe40000000000 */
[----:B------:R-:W-:Y:S01]  /*5b1d0*/  VIADD R6, R6, 0x1ff ;  /* 0x000001ff06067836 */ /* 0x000fe20000000000 */
[----:B------:R-:W-:Y:S01]  /*5b1e0*/  ISETP.LT.AND P5, PT, R2, UR6, !P0 ;  /* 0x0000000602007c0c */ /* 0x000fe2000c7a1270 */
[----:B---3--:R1:W-:Y:S01]  /*5b1f0*/  @P3 STG.E desc[UR4][R244.64], R164 ;  /* 0x000000a4f4003986 */ /* 0x0083e2000c101904 */
[----:B------:R-:W-:Y:S02]  /*5b200*/  ISETP.LT.AND P3, PT, R0, UR6, !P0 ;  /* 0x0000000600007c0c */ /* 0x000fe4000c761270 */
[----:B------:R-:W-:Y:S01]  /*5b210*/  ISETP.LT.AND P0, PT, R6, UR6, !P0 ;  /* 0x0000000606007c0c */ /* 0x000fe2000c701270 */
[----:B----4-:R1:W-:Y:S04]  /*5b220*/  @P1 STG.E desc[UR4][R248.64], R8 ;  /* 0x00000008f8001986 */ /* 0x0103e8000c101904 */
[----:B------:R1:W-:Y:S04]  /*5b230*/  @P2 STG.E desc[UR4][R22.64], R165 ;  /* 0x000000a516002986 */ /* 0x0003e8000c101904 */
[----:B------:R1:W-:Y:S04]  /*5b240*/  @P4 STG.E desc[UR4][R4.64], R9 ;  /* 0x0000000904004986 */ /* 0x0003e8000c101904 */
[----:B------:R1:W-:Y:S04]  /*5b250*/  @P5 STG.E desc[UR4][R26.64], R166 ;  /* 0x000000a61a005986 */ /* 0x0003e8000c101904 */
[----:B------:R1:W-:Y:S04]  /*5b260*/  @P6 STG.E desc[UR4][R168.64], R10 ;  /* 0x0000000aa8006986 */ /* 0x0003e8000c101904 */
[----:B--2---:R1:W-:Y:S01]  /*5b270*/  @P3 STG.E desc[UR4][R170.64], R167 ;  /* 0x000000a7aa003986 */ /* 0x0043e2000c101904 */
[----:B------:R-:W-:Y:S05]  /*5b280*/  @!P0 EXIT ;  /* 0x000000000000894d */ /* 0x000fea0003800000 */
[----:B-1----:R-:W2:Y:S04]  /*5b290*/  LDL.LU.64 R170, [R1+0x800] ;  /* 0x0008000001aa7983 */ /* 0x002ea80000300a00 */
[----:B--2---:R-:W-:Y:S01]  /*5b2a0*/  STG.E desc[UR4][R170.64], R11 ;  /* 0x0000000baa007986 */ /* 0x004fe2000c101904 */
[----:B------:R-:W-:Y:S05]  /*5b2b0*/  EXIT ;  /* 0x000000000000794d */ /* 0x000fea0003800000 */
.L_x_2:
[----:B------:R-:W-:-:S00]  /*5b2c0*/  BRA `(.L_x_2) ;  /* 0xfffffffc00fc7947 */ /* 0x000fc0000383ffff */
[----:B------:R-:W-:-:S00]  /*5b2d0*/  NOP ;  /* 0x0000000000007918 */ /* 0x000fc00000000000 */
        /* <DEDUP_REMOVED lines=10> */
.L_x_3:


//--------------------- .nv.shared.matmul_kernel  --------------------------
	.section	.nv.shared.matmul_kernel,"aw",@nobits
	.sectionflags	@""
	.align	16
	.zero		1024


//--------------------- .nv.shared.reserved.0     --------------------------
	.section	.nv.shared.reserved.0,"aw",@nobits
	.weak		__nv_reservedSMEM_offset_0_alias
	.size		__nv_reservedSMEM_offset_0_alias, 0, 0
	.other		__nv_reservedSMEM_offset_0_alias,@"STO_CUDA_RESERVED_SHARED STV_DEFAULT"
__nv_reservedSMEM_offset_0_alias:
	.zero		0


//--------------------- .nv.constant0.matmul_kernel --------------------------
	.section	.nv.constant0.matmul_kernel,"a",@progbits
	.sectionflags	@""
	.align	4
.nv.constant0.matmul_kernel:
	.zero		608


//--------------------- SYMBOLS --------------------------

	.type		.nv.reservedSmem.offset0,@object
	.size		.nv.reservedSmem.offset0,0x4
